def matmul_kernel(
    a_ptr,
    b_ptr,
    c_ptr,
    M,
    N,
    K,
    stride_am,
    stride_ak,
    stride_bk,
    stride_bn,
    stride_cm,
    stride_cn,
    BLOCK_M: tl.constexpr,
    BLOCK_N: tl.constexpr,
    BLOCK_K: tl.constexpr,
    GROUP_M: tl.constexpr,
):
    pid = tl.program_id(axis=0)
    num_pid_m = tl.cdiv(M, BLOCK_M)
    num_pid_n = tl.cdiv(N, BLOCK_N)
    num_pid_in_group = GROUP_M * num_pid_n
    group_id = pid // num_pid_in_group
    first_pid_m = group_id * GROUP_M
    group_size_m = min(num_pid_m - first_pid_m, GROUP_M)
    pid_m = first_pid_m + ((pid % num_pid_in_group) % group_size_m)
    pid_n = (pid % num_pid_in_group) // group_size_m

    offs_am = (pid_m * BLOCK_M + tl.arange(0, BLOCK_M)) % M
    offs_bn = (pid_n * BLOCK_N + tl.arange(0, BLOCK_N)) % N
    offs_k = tl.arange(0, BLOCK_K)
    a_ptrs = a_ptr + offs_am[:, None] * stride_am + offs_k[None, :] * stride_ak
    b_ptrs = b_ptr + offs_k[:, None] * stride_bk + offs_bn[None, :] * stride_bn

    acc = tl.zeros((BLOCK_M, BLOCK_N), dtype=tl.float32)
    for kk in range(0, tl.cdiv(K, BLOCK_K)):
        a = tl.load(a_ptrs, mask=offs_k[None, :] < K - kk * BLOCK_K, other=0.0)
        b = tl.load(b_ptrs, mask=offs_k[:, None] < K - kk * BLOCK_K, other=0.0)
        acc = tl.dot(a, b, acc)
        a_ptrs += BLOCK_K * stride_ak
        b_ptrs += BLOCK_K * stride_bk

    c = acc.to(c_ptr.dtype.element_ty)
    offs_cm = pid_m * BLOCK_M + tl.arange(0, BLOCK_M)
    offs_cn = pid_n * BLOCK_N + tl.arange(0, BLOCK_N)
    c_ptrs = c_ptr + offs_cm[:, None] * stride_cm + offs_cn[None, :] * stride_cn
    mask = (offs_cm[:, None] < M) & (offs_cn[None, :] < N)
    tl.store(c_ptrs, c, mask=mask)

# config = {"BLOCK_K": 32, "BLOCK_M": 512, "BLOCK_N": 64, "GROUP_M": 8, "arch": "sm_100", "dtype": "fp32", "num_ctas": 1, "num_stages": 3, "num_warps": 1}
# arch = sm_100


// ===== COMPILED SASS (sm_100a) =====

	.target	sm_100a

	.elftype	@"ET_EXEC"


//--------------------- .note.nv.tkinfo           --------------------------
	.section	.note.nv.tkinfo,"",@"SHT_NOTE"
	.sectionflags	@"SHF_NOTE_NV_TKINFO"
	.tkinfo
        /*0018*/ 	.word	0x00000081
        /*0030*/ 	.string	""
        /*0030*/ 	.string	"ptxas-blackwell"
        /*0030*/ 	.string	"Cuda compilation tools, release 12.9, V12.9.86"
        /*0030*/ 	.string	"Build cuda_12.9.r12.9/compiler.36037853_0"
        /*0030*/ 	.string	"-v  -suppress-debug-info  -lineinfo  -arch sm_100a "



//--------------------- .note.nv.cuver            --------------------------
	.section	.note.nv.cuver,"",@"SHT_NOTE"
	.sectionflags	@"SHF_NOTE_NV_CUVER"
        /*0018*/ 	.short	0x0001
        /*001a*/ 	.short	0x0064
        /*001c*/ 	.short	0x0001
        /*001e*/ 	.short	0x0000
        /*0020*/ 	.short	0x0001
        /*0022*/ 	.short	0x0000


//--------------------- .nv.info                  --------------------------
	.section	.nv.info,"",@"SHT_CUDA_INFO"
	.align	4


	//----- nvinfo : EIATTR_REGCOUNT
	.align		4
        /*0000*/ 	.byte	0x04, 0x2f
        /*0002*/ 	.short	(.L_1 - .L_0)
	.align		4
.L_0:
        /*0004*/ 	.word	index@(matmul_kernel)
        /*0008*/ 	.word	0x000000ff


	//----- nvinfo : EIATTR_FRAME_SIZE
	.align		4
.L_1:
        /*000c*/ 	.byte	0x04, 0x11
        /*000e*/ 	.short	(.L_3 - .L_2)
	.align		4
.L_2:
        /*0010*/ 	.word	index@(matmul_kernel)
        /*0014*/ 	.word	0x00003540


	//----- nvinfo : EIATTR_MIN_STACK_SIZE
	.align		4
.L_3:
        /*0018*/ 	.byte	0x04, 0x12
        /*001a*/ 	.short	(.L_5 - .L_4)
	.align		4
.L_4:
        /*001c*/ 	.word	index@(matmul_kernel)
        /*0020*/ 	.word	0x00003540
.L_5:


//--------------------- .nv.info.matmul_kernel    --------------------------
	.section	.nv.info.matmul_kernel,"",@"SHT_CUDA_INFO"
	.sectionflags	@""
	.align	4


	//----- nvinfo : EIATTR_CUDA_API_VERSION
	.align		4
        /*0000*/ 	.byte	0x04, 0x37
        /*0002*/ 	.short	(.L_7 - .L_6)
.L_6:
        /*0004*/ 	.word	0x00000081


	//----- nvinfo : EIATTR_KPARAM_INFO
	.align		4
.L_7:
        /*0008*/ 	.byte	0x04, 0x17
        /*000a*/ 	.short	(.L_9 - .L_8)
.L_8:
        /*000c*/ 	.word	0x00000000
        /*0010*/ 	.short	0x000d
        /*0012*/ 	.short	0x0048
        /*0014*/ 	.byte	0x00, 0xf4, 0x21, 0x00


	//----- nvinfo : EIATTR_KPARAM_INFO
	.align		4
.L_9:
        /*0018*/ 	.byte	0x04, 0x17
        /*001a*/ 	.short	(.L_11 - .L_10)
.L_10:
        /*001c*/ 	.word	0x00000000
        /*0020*/ 	.short	0x000c
        /*0022*/ 	.short	0x0040
        /*0024*/ 	.byte	0x00, 0xf4, 0x21, 0x00


	//----- nvinfo : EIATTR_KPARAM_INFO
	.align		4
.L_11:
        /*0028*/ 	.byte	0x04, 0x17
        /*002a*/ 	.short	(.L_13 - .L_12)
.L_12:
        /*002c*/ 	.word	0x00000000
        /*0030*/ 	.short	0x000b
        /*0032*/ 	.short	0x0038
        /*0034*/ 	.byte	0x00, 0xf0, 0x11, 0x00


	//----- nvinfo : EIATTR_KPARAM_INFO
	.align		4
.L_13:
        /*0038*/ 	.byte	0x04, 0x17
        /*003a*/ 	.short	(.L_15 - .L_14)
.L_14:
        /*003c*/ 	.word	0x00000000
        /*0040*/ 	.short	0x000a
        /*0042*/ 	.short	0x0034
        /*0044*/ 	.byte	0x00, 0xf0, 0x11, 0x00


	//----- nvinfo : EIATTR_KPARAM_INFO
	.align		4
.L_15:
        /*0048*/ 	.byte	0x04, 0x17
        /*004a*/ 	.short	(.L_17 - .L_16)
.L_16:
        /*004c*/ 	.word	0x00000000
        /*0050*/ 	.short	0x0009
        /*0052*/ 	.short	0x0030
        /*0054*/ 	.byte	0x00, 0xf0, 0x11, 0x00


	//----- nvinfo : EIATTR_KPARAM_INFO
	.align		4
.L_17:
        /*0058*/ 	.byte	0x04, 0x17
        /*005a*/ 	.short	(.L_19 - .L_18)
.L_18:
        /*005c*/ 	.word	0x00000000
        /*0060*/ 	.short	0x0008
        /*0062*/ 	.short	0x002c
        /*0064*/ 	.byte	0x00, 0xf0, 0x11, 0x00


	//----- nvinfo : EIATTR_KPARAM_INFO
	.align		4
.L_19:
        /*0068*/ 	.byte	0x04, 0x17
        /*006a*/ 	.short	(.L_21 - .L_20)
.L_20:
        /*006c*/ 	.word	0x00000000
        /*0070*/ 	.short	0x0007
        /*0072*/ 	.short	0x0028
        /*0074*/ 	.byte	0x00, 0xf0, 0x11, 0x00


	//----- nvinfo : EIATTR_KPARAM_INFO
	.align		4
.L_21:
        /*0078*/ 	.byte	0x04, 0x17
        /*007a*/ 	.short	(.L_23 - .L_22)
.L_22:
        /*007c*/ 	.word	0x00000000
        /*0080*/ 	.short	0x0006
        /*0082*/ 	.short	0x0024
        /*0084*/ 	.byte	0x00, 0xf0, 0x11, 0x00


	//----- nvinfo : EIATTR_KPARAM_INFO
	.align		4
.L_23:
        /*0088*/ 	.byte	0x04, 0x17
        /*008a*/ 	.short	(.L_25 - .L_24)
.L_24:
        /*008c*/ 	.word	0x00000000
        /*0090*/ 	.short	0x0005
        /*0092*/ 	.short	0x0020
        /*0094*/ 	.byte	0x00, 0xf0, 0x11, 0x00


	//----- nvinfo : EIATTR_KPARAM_INFO
	.align		4
.L_25:
        /*0098*/ 	.byte	0x04, 0x17
        /*009a*/ 	.short	(.L_27 - .L_26)
.L_26:
        /*009c*/ 	.word	0x00000000
        /*00a0*/ 	.short	0x0004
        /*00a2*/ 	.short	0x001c
        /*00a4*/ 	.byte	0x00, 0xf0, 0x11, 0x00


	//----- nvinfo : EIATTR_KPARAM_INFO
	.align		4
.L_27:
        /*00a8*/ 	.byte	0x04, 0x17
        /*00aa*/ 	.short	(.L_29 - .L_28)
.L_28:
        /*00ac*/ 	.word	0x00000000
        /*00b0*/ 	.short	0x0003
        /*00b2*/ 	.short	0x0018
        /*00b4*/ 	.byte	0x00, 0xf0, 0x11, 0x00


	//----- nvinfo : EIATTR_KPARAM_INFO
	.align		4
.L_29:
        /*00b8*/ 	.byte	0x04, 0x17
        /*00ba*/ 	.short	(.L_31 - .L_30)
.L_30:
        /*00bc*/ 	.word	0x00000000
        /*00c0*/ 	.short	0x0002
        /*00c2*/ 	.short	0x0010
        /*00c4*/ 	.byte	0x00, 0xf4, 0x21, 0x00


	//----- nvinfo : EIATTR_KPARAM_INFO
	.align		4
.L_31:
        /*00c8*/ 	.byte	0x04, 0x17
        /*00ca*/ 	.short	(.L_33 - .L_32)
.L_32:
        /*00cc*/ 	.word	0x00000000
        /*00d0*/ 	.short	0x0001
        /*00d2*/ 	.short	0x0008
        /*00d4*/ 	.byte	0x00, 0xf4, 0x21, 0x00


	//----- nvinfo : EIATTR_KPARAM_INFO
	.align		4
.L_33:
        /*00d8*/ 	.byte	0x04, 0x17
        /*00da*/ 	.short	(.L_35 - .L_34)
.L_34:
        /*00dc*/ 	.word	0x00000000
        /*00e0*/ 	.short	0x0000
        /*00e2*/ 	.short	0x0000
        /*00e4*/ 	.byte	0x00, 0xf4, 0x21, 0x00


	//----- nvinfo : EIATTR_SPARSE_MMA_MASK
	.align		4
.L_35:
        /*00e8*/ 	.byte	0x03, 0x50
        /*00ea*/ 	.short	0x0000


	//----- nvinfo : EIATTR_MAXREG_COUNT
	.align		4
        /*00ec*/ 	.byte	0x03, 0x1b
        /*00ee*/ 	.short	0x00ff


	//----- nvinfo : EIATTR_NUM_BARRIERS
	.align		4
        /*00f0*/ 	.byte	0x02, 0x4c
        /*00f2*/ 	.byte	0x01
	.zero		1


	//----- nvinfo : EIATTR_ANNOTATIONS
	.align		4
        /*00f4*/ 	.byte	0x04, 0x55
        /*00f6*/ 	.short	(.L_37 - .L_36)


	//   ....[0]....
.L_36:
        /*00f8*/ 	.word	0x00000001
        /*00fc*/ 	.byte	0x70, 0x0a, 0x00, 0x00, 0x01, 0x00, 0x00, 0x00, 0x70, 0x2d, 0x00, 0x00, 0x01, 0x00, 0x00, 0x00
        /* <DEDUP_REMOVED lines=2795> */
        /*afbc*/ 	.byte	0xf0, 0x90, 0x02, 0x00, 0x01, 0x00, 0x00, 0x00, 0x40, 0x91, 0x02, 0x00


	//----- nvinfo : EIATTR_COOP_GROUP_MASK_REGIDS
	.align		4
.L_37:
        /*afc8*/ 	.byte	0x04, 0x29
        /*afca*/ 	.short	(.L_39 - .L_38)


	//   ....[0]....
.L_38:
        /*afcc*/ 	.word	0xffffffff


	//   ....[1]....
        /*afd0*/ 	.word	0xffffffff


	//   ....[2]....
        /*afd4*/ 	.word	0xffffffff


	//   ....[3]....
        /*afd8*/ 	.word	0xffffffff


	//   ....[4]....
        /*afdc*/ 	.word	0xffffffff


	//   ....[5]....
        /*afe0*/ 	.word	0xffffffff


	//   ....[6]....
        /*afe4*/ 	.word	0xffffffff


	//   ....[7]....
        /*afe8*/ 	.word	0xffffffff


	//   ....[8]....
        /*afec*/ 	.word	0xffffffff


	//   ....[9]....
        /*aff0*/ 	.word	0xffffffff


	//   ....[10]....
        /*aff4*/ 	.word	0xffffffff


	//   ....[11]....
        /*aff8*/ 	.word	0xffffffff


	//   ....[12]....
        /*affc*/ 	.word	0xffffffff


	//   ....[13]....
        /*b000*/ 	.word	0xffffffff


	//   ....[14]....
        /*b004*/ 	.word	0xffffffff


	//   ....[15]....
        /*b008*/ 	.word	0xffffffff


	//   ....[16]....
        /*b00c*/ 	.word	0xffffffff


	//   ....[17]....
        /*b010*/ 	.word	0xffffffff


	//   ....[18]....
        /*b014*/ 	.word	0xffffffff


	//   ....[19]....
        /*b018*/ 	.word	0xffffffff


	//   ....[20]....
        /*b01c*/ 	.word	0xffffffff


	//   ....[21]....
        /*b020*/ 	.word	0xffffffff


	//   ....[22]....
        /*b024*/ 	.word	0xffffffff


	//   ....[23]....
        /*b028*/ 	.word	0xffffffff


	//   ....[24]....
        /*b02c*/ 	.word	0xffffffff


	//   ....[25]....
        /*b030*/ 	.word	0xffffffff


	//   ....[26]....
        /*b034*/ 	.word	0xffffffff


	//   ....[27]....
        /*b038*/ 	.word	0xffffffff


	//   ....[28]....
        /*b03c*/ 	.word	0xffffffff


	//   ....[29]....
        /*b040*/ 	.word	0xffffffff


	//   ....[30]....
        /*b044*/ 	.word	0xffffffff


	//   ....[31]....
        /*b048*/ 	.word	0xffffffff


	//   ....[32]....
        /*b04c*/ 	.word	0xffffffff


	//   ....[33]....
        /*b050*/ 	.word	0xffffffff


	//   ....[34]....
        /*b054*/ 	.word	0xffffffff


	//   ....[35]....
        /*b058*/ 	.word	0xffffffff


	//   ....[36]....
        /*b05c*/ 	.word	0xffffffff


	//   ....[37]....
        /*b060*/ 	.word	0xffffffff


	//   ....[38]....
        /*b064*/ 	.word	0xffffffff


	//   ....[39]....
        /*b068*/ 	.word	0xffffffff


	//   ....[40]....
        /*b06c*/ 	.word	0xffffffff


	//   ....[41]....
        /*b070*/ 	.word	0xffffffff


	//   ....[42]....
        /*b074*/ 	.word	0xffffffff


	//   ....[43]....
        /*b078*/ 	.word	0xffffffff


	//   ....[44]....
        /*b07c*/ 	.word	0xffffffff


	//   ....[45]....
        /*b080*/ 	.word	0xffffffff


	//   ....[46]....
        /*b084*/ 	.word	0xffffffff


	//   ....[47]....
        /*b088*/ 	.word	0xffffffff


	//   ....[48]....
        /*b08c*/ 	.word	0xffffffff


	//   ....[49]....
        /*b090*/ 	.word	0xffffffff


	//   ....[50]....
        /*b094*/ 	.word	0xffffffff


	//   ....[51]....
        /*b098*/ 	.word	0xffffffff


	//   ....[52]....
        /*b09c*/ 	.word	0xffffffff


	//   ....[53]....
        /*b0a0*/ 	.word	0xffffffff


	//   ....[54]....
        /*b0a4*/ 	.word	0xffffffff


	//   ....[55]....
        /*b0a8*/ 	.word	0xffffffff


	//   ....[56]....
        /*b0ac*/ 	.word	0xffffffff


	//   ....[57]....
        /*b0b0*/ 	.word	0xffffffff


	//   ....[58]....
        /*b0b4*/ 	.word	0xffffffff


	//   ....[59]....
        /*b0b8*/ 	.word	0xffffffff


	//   ....[60]....
        /*b0bc*/ 	.word	0xffffffff


	//   ....[61]....
        /*b0c0*/ 	.word	0xffffffff


	//   ....[62]....
        /*b0c4*/ 	.word	0xffffffff


	//   ....[63]....
        /*b0c8*/ 	.word	0xffffffff


	//   ....[64]....
        /*b0cc*/ 	.word	0xffffffff


	//   ....[65]....
        /*b0d0*/ 	.word	0xffffffff


	//   ....[66]....
        /*b0d4*/ 	.word	0xffffffff


	//   ....[67]....
        /*b0d8*/ 	.word	0xffffffff


	//   ....[68]....
        /*b0dc*/ 	.word	0xffffffff


	//   ....[69]....
        /*b0e0*/ 	.word	0xffffffff


	//   ....[70]....
        /*b0e4*/ 	.word	0xffffffff


	//   ....[71]....
        /*b0e8*/ 	.word	0xffffffff


	//   ....[72]....
        /*b0ec*/ 	.word	0xffffffff


	//   ....[73]....
        /*b0f0*/ 	.word	0xffffffff


	//   ....[74]....
        /*b0f4*/ 	.word	0xffffffff


	//   ....[75]....
        /*b0f8*/ 	.word	0xffffffff


	//   ....[76]....
        /*b0fc*/ 	.word	0xffffffff


	//   ....[77]....
        /*b100*/ 	.word	0xffffffff


	//   ....[78]....
        /*b104*/ 	.word	0xffffffff


	//   ....[79]....
        /*b108*/ 	.word	0xffffffff


	//   ....[80]....
        /*b10c*/ 	.word	0xffffffff


	//   ....[81]....
        /*b110*/ 	.word	0xffffffff


	//   ....[82]....
        /*b114*/ 	.word	0xffffffff


	//   ....[83]....
        /*b118*/ 	.word	0xffffffff


	//   ....[84]....
        /*b11c*/ 	.word	0xffffffff


	//   ....[85]....
        /*b120*/ 	.word	0xffffffff


	//   ....[86]....
        /*b124*/ 	.word	0xffffffff


	//   ....[87]....
        /*b128*/ 	.word	0xffffffff


	//   ....[88]....
        /*b12c*/ 	.word	0xffffffff


	//   ....[89]....
        /*b130*/ 	.word	0xffffffff


	//   ....[90]....
        /*b134*/ 	.word	0xffffffff


	//   ....[91]....
        /*b138*/ 	.word	0xffffffff


	//   ....[92]....
        /*b13c*/ 	.word	0xffffffff


	//   ....[93]....
        /*b140*/ 	.word	0xffffffff


	//   ....[94]....
        /*b144*/ 	.word	0xffffffff


	//   ....[95]....
        /*b148*/ 	.word	0xffffffff


	//   ....[96]....
        /*b14c*/ 	.word	0xffffffff


	//   ....[97]....
        /*b150*/ 	.word	0xffffffff


	//   ....[98]....
        /*b154*/ 	.word	0xffffffff


	//   ....[99]....
        /*b158*/ 	.word	0xffffffff


	//   ....[100]....
        /*b15c*/ 	.word	0xffffffff


	//   ....[101]....
        /*b160*/ 	.word	0xffffffff


	//   ....[102]....
        /*b164*/ 	.word	0xffffffff


	//   ....[103]....
        /*b168*/ 	.word	0xffffffff


	//   ....[104]....
        /*b16c*/ 	.word	0xffffffff


	//   ....[105]....
        /*b170*/ 	.word	0xffffffff


	//   ....[106]....
        /*b174*/ 	.word	0xffffffff


	//   ....[107]....
        /*b178*/ 	.word	0xffffffff


	//   ....[108]....
        /*b17c*/ 	.word	0xffffffff


	//   ....[109]....
        /*b180*/ 	.word	0xffffffff


	//   ....[110]....
        /*b184*/ 	.word	0xffffffff


	//   ....[111]....
        /*b188*/ 	.word	0xffffffff


	//   ....[112]....
        /*b18c*/ 	.word	0xffffffff


	//   ....[113]....
        /*b190*/ 	.word	0xffffffff


	//   ....[114]....
        /*b194*/ 	.word	0xffffffff


	//   ....[115]....
        /*b198*/ 	.word	0xffffffff


	//   ....[116]....
        /*b19c*/ 	.word	0xffffffff


	//   ....[117]....
        /*b1a0*/ 	.word	0xffffffff


	//   ....[118]....
        /*b1a4*/ 	.word	0xffffffff


	//   ....[119]....
        /*b1a8*/ 	.word	0xffffffff


	//   ....[120]....
        /*b1ac*/ 	.word	0xffffffff


	//   ....[121]....
        /*b1b0*/ 	.word	0xffffffff


	//   ....[122]....
        /*b1b4*/ 	.word	0xffffffff


	//   ....[123]....
        /*b1b8*/ 	.word	0xffffffff


	//   ....[124]....
        /*b1bc*/ 	.word	0xffffffff


	//   ....[125]....
        /*b1c0*/ 	.word	0xffffffff


	//   ....[126]....
        /*b1c4*/ 	.word	0xffffffff


	//   ....[127]....
        /*b1c8*/ 	.word	0xffffffff


	//   ....[128]....
        /*b1cc*/ 	.word	0xffffffff


	//   ....[129]....
        /*b1d0*/ 	.word	0xffffffff


	//   ....[130]....
        /*b1d4*/ 	.word	0xffffffff


	//   ....[131]....
        /*b1d8*/ 	.word	0xffffffff


	//   ....[132]....
        /*b1dc*/ 	.word	0xffffffff


	//   ....[133]....
        /*b1e0*/ 	.word	0xffffffff


	//   ....[134]....
        /*b1e4*/ 	.word	0xffffffff


	//   ....[135]....
        /*b1e8*/ 	.word	0xffffffff


	//   ....[136]....
        /*b1ec*/ 	.word	0xffffffff


	//   ....[137]....
        /*b1f0*/ 	.word	0xffffffff


	//   ....[138]....
        /*b1f4*/ 	.word	0xffffffff


	//   ....[139]....
        /*b1f8*/ 	.word	0xffffffff


	//   ....[140]....
        /*b1fc*/ 	.word	0xffffffff


	//   ....[141]....
        /*b200*/ 	.word	0xffffffff


	//   ....[142]....
        /*b204*/ 	.word	0xffffffff


	//   ....[143]....
        /*b208*/ 	.word	0xffffffff


	//   ....[144]....
        /*b20c*/ 	.word	0xffffffff


	//   ....[145]....
        /*b210*/ 	.word	0xffffffff


	//   ....[146]....
        /*b214*/ 	.word	0xffffffff


	//   ....[147]....
        /*b218*/ 	.word	0xffffffff


	//   ....[148]....
        /*b21c*/ 	.word	0xffffffff


	//   ....[149]....
        /*b220*/ 	.word	0xffffffff


	//   ....[150]....
        /*b224*/ 	.word	0xffffffff


	//   ....[151]....
        /*b228*/ 	.word	0xffffffff


	//   ....[152]....
        /*b22c*/ 	.word	0xffffffff


	//   ....[153]....
        /*b230*/ 	.word	0xffffffff


	//   ....[154]....
        /*b234*/ 	.word	0xffffffff


	//   ....[155]....
        /*b238*/ 	.word	0xffffffff


	//   ....[156]....
        /*b23c*/ 	.word	0xffffffff


	//   ....[157]....
        /*b240*/ 	.word	0xffffffff


	//   ....[158]....
        /*b244*/ 	.word	0xffffffff


	//   ....[159]....
        /*b248*/ 	.word	0xffffffff


	//   ....[160]....
        /*b24c*/ 	.word	0xffffffff


	//   ....[161]....
        /*b250*/ 	.word	0xffffffff


	//   ....[162]....
        /*b254*/ 	.word	0xffffffff


	//   ....[163]....
        /*b258*/ 	.word	0xffffffff


	//   ....[164]....
        /*b25c*/ 	.word	0xffffffff


	//   ....[165]....
        /*b260*/ 	.word	0xffffffff


	//   ....[166]....
        /*b264*/ 	.word	0xffffffff


	//   ....[167]....
        /*b268*/ 	.word	0xffffffff


	//   ....[168]....
        /*b26c*/ 	.word	0xffffffff


	//   ....[169]....
        /*b270*/ 	.word	0xffffffff


	//   ....[170]....
        /*b274*/ 	.word	0xffffffff


	//   ....[171]....
        /*b278*/ 	.word	0xffffffff


	//   ....[172]....
        /*b27c*/ 	.word	0xffffffff


	//   ....[173]....
        /*b280*/ 	.word	0xffffffff


	//   ....[174]....
        /*b284*/ 	.word	0xffffffff


	//   ....[175]....
        /*b288*/ 	.word	0xffffffff


	//   ....[176]....
        /*b28c*/ 	.word	0xffffffff


	//   ....[177]....
        /*b290*/ 	.word	0xffffffff


	//   ....[178]....
        /*b294*/ 	.word	0xffffffff


	//   ....[179]....
        /*b298*/ 	.word	0xffffffff


	//   ....[180]....
        /*b29c*/ 	.word	0xffffffff


	//   ....[181]....
        /*b2a0*/ 	.word	0xffffffff


	//   ....[182]....
        /*b2a4*/ 	.word	0xffffffff


	//   ....[183]....
        /*b2a8*/ 	.word	0xffffffff


	//   ....[184]....
        /*b2ac*/ 	.word	0xffffffff


	//   ....[185]....
        /*b2b0*/ 	.word	0xffffffff


	//   ....[186]....
        /*b2b4*/ 	.word	0xffffffff


	//   ....[187]....
        /*b2b8*/ 	.word	0xffffffff


	//   ....[188]....
        /*b2bc*/ 	.word	0xffffffff


	//   ....[189]....
        /*b2c0*/ 	.word	0xffffffff


	//   ....[190]....
        /*b2c4*/ 	.word	0xffffffff


	//   ....[191]....
        /*b2c8*/ 	.word	0xffffffff


	//   ....[192]....
        /*b2cc*/ 	.word	0xffffffff


	//   ....[193]....
        /*b2d0*/ 	.word	0xffffffff


	//   ....[194]....
        /*b2d4*/ 	.word	0xffffffff


	//   ....[195]....
        /*b2d8*/ 	.word	0xffffffff


	//   ....[196]....
        /*b2dc*/ 	.word	0xffffffff


	//   ....[197]....
        /*b2e0*/ 	.word	0xffffffff


	//   ....[198]....
        /*b2e4*/ 	.word	0xffffffff


	//   ....[199]....
        /*b2e8*/ 	.word	0xffffffff


	//   ....[200]....
        /*b2ec*/ 	.word	0xffffffff


	//   ....[201]....
        /*b2f0*/ 	.word	0xffffffff


	//   ....[202]....
        /*b2f4*/ 	.word	0xffffffff


	//   ....[203]....
        /*b2f8*/ 	.word	0xffffffff


	//   ....[204]....
        /*b2fc*/ 	.word	0xffffffff


	//   ....[205]....
        /*b300*/ 	.word	0xffffffff


	//   ....[206]....
        /*b304*/ 	.word	0xffffffff


	//   ....[207]....
        /*b308*/ 	.word	0xffffffff


	//   ....[208]....
        /*b30c*/ 	.word	0xffffffff


	//   ....[209]....
        /*b310*/ 	.word	0xffffffff


	//   ....[210]....
        /*b314*/ 	.word	0xffffffff


	//   ....[211]....
        /*b318*/ 	.word	0xffffffff


	//   ....[212]....
        /*b31c*/ 	.word	0xffffffff


	//   ....[213]....
        /*b320*/ 	.word	0xffffffff


	//   ....[214]....
        /*b324*/ 	.word	0xffffffff


	//   ....[215]....
        /*b328*/ 	.word	0xffffffff


	//   ....[216]....
        /*b32c*/ 	.word	0xffffffff


	//   ....[217]....
        /*b330*/ 	.word	0xffffffff


	//   ....[218]....
        /*b334*/ 	.word	0xffffffff


	//   ....[219]....
        /*b338*/ 	.word	0xffffffff


	//   ....[220]....
        /*b33c*/ 	.word	0xffffffff


	//   ....[221]....
        /*b340*/ 	.word	0xffffffff


	//   ....[222]....
        /*b344*/ 	.word	0xffffffff


	//   ....[223]....
        /*b348*/ 	.word	0xffffffff


	//   ....[224]....
        /*b34c*/ 	.word	0xffffffff


	//   ....[225]....
        /*b350*/ 	.word	0xffffffff


	//   ....[226]....
        /*b354*/ 	.word	0xffffffff


	//   ....[227]....
        /*b358*/ 	.word	0xffffffff


	//   ....[228]....
        /*b35c*/ 	.word	0xffffffff


	//   ....[229]....
        /*b360*/ 	.word	0xffffffff


	//   ....[230]....
        /*b364*/ 	.word	0xffffffff


	//   ....[231]....
        /*b368*/ 	.word	0xffffffff


	//   ....[232]....
        /*b36c*/ 	.word	0xffffffff


	//   ....[233]....
        /*b370*/ 	.word	0xffffffff


	//   ....[234]....
        /*b374*/ 	.word	0xffffffff


	//   ....[235]....
        /*b378*/ 	.word	0xffffffff


	//   ....[236]....
        /*b37c*/ 	.word	0xffffffff


	//   ....[237]....
        /*b380*/ 	.word	0xffffffff


	//   ....[238]....
        /*b384*/ 	.word	0xffffffff


	//   ....[239]....
        /*b388*/ 	.word	0xffffffff


	//   ....[240]....
        /*b38c*/ 	.word	0xffffffff


	//   ....[241]....
        /*b390*/ 	.word	0xffffffff


	//   ....[242]....
        /*b394*/ 	.word	0xffffffff


	//   ....[243]....
        /*b398*/ 	.word	0xffffffff


	//   ....[244]....
        /*b39c*/ 	.word	0xffffffff


	//   ....[245]....
        /*b3a0*/ 	.word	0xffffffff


	//   ....[246]....
        /*b3a4*/ 	.word	0xffffffff


	//   ....[247]....
        /*b3a8*/ 	.word	0xffffffff


	//   ....[248]....
        /*b3ac*/ 	.word	0xffffffff


	//   ....[249]....
        /*b3b0*/ 	.word	0xffffffff


	//   ....[250]....
        /*b3b4*/ 	.word	0xffffffff


	//   ....[251]....
        /*b3b8*/ 	.word	0xffffffff


	//   ....[252]....
        /*b3bc*/ 	.word	0xffffffff


	//   ....[253]....
        /*b3c0*/ 	.word	0xffffffff


	//   ....[254]....
        /*b3c4*/ 	.word	0xffffffff


	//   ....[255]....
        /*b3c8*/ 	.word	0xffffffff


	//   ....[0]....
        /*b3cc*/ 	.word	0xffffffff


	//   ....[1]....
        /*b3d0*/ 	.word	0xffffffff


	//   ....[2]....
        /*b3d4*/ 	.word	0xffffffff


	//   ....[3]....
        /*b3d8*/ 	.word	0xffffffff


	//   ....[4]....
        /*b3dc*/ 	.word	0xffffffff


	//   ....[5]....
        /*b3e0*/ 	.word	0xffffffff


	//   ....[6]....
        /*b3e4*/ 	.word	0xffffffff


	//   ....[7]....
        /*b3e8*/ 	.word	0xffffffff


	//   ....[8]....
        /*b3ec*/ 	.word	0xffffffff


	//   ....[9]....
        /*b3f0*/ 	.word	0xffffffff


	//   ....[10]....
        /*b3f4*/ 	.word	0xffffffff


	//   ....[11]....
        /*b3f8*/ 	.word	0xffffffff


	//   ....[12]....
        /*b3fc*/ 	.word	0xffffffff


	//   ....[13]....
        /*b400*/ 	.word	0xffffffff


	//   ....[14]....
        /*b404*/ 	.word	0xffffffff


	//   ....[15]....
        /*b408*/ 	.word	0xffffffff


	//   ....[16]....
        /*b40c*/ 	.word	0xffffffff


	//   ....[17]....
        /*b410*/ 	.word	0xffffffff


	//   ....[18]....
        /*b414*/ 	.word	0xffffffff


	//   ....[19]....
        /*b418*/ 	.word	0xffffffff


	//   ....[20]....
        /*b41c*/ 	.word	0xffffffff


	//   ....[21]....
        /*b420*/ 	.word	0xffffffff


	//   ....[22]....
        /*b424*/ 	.word	0xffffffff


	//   ....[23]....
        /*b428*/ 	.word	0xffffffff


	//   ....[24]....
        /*b42c*/ 	.word	0xffffffff


	//   ....[25]....
        /*b430*/ 	.word	0xffffffff


	//   ....[26]....
        /*b434*/ 	.word	0xffffffff


	//   ....[27]....
        /*b438*/ 	.word	0xffffffff


	//   ....[28]....
        /*b43c*/ 	.word	0xffffffff


	//   ....[29]....
        /*b440*/ 	.word	0xffffffff


	//   ....[30]....
        /*b444*/ 	.word	0xffffffff


	//   ....[31]....
        /*b448*/ 	.word	0xffffffff


	//   ....[32]....
        /*b44c*/ 	.word	0xffffffff


	//   ....[33]....
        /*b450*/ 	.word	0xffffffff


	//   ....[34]....
        /*b454*/ 	.word	0xffffffff


	//   ....[35]....
        /*b458*/ 	.word	0xffffffff


	//   ....[36]....
        /*b45c*/ 	.word	0xffffffff


	//   ....[37]....
        /*b460*/ 	.word	0xffffffff


	//   ....[38]....
        /*b464*/ 	.word	0xffffffff


	//   ....[39]....
        /*b468*/ 	.word	0xffffffff


	//   ....[40]....
        /*b46c*/ 	.word	0xffffffff


	//   ....[41]....
        /*b470*/ 	.word	0xffffffff


	//   ....[42]....
        /*b474*/ 	.word	0xffffffff


	//   ....[43]....
        /*b478*/ 	.word	0xffffffff


	//   ....[44]....
        /*b47c*/ 	.word	0xffffffff


	//   ....[45]....
        /*b480*/ 	.word	0xffffffff


	//   ....[46]....
        /*b484*/ 	.word	0xffffffff


	//   ....[47]....
        /*b488*/ 	.word	0xffffffff


	//   ....[48]....
        /*b48c*/ 	.word	0xffffffff


	//   ....[49]....
        /*b490*/ 	.word	0xffffffff


	//   ....[50]....
        /*b494*/ 	.word	0xffffffff


	//   ....[51]....
        /*b498*/ 	.word	0xffffffff


	//   ....[52]....
        /*b49c*/ 	.word	0xffffffff


	//   ....[53]....
        /*b4a0*/ 	.word	0xffffffff


	//   ....[54]....
        /*b4a4*/ 	.word	0xffffffff


	//   ....[55]....
        /*b4a8*/ 	.word	0xffffffff


	//   ....[56]....
        /*b4ac*/ 	.word	0xffffffff


	//   ....[57]....
        /*b4b0*/ 	.word	0xffffffff


	//   ....[58]....
        /*b4b4*/ 	.word	0xffffffff


	//   ....[59]....
        /*b4b8*/ 	.word	0xffffffff


	//   ....[60]....
        /*b4bc*/ 	.word	0xffffffff


	//   ....[61]....
        /*b4c0*/ 	.word	0xffffffff


	//   ....[62]....
        /*b4c4*/ 	.word	0xffffffff


	//   ....[63]....
        /*b4c8*/ 	.word	0xffffffff


	//   ....[64]....
        /*b4cc*/ 	.word	0xffffffff


	//   ....[65]....
        /*b4d0*/ 	.word	0xffffffff


	//   ....[66]....
        /*b4d4*/ 	.word	0xffffffff


	//   ....[67]....
        /*b4d8*/ 	.word	0xffffffff


	//   ....[68]....
        /*b4dc*/ 	.word	0xffffffff


	//   ....[69]....
        /*b4e0*/ 	.word	0xffffffff


	//   ....[70]....
        /*b4e4*/ 	.word	0xffffffff


	//   ....[71]....
        /*b4e8*/ 	.word	0xffffffff


	//   ....[72]....
        /*b4ec*/ 	.word	0xffffffff


	//   ....[73]....
        /*b4f0*/ 	.word	0xffffffff


	//   ....[74]....
        /*b4f4*/ 	.word	0xffffffff


	//   ....[75]....
        /*b4f8*/ 	.word	0xffffffff


	//   ....[76]....
        /*b4fc*/ 	.word	0xffffffff


	//   ....[77]....
        /*b500*/ 	.word	0xffffffff


	//   ....[78]....
        /*b504*/ 	.word	0xffffffff


	//   ....[79]....
        /*b508*/ 	.word	0xffffffff


	//   ....[80]....
        /*b50c*/ 	.word	0xffffffff


	//   ....[81]....
        /*b510*/ 	.word	0xffffffff


	//   ....[82]....
        /*b514*/ 	.word	0xffffffff


	//   ....[83]....
        /*b518*/ 	.word	0xffffffff


	//   ....[84]....
        /*b51c*/ 	.word	0xffffffff


	//   ....[85]....
        /*b520*/ 	.word	0xffffffff


	//   ....[86]....
        /*b524*/ 	.word	0xffffffff


	//   ....[87]....
        /*b528*/ 	.word	0xffffffff


	//   ....[88]....
        /*b52c*/ 	.word	0xffffffff


	//   ....[89]....
        /*b530*/ 	.word	0xffffffff


	//   ....[90]....
        /*b534*/ 	.word	0xffffffff


	//   ....[91]....
        /*b538*/ 	.word	0xffffffff


	//   ....[92]....
        /*b53c*/ 	.word	0xffffffff


	//   ....[93]....
        /*b540*/ 	.word	0xffffffff


	//   ....[94]....
        /*b544*/ 	.word	0xffffffff


	//   ....[95]....
        /*b548*/ 	.word	0xffffffff


	//   ....[96]....
        /*b54c*/ 	.word	0xffffffff


	//   ....[97]....
        /*b550*/ 	.word	0xffffffff


	//   ....[98]....
        /*b554*/ 	.word	0xffffffff


	//   ....[99]....
        /*b558*/ 	.word	0xffffffff


	//   ....[100]....
        /*b55c*/ 	.word	0xffffffff


	//   ....[101]....
        /*b560*/ 	.word	0xffffffff


	//   ....[102]....
        /*b564*/ 	.word	0xffffffff


	//   ....[103]....
        /*b568*/ 	.word	0xffffffff


	//   ....[104]....
        /*b56c*/ 	.word	0xffffffff


	//   ....[105]....
        /*b570*/ 	.word	0xffffffff


	//   ....[106]....
        /*b574*/ 	.word	0xffffffff


	//   ....[107]....
        /*b578*/ 	.word	0xffffffff


	//   ....[108]....
        /*b57c*/ 	.word	0xffffffff


	//   ....[109]....
        /*b580*/ 	.word	0xffffffff


	//   ....[110]....
        /*b584*/ 	.word	0xffffffff


	//   ....[111]....
        /*b588*/ 	.word	0xffffffff


	//   ....[112]....
        /*b58c*/ 	.word	0xffffffff


	//   ....[113]....
        /*b590*/ 	.word	0xffffffff


	//   ....[114]....
        /*b594*/ 	.word	0xffffffff


	//   ....[115]....
        /*b598*/ 	.word	0xffffffff


	//   ....[116]....
        /*b59c*/ 	.word	0xffffffff


	//   ....[117]....
        /*b5a0*/ 	.word	0xffffffff


	//   ....[118]....
        /*b5a4*/ 	.word	0xffffffff


	//   ....[119]....
        /*b5a8*/ 	.word	0xffffffff


	//   ....[120]....
        /*b5ac*/ 	.word	0xffffffff


	//   ....[121]....
        /*b5b0*/ 	.word	0xffffffff


	//   ....[122]....
        /*b5b4*/ 	.word	0xffffffff


	//   ....[123]....
        /*b5b8*/ 	.word	0xffffffff


	//   ....[124]....
        /*b5bc*/ 	.word	0xffffffff


	//   ....[125]....
        /*b5c0*/ 	.word	0xffffffff


	//   ....[126]....
        /*b5c4*/ 	.word	0xffffffff


	//   ....[127]....
        /*b5c8*/ 	.word	0xffffffff


	//   ....[128]....
        /*b5cc*/ 	.word	0xffffffff


	//   ....[129]....
        /*b5d0*/ 	.word	0xffffffff


	//   ....[130]....
        /*b5d4*/ 	.word	0xffffffff


	//   ....[131]....
        /*b5d8*/ 	.word	0xffffffff


	//   ....[132]....
        /*b5dc*/ 	.word	0xffffffff


	//   ....[133]....
        /*b5e0*/ 	.word	0xffffffff


	//   ....[134]....
        /*b5e4*/ 	.word	0xffffffff


	//   ....[135]....
        /*b5e8*/ 	.word	0xffffffff


	//   ....[136]....
        /*b5ec*/ 	.word	0xffffffff


	//   ....[137]....
        /*b5f0*/ 	.word	0xffffffff


	//   ....[138]....
        /*b5f4*/ 	.word	0xffffffff


	//   ....[139]....
        /*b5f8*/ 	.word	0xffffffff


	//   ....[140]....
        /*b5fc*/ 	.word	0xffffffff


	//   ....[141]....
        /*b600*/ 	.word	0xffffffff


	//   ....[142]....
        /*b604*/ 	.word	0xffffffff


	//   ....[143]....
        /*b608*/ 	.word	0xffffffff


	//   ....[144]....
        /*b60c*/ 	.word	0xffffffff


	//   ....[145]....
        /*b610*/ 	.word	0xffffffff


	//   ....[146]....
        /*b614*/ 	.word	0xffffffff


	//   ....[147]....
        /*b618*/ 	.word	0xffffffff


	//   ....[148]....
        /*b61c*/ 	.word	0xffffffff


	//   ....[149]....
        /*b620*/ 	.word	0xffffffff


	//   ....[150]....
        /*b624*/ 	.word	0xffffffff


	//   ....[151]....
        /*b628*/ 	.word	0xffffffff


	//   ....[152]....
        /*b62c*/ 	.word	0xffffffff


	//   ....[153]....
        /*b630*/ 	.word	0xffffffff


	//   ....[154]....
        /*b634*/ 	.word	0xffffffff


	//   ....[155]....
        /*b638*/ 	.word	0xffffffff


	//   ....[156]....
        /*b63c*/ 	.word	0xffffffff


	//   ....[157]....
        /*b640*/ 	.word	0xffffffff


	//   ....[158]....
        /*b644*/ 	.word	0xffffffff


	//   ....[159]....
        /*b648*/ 	.word	0xffffffff


	//   ....[160]....
        /*b64c*/ 	.word	0xffffffff


	//   ....[161]....
        /*b650*/ 	.word	0xffffffff


	//   ....[162]....
        /*b654*/ 	.word	0xffffffff


	//   ....[163]....
        /*b658*/ 	.word	0xffffffff


	//   ....[164]....
        /*b65c*/ 	.word	0xffffffff


	//   ....[165]....
        /*b660*/ 	.word	0xffffffff


	//   ....[166]....
        /*b664*/ 	.word	0xffffffff


	//   ....[167]....
        /*b668*/ 	.word	0xffffffff


	//   ....[168]....
        /*b66c*/ 	.word	0xffffffff


	//   ....[169]....
        /*b670*/ 	.word	0xffffffff


	//   ....[170]....
        /*b674*/ 	.word	0xffffffff


	//   ....[171]....
        /*b678*/ 	.word	0xffffffff


	//   ....[172]....
        /*b67c*/ 	.word	0xffffffff


	//   ....[173]....
        /*b680*/ 	.word	0xffffffff


	//   ....[174]....
        /*b684*/ 	.word	0xffffffff


	//   ....[175]....
        /*b688*/ 	.word	0xffffffff


	//   ....[176]....
        /*b68c*/ 	.word	0xffffffff


	//   ....[177]....
        /*b690*/ 	.word	0xffffffff


	//   ....[178]....
        /*b694*/ 	.word	0xffffffff


	//   ....[179]....
        /*b698*/ 	.word	0xffffffff


	//   ....[180]....
        /*b69c*/ 	.word	0xffffffff


	//   ....[181]....
        /*b6a0*/ 	.word	0xffffffff


	//   ....[182]....
        /*b6a4*/ 	.word	0xffffffff


	//   ....[183]....
        /*b6a8*/ 	.word	0xffffffff


	//   ....[184]....
        /*b6ac*/ 	.word	0xffffffff


	//   ....[185]....
        /*b6b0*/ 	.word	0xffffffff


	//   ....[186]....
        /*b6b4*/ 	.word	0xffffffff


	//   ....[187]....
        /*b6b8*/ 	.word	0xffffffff


	//   ....[188]....
        /*b6bc*/ 	.word	0xffffffff


	//   ....[189]....
        /*b6c0*/ 	.word	0xffffffff


	//   ....[190]....
        /*b6c4*/ 	.word	0xffffffff


	//   ....[191]....
        /*b6c8*/ 	.word	0xffffffff


	//   ....[192]....
        /*b6cc*/ 	.word	0xffffffff


	//   ....[193]....
        /*b6d0*/ 	.word	0xffffffff


	//   ....[194]....
        /*b6d4*/ 	.word	0xffffffff


	//   ....[195]....
        /*b6d8*/ 	.word	0xffffffff


	//   ....[196]....
        /*b6dc*/ 	.word	0xffffffff


	//   ....[197]....
        /*b6e0*/ 	.word	0xffffffff


	//   ....[198]....
        /*b6e4*/ 	.word	0xffffffff


	//   ....[199]....
        /*b6e8*/ 	.word	0xffffffff


	//   ....[200]....
        /*b6ec*/ 	.word	0xffffffff


	//   ....[201]....
        /*b6f0*/ 	.word	0xffffffff


	//   ....[202]....
        /*b6f4*/ 	.word	0xffffffff


	//   ....[203]....
        /*b6f8*/ 	.word	0xffffffff


	//   ....[204]....
        /*b6fc*/ 	.word	0xffffffff


	//   ....[205]....
        /*b700*/ 	.word	0xffffffff


	//   ....[206]....
        /*b704*/ 	.word	0xffffffff


	//   ....[207]....
        /*b708*/ 	.word	0xffffffff


	//   ....[208]....
        /*b70c*/ 	.word	0xffffffff


	//   ....[209]....
        /*b710*/ 	.word	0xffffffff


	//   ....[210]....
        /*b714*/ 	.word	0xffffffff


	//   ....[211]....
        /*b718*/ 	.word	0xffffffff


	//   ....[212]....
        /*b71c*/ 	.word	0xffffffff


	//   ....[213]....
        /*b720*/ 	.word	0xffffffff


	//   ....[214]....
        /*b724*/ 	.word	0xffffffff


	//   ....[215]....
        /*b728*/ 	.word	0xffffffff


	//   ....[216]....
        /*b72c*/ 	.word	0xffffffff


	//   ....[217]....
        /*b730*/ 	.word	0xffffffff


	//   ....[218]....
        /*b734*/ 	.word	0xffffffff


	//   ....[219]....
        /*b738*/ 	.word	0xffffffff


	//   ....[220]....
        /*b73c*/ 	.word	0xffffffff


	//   ....[221]....
        /*b740*/ 	.word	0xffffffff


	//   ....[222]....
        /*b744*/ 	.word	0xffffffff


	//   ....[223]....
        /*b748*/ 	.word	0xffffffff


	//   ....[224]....
        /*b74c*/ 	.word	0xffffffff


	//   ....[225]....
        /*b750*/ 	.word	0xffffffff


	//   ....[226]....
        /*b754*/ 	.word	0xffffffff


	//   ....[227]....
        /*b758*/ 	.word	0xffffffff


	//   ....[228]....
        /*b75c*/ 	.word	0xffffffff


	//   ....[229]....
        /*b760*/ 	.word	0xffffffff


	//   ....[230]....
        /*b764*/ 	.word	0xffffffff


	//   ....[231]....
        /*b768*/ 	.word	0xffffffff


	//   ....[232]....
        /*b76c*/ 	.word	0xffffffff


	//   ....[233]....
        /*b770*/ 	.word	0xffffffff


	//   ....[234]....
        /*b774*/ 	.word	0xffffffff


	//   ....[235]....
        /*b778*/ 	.word	0xffffffff


	//   ....[236]....
        /*b77c*/ 	.word	0xffffffff


	//   ....[237]....
        /*b780*/ 	.word	0xffffffff


	//   ....[238]....
        /*b784*/ 	.word	0xffffffff


	//   ....[239]....
        /*b788*/ 	.word	0xffffffff


	//   ....[240]....
        /*b78c*/ 	.word	0xffffffff


	//   ....[241]....
        /*b790*/ 	.word	0xffffffff


	//   ....[242]....
        /*b794*/ 	.word	0xffffffff


	//   ....[243]....
        /*b798*/ 	.word	0xffffffff


	//   ....[244]....
        /*b79c*/ 	.word	0xffffffff


	//   ....[245]....
        /*b7a0*/ 	.word	0xffffffff


	//   ....[246]....
        /*b7a4*/ 	.word	0xffffffff


	//   ....[247]....
        /*b7a8*/ 	.word	0xffffffff


	//   ....[248]....
        /*b7ac*/ 	.word	0xffffffff


	//   ....[249]....
        /*b7b0*/ 	.word	0xffffffff


	//   ....[250]....
        /*b7b4*/ 	.word	0xffffffff


	//   ....[251]....
        /*b7b8*/ 	.word	0xffffffff


	//   ....[252]....
        /*b7bc*/ 	.word	0xffffffff


	//   ....[253]....
        /*b7c0*/ 	.word	0xffffffff


	//   ....[254]....
        /*b7c4*/ 	.word	0xffffffff


	//----- nvinfo : EIATTR_COOP_GROUP_INSTR_OFFSETS
	.align		4
.L_39:
        /*b7c8*/ 	.byte	0x04, 0x28
        /*b7ca*/ 	.short	(.L_41 - .L_40)


	//   ....[0]....
.L_40:
        /*b7cc*/ 	.word	0x00052830


	//   ....[1]....
        /*b7d0*/ 	.word	0x00052850


	//   ....[2]....
        /*b7d4*/ 	.word	0x000528d0


	//   ....[3]....
        /*b7d8*/ 	.word	0x000528f0


	//   ....[4]....
        /*b7dc*/ 	.word	0x00052970


	//   ....[5]....
        /*b7e0*/ 	.word	0x00052990


	//   ....[6]....
        /*b7e4*/ 	.word	0x00052a10


	//   ....[7]....
        /*b7e8*/ 	.word	0x00052a30


	//   ....[8]....
        /*b7ec*/ 	.word	0x00052ab0


	//   ....[9]....
        /*b7f0*/ 	.word	0x00052ad0


	//   ....[10]....
        /*b7f4*/ 	.word	0x00052b50


	//   ....[11]....
        /*b7f8*/ 	.word	0x00052b70


	//   ....[12]....
        /*b7fc*/ 	.word	0x00052bf0


	//   ....[13]....
        /*b800*/ 	.word	0x00052c10


	//   ....[14]....
        /*b804*/ 	.word	0x00052c90


	//   ....[15]....
        /*b808*/ 	.word	0x00052cb0


	//   ....[16]....
        /*b80c*/ 	.word	0x00052d30


	//   ....[17]....
        /*b810*/ 	.word	0x00052d50


	//   ....[18]....
        /*b814*/ 	.word	0x00052db0


	//   ....[19]....
        /*b818*/ 	.word	0x00052df0


	//   ....[20]....
        /*b81c*/ 	.word	0x00052e50


	//   ....[21]....
        /*b820*/ 	.word	0x00052ea0


	//   ....[22]....
        /*b824*/ 	.word	0x00052ef0


	//   ....[23]....
        /*b828*/ 	.word	0x00052f30


	//   ....[24]....
        /*b82c*/ 	.word	0x00052f90


	//   ....[25]....
        /*b830*/ 	.word	0x00052fe0


	//   ....[26]....
        /*b834*/ 	.word	0x00053030


	//   ....[27]....
        /*b838*/ 	.word	0x00053070


	//   ....[28]....
        /*b83c*/ 	.word	0x000530d0


	//   ....[29]....
        /*b840*/ 	.word	0x00053130


	//   ....[30]....
        /*b844*/ 	.word	0x00053190


	//   ....[31]....
        /*b848*/ 	.word	0x000531b0


	//   ....[32]....
        /*b84c*/ 	.word	0x00053230


	//   ....[33]....
        /*b850*/ 	.word	0x00053250


	//   ....[34]....
        /*b854*/ 	.word	0x000532d0


	//   ....[35]....
        /*b858*/ 	.word	0x000532f0


	//   ....[36]....
        /*b85c*/ 	.word	0x00053370


	//   ....[37]....
        /*b860*/ 	.word	0x00053390


	//   ....[38]....
        /*b864*/ 	.word	0x00053410


	//   ....[39]....
        /*b868*/ 	.word	0x00053430


	//   ....[40]....
        /*b86c*/ 	.word	0x000534b0


	//   ....[41]....
        /*b870*/ 	.word	0x000534d0


	//   ....[42]....
        /*b874*/ 	.word	0x00053550


	//   ....[43]....
        /*b878*/ 	.word	0x00053570


	//   ....[44]....
        /*b87c*/ 	.word	0x000535f0


	//   ....[45]....
        /*b880*/ 	.word	0x00053610


	//   ....[46]....
        /*b884*/ 	.word	0x00053690


	//   ....[47]....
        /*b888*/ 	.word	0x000536b0


	//   ....[48]....
        /*b88c*/ 	.word	0x00053730


	//   ....[49]....
        /*b890*/ 	.word	0x00053750


	//   ....[50]....
        /*b894*/ 	.word	0x000537b0


	//   ....[51]....
        /*b898*/ 	.word	0x000537f0


	//   ....[52]....
        /*b89c*/ 	.word	0x00053870


	//   ....[53]....
        /*b8a0*/ 	.word	0x00053890


	//   ....[54]....
        /*b8a4*/ 	.word	0x00053910


	//   ....[55]....
        /*b8a8*/ 	.word	0x00053930


	//   ....[56]....
        /*b8ac*/ 	.word	0x000539b0


	//   ....[57]....
        /*b8b0*/ 	.word	0x000539d0


	//   ....[58]....
        /*b8b4*/ 	.word	0x00053a30


	//   ....[59]....
        /*b8b8*/ 	.word	0x00053a70


	//   ....[60]....
        /*b8bc*/ 	.word	0x00053b10


	//   ....[61]....
        /*b8c0*/ 	.word	0x00053b30


	//   ....[62]....
        /*b8c4*/ 	.word	0x00053bb0


	//   ....[63]....
        /*b8c8*/ 	.word	0x00053bd0


	//   ....[64]....
        /*b8cc*/ 	.word	0x00053c50


	//   ....[65]....
        /*b8d0*/ 	.word	0x00053c70


	//   ....[66]....
        /*b8d4*/ 	.word	0x00053cf0


	//   ....[67]....
        /*b8d8*/ 	.word	0x00053d10


	//   ....[68]....
        /*b8dc*/ 	.word	0x00053d90


	//   ....[69]....
        /*b8e0*/ 	.word	0x00053db0


	//   ....[70]....
        /*b8e4*/ 	.word	0x00053e30


	//   ....[71]....
        /*b8e8*/ 	.word	0x00053e50


	//   ....[72]....
        /*b8ec*/ 	.word	0x00053ed0


	//   ....[73]....
        /*b8f0*/ 	.word	0x00053ef0


	//   ....[74]....
        /*b8f4*/ 	.word	0x00053f70


	//   ....[75]....
        /*b8f8*/ 	.word	0x00053f90


	//   ....[76]....
        /*b8fc*/ 	.word	0x00054010


	//   ....[77]....
        /*b900*/ 	.word	0x00054030


	//   ....[78]....
        /*b904*/ 	.word	0x000540b0


	//   ....[79]....
        /*b908*/ 	.word	0x000540d0


	//   ....[80]....
        /*b90c*/ 	.word	0x00054150


	//   ....[81]....
        /*b910*/ 	.word	0x00054170


	//   ....[82]....
        /*b914*/ 	.word	0x000541d0


	//   ....[83]....
        /*b918*/ 	.word	0x00054210


	//   ....[84]....
        /*b91c*/ 	.word	0x00054270


	//   ....[85]....
        /*b920*/ 	.word	0x000542c0


	//   ....[86]....
        /*b924*/ 	.word	0x00054310


	//   ....[87]....
        /*b928*/ 	.word	0x00054350


	//   ....[88]....
        /*b92c*/ 	.word	0x000543b0


	//   ....[89]....
        /*b930*/ 	.word	0x00054400


	//   ....[90]....
        /*b934*/ 	.word	0x00054450


	//   ....[91]....
        /*b938*/ 	.word	0x00054490


	//   ....[92]....
        /*b93c*/ 	.word	0x000544f0


	//   ....[93]....
        /*b940*/ 	.word	0x00054550


	//   ....[94]....
        /*b944*/ 	.word	0x000545b0


	//   ....[95]....
        /*b948*/ 	.word	0x000545d0


	//   ....[96]....
        /*b94c*/ 	.word	0x00054650


	//   ....[97]....
        /*b950*/ 	.word	0x00054670


	//   ....[98]....
        /*b954*/ 	.word	0x000546f0


	//   ....[99]....
        /*b958*/ 	.word	0x00054710


	//   ....[100]....
        /*b95c*/ 	.word	0x00054790


	//   ....[101]....
        /*b960*/ 	.word	0x000547b0


	//   ....[102]....
        /*b964*/ 	.word	0x00054830


	//   ....[103]....
        /*b968*/ 	.word	0x00054850


	//   ....[104]....
        /*b96c*/ 	.word	0x000548d0


	//   ....[105]....
        /*b970*/ 	.word	0x000548f0


	//   ....[106]....
        /*b974*/ 	.word	0x00054970


	//   ....[107]....
        /*b978*/ 	.word	0x00054990


	//   ....[108]....
        /*b97c*/ 	.word	0x00054a10


	//   ....[109]....
        /*b980*/ 	.word	0x00054a30


	//   ....[110]....
        /*b984*/ 	.word	0x00054ab0


	//   ....[111]....
        /*b988*/ 	.word	0x00054ad0


	//   ....[112]....
        /*b98c*/ 	.word	0x00054b50


	//   ....[113]....
        /*b990*/ 	.word	0x00054b70


	//   ....[114]....
        /*b994*/ 	.word	0x00054bd0


	//   ....[115]....
        /*b998*/ 	.word	0x00054c10


	//   ....[116]....
        /*b99c*/ 	.word	0x00054c70


	//   ....[117]....
        /*b9a0*/ 	.word	0x00054cd0


	//   ....[118]....
        /*b9a4*/ 	.word	0x00054d10


	//   ....[119]....
        /*b9a8*/ 	.word	0x00054d50


	//   ....[120]....
        /*b9ac*/ 	.word	0x00054dd0


	//   ....[121]....
        /*b9b0*/ 	.word	0x00054df0


	//   ....[122]....
        /*b9b4*/ 	.word	0x00054e50


	//   ....[123]....
        /*b9b8*/ 	.word	0x00054e90


	//   ....[124]....
        /*b9bc*/ 	.word	0x00054f10


	//   ....[125]....
        /*b9c0*/ 	.word	0x00054f30


	//   ....[126]....
        /*b9c4*/ 	.word	0x00054fb0


	//   ....[127]....
        /*b9c8*/ 	.word	0x00054fd0


	//   ....[128]....
        /*b9cc*/ 	.word	0x00055050


	//   ....[129]....
        /*b9d0*/ 	.word	0x00055070


	//   ....[130]....
        /*b9d4*/ 	.word	0x000550f0


	//   ....[131]....
        /*b9d8*/ 	.word	0x00055110


	//   ....[132]....
        /*b9dc*/ 	.word	0x00055190


	//   ....[133]....
        /*b9e0*/ 	.word	0x000551b0


	//   ....[134]....
        /*b9e4*/ 	.word	0x00055230


	//   ....[135]....
        /*b9e8*/ 	.word	0x00055250


	//   ....[136]....
        /*b9ec*/ 	.word	0x000552d0


	//   ....[137]....
        /*b9f0*/ 	.word	0x000552f0


	//   ....[138]....
        /*b9f4*/ 	.word	0x00055370


	//   ....[139]....
        /*b9f8*/ 	.word	0x00055390


	//   ....[140]....
        /*b9fc*/ 	.word	0x00055410


	//   ....[141]....
        /*ba00*/ 	.word	0x00055430


	//   ....[142]....
        /*ba04*/ 	.word	0x000554b0


	//   ....[143]....
        /*ba08*/ 	.word	0x000554d0


	//   ....[144]....
        /*ba0c*/ 	.word	0x00055550


	//   ....[145]....
        /*ba10*/ 	.word	0x00055570


	//   ....[146]....
        /*ba14*/ 	.word	0x000555d0


	//   ....[147]....
        /*ba18*/ 	.word	0x00055610


	//   ....[148]....
        /*ba1c*/ 	.word	0x00055670


	//   ....[149]....
        /*ba20*/ 	.word	0x000556c0


	//   ....[150]....
        /*ba24*/ 	.word	0x00055710


	//   ....[151]....
        /*ba28*/ 	.word	0x00055750


	//   ....[152]....
        /*ba2c*/ 	.word	0x000557b0


	//   ....[153]....
        /*ba30*/ 	.word	0x00055800


	//   ....[154]....
        /*ba34*/ 	.word	0x00055850


	//   ....[155]....
        /*ba38*/ 	.word	0x00055890


	//   ....[156]....
        /*ba3c*/ 	.word	0x000558f0


	//   ....[157]....
        /*ba40*/ 	.word	0x00055960


	//   ....[158]....
        /*ba44*/ 	.word	0x000559b0


	//   ....[159]....
        /*ba48*/ 	.word	0x000559d0


	//   ....[160]....
        /*ba4c*/ 	.word	0x00055a50


	//   ....[161]....
        /*ba50*/ 	.word	0x00055a70


	//   ....[162]....
        /*ba54*/ 	.word	0x00055af0


	//   ....[163]....
        /*ba58*/ 	.word	0x00055b10


	//   ....[164]....
        /*ba5c*/ 	.word	0x00055b90


	//   ....[165]....
        /*ba60*/ 	.word	0x00055bb0


	//   ....[166]....
        /*ba64*/ 	.word	0x00055c30


	//   ....[167]....
        /*ba68*/ 	.word	0x00055c50


	//   ....[168]....
        /*ba6c*/ 	.word	0x00055cd0


	//   ....[169]....
        /*ba70*/ 	.word	0x00055cf0


	//   ....[170]....
        /*ba74*/ 	.word	0x00055d70


	//   ....[171]....
        /*ba78*/ 	.word	0x00055d90


	//   ....[172]....
        /*ba7c*/ 	.word	0x00055e10


	//   ....[173]....
        /*ba80*/ 	.word	0x00055e30


	//   ....[174]....
        /*ba84*/ 	.word	0x00055eb0


	//   ....[175]....
        /*ba88*/ 	.word	0x00055ed0


	//   ....[176]....
        /*ba8c*/ 	.word	0x00055f50


	//   ....[177]....
        /*ba90*/ 	.word	0x00055f70


	//   ....[178]....
        /*ba94*/ 	.word	0x00055fd0


	//   ....[179]....
        /*ba98*/ 	.word	0x00056010


	//   ....[180]....
        /*ba9c*/ 	.word	0x00056070


	//   ....[181]....
        /*baa0*/ 	.word	0x000560c0


	//   ....[182]....
        /*baa4*/ 	.word	0x00056110


	//   ....[183]....
        /*baa8*/ 	.word	0x00056150


	//   ....[184]....
        /*baac*/ 	.word	0x000561b0


	//   ....[185]....
        /*bab0*/ 	.word	0x00056230


	//   ....[186]....
        /*bab4*/ 	.word	0x00056250


	//   ....[187]....
        /*bab8*/ 	.word	0x00056290


	//   ....[188]....
        /*babc*/ 	.word	0x00056370


	//   ....[189]....
        /*bac0*/ 	.word	0x00056390


	//   ....[190]....
        /*bac4*/ 	.word	0x00056410


	//   ....[191]....
        /*bac8*/ 	.word	0x00056430


	//   ....[192]....
        /*bacc*/ 	.word	0x000564b0


	//   ....[193]....
        /*bad0*/ 	.word	0x000564d0


	//   ....[194]....
        /*bad4*/ 	.word	0x00056550


	//   ....[195]....
        /*bad8*/ 	.word	0x00056570


	//   ....[196]....
        /*badc*/ 	.word	0x000565f0


	//   ....[197]....
        /*bae0*/ 	.word	0x00056610


	//   ....[198]....
        /*bae4*/ 	.word	0x00056690


	//   ....[199]....
        /*bae8*/ 	.word	0x000566b0


	//   ....[200]....
        /*baec*/ 	.word	0x00056730


	//   ....[201]....
        /*baf0*/ 	.word	0x00056750


	//   ....[202]....
        /*baf4*/ 	.word	0x000567d0


	//   ....[203]....
        /*baf8*/ 	.word	0x000567f0


	//   ....[204]....
        /*bafc*/ 	.word	0x00056870


	//   ....[205]....
        /*bb00*/ 	.word	0x00056890


	//   ....[206]....
        /*bb04*/ 	.word	0x00056910


	//   ....[207]....
        /*bb08*/ 	.word	0x00056930


	//   ....[208]....
        /*bb0c*/ 	.word	0x000569b0


	//   ....[209]....
        /*bb10*/ 	.word	0x000569d0


	//   ....[210]....
        /*bb14*/ 	.word	0x00056a30


	//   ....[211]....
        /*bb18*/ 	.word	0x00056a70


	//   ....[212]....
        /*bb1c*/ 	.word	0x00056ad0


	//   ....[213]....
        /*bb20*/ 	.word	0x00056b20


	//   ....[214]....
        /*bb24*/ 	.word	0x00056b70


	//   ....[215]....
        /*bb28*/ 	.word	0x00056bb0


	//   ....[216]....
        /*bb2c*/ 	.word	0x00056c10


	//   ....[217]....
        /*bb30*/ 	.word	0x00056c70


	//   ....[218]....
        /*bb34*/ 	.word	0x00056cb0


	//   ....[219]....
        /*bb38*/ 	.word	0x00056cf0


	//   ....[220]....
        /*bb3c*/ 	.word	0x00056d70


	//   ....[221]....
        /*bb40*/ 	.word	0x00056dd0


	//   ....[222]....
        /*bb44*/ 	.word	0x00056e20


	//   ....[223]....
        /*bb48*/ 	.word	0x00056e40


	//   ....[224]....
        /*bb4c*/ 	.word	0x00056ec0


	//   ....[225]....
        /*bb50*/ 	.word	0x00056ee0


	//   ....[226]....
        /*bb54*/ 	.word	0x00056f60


	//   ....[227]....
        /*bb58*/ 	.word	0x00056f80


	//   ....[228]....
        /*bb5c*/ 	.word	0x00057000


	//   ....[229]....
        /*bb60*/ 	.word	0x00057020


	//   ....[230]....
        /*bb64*/ 	.word	0x000570a0


	//   ....[231]....
        /*bb68*/ 	.word	0x000570c0


	//   ....[232]....
        /*bb6c*/ 	.word	0x00057140


	//   ....[233]....
        /*bb70*/ 	.word	0x00057160


	//   ....[234]....
        /*bb74*/ 	.word	0x000571f0


	//   ....[235]....
        /*bb78*/ 	.word	0x00057210


	//   ....[236]....
        /*bb7c*/ 	.word	0x00057270


	//   ....[237]....
        /*bb80*/ 	.word	0x000572d0


	//   ....[238]....
        /*bb84*/ 	.word	0x00057310


	//   ....[239]....
        /*bb88*/ 	.word	0x00057370


	//   ....[240]....
        /*bb8c*/ 	.word	0x000573b0


	//   ....[241]....
        /*bb90*/ 	.word	0x00057410


	//   ....[242]....
        /*bb94*/ 	.word	0x00057450


	//   ....[243]....
        /*bb98*/ 	.word	0x000574b0


	//   ....[244]....
        /*bb9c*/ 	.word	0x000574f0


	//   ....[245]....
        /*bba0*/ 	.word	0x00057550


	//   ....[246]....
        /*bba4*/ 	.word	0x00057590


	//   ....[247]....
        /*bba8*/ 	.word	0x000575f0


	//   ....[248]....
        /*bbac*/ 	.word	0x00057630


	//   ....[249]....
        /*bbb0*/ 	.word	0x00057690


	//   ....[250]....
        /*bbb4*/ 	.word	0x000576d0


	//   ....[251]....
        /*bbb8*/ 	.word	0x00057730


	//   ....[252]....
        /*bbbc*/ 	.word	0x000577c0


	//   ....[253]....
        /*bbc0*/ 	.word	0x000577e0


	//   ....[254]....
        /*bbc4*/ 	.word	0x00057820


	//   ....[255]....
        /*bbc8*/ 	.word	0x00057880


	//   ....[0]....
        /*bbcc*/ 	.word	0x000578c0


	//   ....[1]....
        /*bbd0*/ 	.word	0x00057920


	//   ....[2]....
        /*bbd4*/ 	.word	0x00057960


	//   ....[3]....
        /*bbd8*/ 	.word	0x000579c0


	//   ....[4]....
        /*bbdc*/ 	.word	0x00057a00


	//   ....[5]....
        /*bbe0*/ 	.word	0x00057a60


	//   ....[6]....
        /*bbe4*/ 	.word	0x00057aa0


	//   ....[7]....
        /*bbe8*/ 	.word	0x00057b00


	//   ....[8]....
        /*bbec*/ 	.word	0x00057b40


	//   ....[9]....
        /*bbf0*/ 	.word	0x00057ba0


	//   ....[10]....
        /*bbf4*/ 	.word	0x00057be0


	//   ....[11]....
        /*bbf8*/ 	.word	0x00057c40


	//   ....[12]....
        /*bbfc*/ 	.word	0x00057c80


	//   ....[13]....
        /*bc00*/ 	.word	0x00057ce0


	//   ....[14]....
        /*bc04*/ 	.word	0x00057d20


	//   ....[15]....
        /*bc08*/ 	.word	0x00057d80


	//   ....[16]....
        /*bc0c*/ 	.word	0x00057dc0


	//   ....[17]....
        /*bc10*/ 	.word	0x00057e20


	//   ....[18]....
        /*bc14*/ 	.word	0x00057e60


	//   ....[19]....
        /*bc18*/ 	.word	0x00057ec0


	//   ....[20]....
        /*bc1c*/ 	.word	0x00057f00


	//   ....[21]....
        /*bc20*/ 	.word	0x00057f60


	//   ....[22]....
        /*bc24*/ 	.word	0x00057fa0


	//   ....[23]....
        /*bc28*/ 	.word	0x00058000


	//   ....[24]....
        /*bc2c*/ 	.word	0x00058040


	//   ....[25]....
        /*bc30*/ 	.word	0x000580a0


	//   ....[26]....
        /*bc34*/ 	.word	0x000580e0


	//   ....[27]....
        /*bc38*/ 	.word	0x00058140


	//   ....[28]....
        /*bc3c*/ 	.word	0x00058190


	//   ....[29]....
        /*bc40*/ 	.word	0x000581f0


	//   ....[30]....
        /*bc44*/ 	.word	0x00058250


	//   ....[31]....
        /*bc48*/ 	.word	0x000582b0


	//   ....[32]....
        /*bc4c*/ 	.word	0x000582f0


	//   ....[33]....
        /*bc50*/ 	.word	0x00058350


	//   ....[34]....
        /*bc54*/ 	.word	0x00058390


	//   ....[35]....
        /*bc58*/ 	.word	0x000583f0


	//   ....[36]....
        /*bc5c*/ 	.word	0x00058430


	//   ....[37]....
        /*bc60*/ 	.word	0x00058490


	//   ....[38]....
        /*bc64*/ 	.word	0x000584d0


	//   ....[39]....
        /*bc68*/ 	.word	0x00058530


	//   ....[40]....
        /*bc6c*/ 	.word	0x00058570


	//   ....[41]....
        /*bc70*/ 	.word	0x000585d0


	//   ....[42]....
        /*bc74*/ 	.word	0x00058610


	//   ....[43]....
        /*bc78*/ 	.word	0x00058670


	//   ....[44]....
        /*bc7c*/ 	.word	0x000586b0


	//   ....[45]....
        /*bc80*/ 	.word	0x00058710


	//   ....[46]....
        /*bc84*/ 	.word	0x00058750


	//   ....[47]....
        /*bc88*/ 	.word	0x000587b0


	//   ....[48]....
        /*bc8c*/ 	.word	0x000587f0


	//   ....[49]....
        /*bc90*/ 	.word	0x00058850


	//   ....[50]....
        /*bc94*/ 	.word	0x00058890


	//   ....[51]....
        /*bc98*/ 	.word	0x000588f0


	//   ....[52]....
        /*bc9c*/ 	.word	0x00058930


	//   ....[53]....
        /*bca0*/ 	.word	0x000589a0


	//   ....[54]....
        /*bca4*/ 	.word	0x000589f0


	//   ....[55]....
        /*bca8*/ 	.word	0x00058a80


	//   ....[56]....
        /*bcac*/ 	.word	0x00058ab0


	//   ....[57]....
        /*bcb0*/ 	.word	0x00058ad0


	//   ....[58]....
        /*bcb4*/ 	.word	0x00058b10


	//   ....[59]....
        /*bcb8*/ 	.word	0x00058b70


	//   ....[60]....
        /*bcbc*/ 	.word	0x00058bb0


	//   ....[61]....
        /*bcc0*/ 	.word	0x00058c10


	//   ....[62]....
        /*bcc4*/ 	.word	0x00058c50


	//   ....[63]....
        /*bcc8*/ 	.word	0x00058cb0


	//   ....[64]....
        /*bccc*/ 	.word	0x00058d50


	//   ....[65]....
        /*bcd0*/ 	.word	0x00058d70


	//   ....[66]....
        /*bcd4*/ 	.word	0x00058df0


	//   ....[67]....
        /*bcd8*/ 	.word	0x00058e10


	//   ....[68]....
        /*bcdc*/ 	.word	0x00058e50


	//   ....[69]....
        /*bce0*/ 	.word	0x00058eb0


	//   ....[70]....
        /*bce4*/ 	.word	0x00058f00


	//   ....[71]....
        /*bce8*/ 	.word	0x00058f60


	//   ....[72]....
        /*bcec*/ 	.word	0x00058fb0


	//   ....[73]....
        /*bcf0*/ 	.word	0x00059010


	//   ....[74]....
        /*bcf4*/ 	.word	0x00059070


	//   ....[75]....
        /*bcf8*/ 	.word	0x000590d0


	//   ....[76]....
        /*bcfc*/ 	.word	0x00059110


	//   ....[77]....
        /*bd00*/ 	.word	0x00059170


	//   ....[78]....
        /*bd04*/ 	.word	0x000591b0


	//   ....[79]....
        /*bd08*/ 	.word	0x00059210


	//   ....[80]....
        /*bd0c*/ 	.word	0x000592e0


	//   ....[81]....
        /*bd10*/ 	.word	0x00059350


	//   ....[82]....
        /*bd14*/ 	.word	0x000597d0


	//   ....[83]....
        /*bd18*/ 	.word	0x00059960


	//   ....[84]....
        /*bd1c*/ 	.word	0x00059d30


	//   ....[85]....
        /*bd20*/ 	.word	0x00059f70


	//   ....[86]....
        /*bd24*/ 	.word	0x0005a200


	//   ....[87]....
        /*bd28*/ 	.word	0x0005a460


	//   ....[88]....
        /*bd2c*/ 	.word	0x0005a6f0


	//   ....[89]....
        /*bd30*/ 	.word	0x0005a9a0


	//   ....[90]....
        /*bd34*/ 	.word	0x0005abb0


	//   ....[91]....
        /*bd38*/ 	.word	0x0005ae10


	//   ....[92]....
        /*bd3c*/ 	.word	0x0005b0b0


	//   ....[93]....
        /*bd40*/ 	.word	0x0005b150


	//   ....[94]....
        /*bd44*/ 	.word	0x0005b1b0


	//   ....[95]....
        /*bd48*/ 	.word	0x0005b210


	//   ....[96]....
        /*bd4c*/ 	.word	0x0005b250


	//   ....[97]....
        /*bd50*/ 	.word	0x0005b2b0


	//   ....[98]....
        /*bd54*/ 	.word	0x0005b2f0


	//   ....[99]....
        /*bd58*/ 	.word	0x0005b350


	//   ....[100]....
        /*bd5c*/ 	.word	0x0005b390


	//   ....[101]....
        /*bd60*/ 	.word	0x0005b3f0


	//   ....[102]....
        /*bd64*/ 	.word	0x0005b430


	//   ....[103]....
        /*bd68*/ 	.word	0x0005b490


	//   ....[104]....
        /*bd6c*/ 	.word	0x0005b4d0


	//   ....[105]....
        /*bd70*/ 	.word	0x0005b530


	//   ....[106]....
        /*bd74*/ 	.word	0x0005b570


	//   ....[107]....
        /*bd78*/ 	.word	0x0005b5d0


	//   ....[108]....
        /*bd7c*/ 	.word	0x0005b610


	//   ....[109]....
        /*bd80*/ 	.word	0x0005b670


	//   ....[110]....
        /*bd84*/ 	.word	0x0005b6b0


	//   ....[111]....
        /*bd88*/ 	.word	0x0005b710


	//   ....[112]....
        /*bd8c*/ 	.word	0x0005b750


	//   ....[113]....
        /*bd90*/ 	.word	0x0005b7b0


	//   ....[114]....
        /*bd94*/ 	.word	0x0005b7f0


	//   ....[115]....
        /*bd98*/ 	.word	0x0005b850


	//   ....[116]....
        /*bd9c*/ 	.word	0x0005b890


	//   ....[117]....
        /*bda0*/ 	.word	0x0005b8f0


	//   ....[118]....
        /*bda4*/ 	.word	0x0005b930


	//   ....[119]....
        /*bda8*/ 	.word	0x0005b990


	//   ....[120]....
        /*bdac*/ 	.word	0x0005be90


	//   ....[121]....
        /*bdb0*/ 	.word	0x0005beb0


	//   ....[122]....
        /*bdb4*/ 	.word	0x0005c400


	//   ....[123]....
        /*bdb8*/ 	.word	0x0005c4f0


	//   ....[124]....
        /*bdbc*/ 	.word	0x0005cf80


	//   ....[125]....
        /*bdc0*/ 	.word	0x0005d0a0


	//   ....[126]....
        /*bdc4*/ 	.word	0x0005d0e0


	//   ....[127]....
        /*bdc8*/ 	.word	0x0005d140


	//   ....[128]....
        /*bdcc*/ 	.word	0x0005d180


	//   ....[129]....
        /*bdd0*/ 	.word	0x0005d1e0


	//   ....[130]....
        /*bdd4*/ 	.word	0x0005d2a0


	//   ....[131]....
        /*bdd8*/ 	.word	0x0005d340


	//   ....[132]....
        /*bddc*/ 	.word	0x0005d3d0


	//   ....[133]....
        /*bde0*/ 	.word	0x0005d440


	//   ....[134]....
        /*bde4*/ 	.word	0x0005d480


	//   ....[135]....
        /*bde8*/ 	.word	0x0005d4e0


	//   ....[136]....
        /*bdec*/ 	.word	0x0005d540


	//   ....[137]....
        /*bdf0*/ 	.word	0x0005d5c0


	//   ....[138]....
        /*bdf4*/ 	.word	0x0005d630


	//   ....[139]....
        /*bdf8*/ 	.word	0x0005d6c0


	//   ....[140]....
        /*bdfc*/ 	.word	0x0005d700


	//   ....[141]....
        /*be00*/ 	.word	0x0005d760


	//   ....[142]....
        /*be04*/ 	.word	0x0005d7c0


	//   ....[143]....
        /*be08*/ 	.word	0x0005d840


	//   ....[144]....
        /*be0c*/ 	.word	0x0005d8b0


	//   ....[145]....
        /*be10*/ 	.word	0x0005d920


	//   ....[146]....
        /*be14*/ 	.word	0x0005d960


	//   ....[147]....
        /*be18*/ 	.word	0x0005d9c0


	//   ....[148]....
        /*be1c*/ 	.word	0x0005da00


	//   ....[149]....
        /*be20*/ 	.word	0x0005da60


	//   ....[150]....
        /*be24*/ 	.word	0x0005daa0


	//   ....[151]....
        /*be28*/ 	.word	0x0005db00


	//   ....[152]....
        /*be2c*/ 	.word	0x0005db80


	//   ....[153]....
        /*be30*/ 	.word	0x0005dc20


	//   ....[154]....
        /*be34*/ 	.word	0x0005df70


	//   ....[155]....
        /*be38*/ 	.word	0x0005e0e0


	//   ....[156]....
        /*be3c*/ 	.word	0x0005e1f0


	//   ....[157]....
        /*be40*/ 	.word	0x0005e2b0


	//   ....[158]....
        /*be44*/ 	.word	0x0005ebf0


	//   ....[159]....
        /*be48*/ 	.word	0x0005ed30


	//   ....[160]....
        /*be4c*/ 	.word	0x0005f6b0


	//   ....[161]....
        /*be50*/ 	.word	0x0005f7b0


	//   ....[162]....
        /*be54*/ 	.word	0x000600f0


	//   ....[163]....
        /*be58*/ 	.word	0x00060230


	//   ....[164]....
        /*be5c*/ 	.word	0x00060bf0


	//   ....[165]....
        /*be60*/ 	.word	0x00060cf0


	//   ....[166]....
        /*be64*/ 	.word	0x000618a0


	//   ....[167]....
        /*be68*/ 	.word	0x00064170


	//   ....[168]....
        /*be6c*/ 	.word	0x00064400


	//   ....[169]....
        /*be70*/ 	.word	0x00064460


	//   ....[170]....
        /*be74*/ 	.word	0x000644a0


	//   ....[171]....
        /*be78*/ 	.word	0x00064500


	//   ....[172]....
        /*be7c*/ 	.word	0x00064540


	//   ....[173]....
        /*be80*/ 	.word	0x000645a0


	//   ....[174]....
        /*be84*/ 	.word	0x000645e0


	//   ....[175]....
        /*be88*/ 	.word	0x00064640


	//   ....[176]....
        /*be8c*/ 	.word	0x00064680


	//   ....[177]....
        /*be90*/ 	.word	0x000646e0


	//   ....[178]....
        /*be94*/ 	.word	0x00064720


	//   ....[179]....
        /*be98*/ 	.word	0x00064780


	//   ....[180]....
        /*be9c*/ 	.word	0x000647c0


	//   ....[181]....
        /*bea0*/ 	.word	0x00064820


	//   ....[182]....
        /*bea4*/ 	.word	0x000648b0


	//   ....[183]....
        /*bea8*/ 	.word	0x00064930


	//   ....[184]....
        /*beac*/ 	.word	0x00064960


	//   ....[185]....
        /*beb0*/ 	.word	0x00064990


	//   ....[186]....
        /*beb4*/ 	.word	0x00064a30


	//   ....[187]....
        /*beb8*/ 	.word	0x00064a50


	//   ....[188]....
        /*bebc*/ 	.word	0x00064ac0


	//   ....[189]....
        /*bec0*/ 	.word	0x00064b40


	//   ....[190]....
        /*bec4*/ 	.word	0x00064ba0


	//   ....[191]....
        /*bec8*/ 	.word	0x00064bc0


	//   ....[192]....
        /*becc*/ 	.word	0x00064be0


	//   ....[193]....
        /*bed0*/ 	.word	0x00064c40


	//   ....[194]....
        /*bed4*/ 	.word	0x00064c60


	//   ....[195]....
        /*bed8*/ 	.word	0x00064cc0


	//   ....[196]....
        /*bedc*/ 	.word	0x00064ce0


	//   ....[197]....
        /*bee0*/ 	.word	0x00064d40


	//   ....[198]....
        /*bee4*/ 	.word	0x00064d60


	//   ....[199]....
        /*bee8*/ 	.word	0x00064dc0


	//   ....[200]....
        /*beec*/ 	.word	0x00064de0


	//   ....[201]....
        /*bef0*/ 	.word	0x00064e40


	//   ....[202]....
        /*bef4*/ 	.word	0x00064e60


	//   ....[203]....
        /*bef8*/ 	.word	0x00064ec0


	//   ....[204]....
        /*befc*/ 	.word	0x00064ee0


	//   ....[205]....
        /*bf00*/ 	.word	0x00064f40


	//   ....[206]....
        /*bf04*/ 	.word	0x00064f90


	//   ....[207]....
        /*bf08*/ 	.word	0x00065000


	//   ....[208]....
        /*bf0c*/ 	.word	0x00065040


	//   ....[209]....
        /*bf10*/ 	.word	0x000650d0


	//   ....[210]....
        /*bf14*/ 	.word	0x00065110


	//   ....[211]....
        /*bf18*/ 	.word	0x00065130


	//   ....[212]....
        /*bf1c*/ 	.word	0x00065150


	//   ....[213]....
        /*bf20*/ 	.word	0x000651c0


	//   ....[214]....
        /*bf24*/ 	.word	0x00065200


	//   ....[215]....
        /*bf28*/ 	.word	0x00065230


	//   ....[216]....
        /*bf2c*/ 	.word	0x00065290


	//   ....[217]....
        /*bf30*/ 	.word	0x000652b0


	//   ....[218]....
        /*bf34*/ 	.word	0x000652d0


	//   ....[219]....
        /*bf38*/ 	.word	0x00065330


	//   ....[220]....
        /*bf3c*/ 	.word	0x00065380


	//   ....[221]....
        /*bf40*/ 	.word	0x000653b0


	//   ....[222]....
        /*bf44*/ 	.word	0x00065410


	//   ....[223]....
        /*bf48*/ 	.word	0x00065430


	//   ....[224]....
        /*bf4c*/ 	.word	0x00065450


	//   ....[225]....
        /*bf50*/ 	.word	0x000654b0


	//   ....[226]....
        /*bf54*/ 	.word	0x000654d0


	//   ....[227]....
        /*bf58*/ 	.word	0x00065530


	//   ....[228]....
        /*bf5c*/ 	.word	0x00065550


	//   ....[229]....
        /*bf60*/ 	.word	0x000655b0


	//   ....[230]....
        /*bf64*/ 	.word	0x000655d0


	//   ....[231]....
        /*bf68*/ 	.word	0x00065630


	//   ....[232]....
        /*bf6c*/ 	.word	0x00065650


	//   ....[233]....
        /*bf70*/ 	.word	0x000656b0


	//   ....[234]....
        /*bf74*/ 	.word	0x000656d0


	//   ....[235]....
        /*bf78*/ 	.word	0x00065730


	//   ....[236]....
        /*bf7c*/ 	.word	0x00065750


	//   ....[237]....
        /*bf80*/ 	.word	0x000657b0


	//   ....[238]....
        /*bf84*/ 	.word	0x000657d0


	//   ....[239]....
        /*bf88*/ 	.word	0x00065830


	//   ....[240]....
        /*bf8c*/ 	.word	0x000658d0


	//   ....[241]....
        /*bf90*/ 	.word	0x000658f0


	//   ....[242]....
        /*bf94*/ 	.word	0x00065910


	//   ....[243]....
        /*bf98*/ 	.word	0x00065980


	//   ....[244]....
        /*bf9c*/ 	.word	0x00065ab0


	//   ....[245]....
        /*bfa0*/ 	.word	0x00065ad0


	//   ....[246]....
        /*bfa4*/ 	.word	0x00065af0


	//   ....[247]....
        /*bfa8*/ 	.word	0x00065b10


	//   ....[248]....
        /*bfac*/ 	.word	0x00065b30


	//   ....[249]....
        /*bfb0*/ 	.word	0x00065b50


	//   ....[250]....
        /*bfb4*/ 	.word	0x00065b70


	//   ....[251]....
        /*bfb8*/ 	.word	0x00065b90


	//   ....[252]....
        /*bfbc*/ 	.word	0x00065bc0


	//   ....[253]....
        /*bfc0*/ 	.word	0x00065c90


	//   ....[254]....
        /*bfc4*/ 	.word	0x00065dd0


	//----- nvinfo : EIATTR_VRC_CTA_INIT_COUNT
	.align		4
.L_41:
        /*bfc8*/ 	.byte	0x02, 0x4a
	.zero		1
	.zero		1


	//----- nvinfo : EIATTR_EXIT_INSTR_OFFSETS
	.align		4
        /*bfcc*/ 	.byte	0x04, 0x1c
        /*bfce*/ 	.short	(.L_43 - .L_42)


	//   ....[0]....
.L_42:
        /*bfd0*/ 	.word	0x00078190


	//   ....[1]....
        /*bfd4*/ 	.word	0x000781b0


	//----- nvinfo : EIATTR_REQNTID
	.align		4
.L_43:
        /*bfd8*/ 	.byte	0x04, 0x10
        /*bfda*/ 	.short	(.L_45 - .L_44)
.L_44:
        /*bfdc*/ 	.word	0x00000020
        /*bfe0*/ 	.word	0x00000001
        /*bfe4*/ 	.word	0x00000001


	//----- nvinfo : EIATTR_CBANK_PARAM_SIZE
	.align		4
.L_45:
        /*bfe8*/ 	.byte	0x03, 0x19
        /*bfea*/ 	.short	0x0050


	//----- nvinfo : EIATTR_PARAM_CBANK
	.align		4
        /*bfec*/ 	.byte	0x04, 0x0a
        /*bfee*/ 	.short	(.L_47 - .L_46)
	.align		4
.L_46:
        /*bff0*/ 	.word	index@(.nv.constant0.matmul_kernel)
        /*bff4*/ 	.short	0x0380
        /*bff6*/ 	.short	0x0050


	//----- nvinfo : EIATTR_SW_WAR
	.align		4
.L_47:
        /*bff8*/ 	.byte	0x04, 0x36
        /*bffa*/ 	.short	(.L_49 - .L_48)
.L_48:
        /*bffc*/ 	.word	0x00000008
.L_49:


//--------------------- .nv.compat                --------------------------
	.section	.nv.compat,"",@"SHT_CUDA_COMPAT_INFO"
	.align	4
        /*0000*/ 	.byte	0x02, 0x02, 0x01, 0x00, 0x02, 0x05, 0x05, 0x00, 0x02, 0x03, 0x00, 0x00, 0x02, 0x06, 0x01, 0x00


//--------------------- .nv.callgraph             --------------------------
	.section	.nv.callgraph,"",@"SHT_CUDA_CALLGRAPH"
	.align	4
	.sectionentsize	8
	.align		4
        /*0000*/ 	.word	0x00000000
	.align		4
        /*0004*/ 	.word	0xffffffff
	.align		4
        /*0008*/ 	.word	0x00000000
	.align		4
        /*000c*/ 	.word	0xfffffffe
	.align		4
        /*0010*/ 	.word	0x00000000
	.align		4
        /*0014*/ 	.word	0xfffffffd
	.align		4
        /*0018*/ 	.word	0x00000000
	.align		4
        /*001c*/ 	.word	0xfffffffc


//--------------------- .text.matmul_kernel       --------------------------
	.section	.text.matmul_kernel,"ax",@progbits
	.align	128
        .global         matmul_kernel
        .type           matmul_kernel,@function
        .size           matmul_kernel,(.L_x_3 - matmul_kernel)
        .other          matmul_kernel,@"STO_CUDA_ENTRY STV_DEFAULT"
matmul_kernel:
.text.matmul_kernel:
[----:B------:R-:W1:Y:S08]  /*0000*/  LDC R1, c[0x0][0x37c] ;  /* 0x0000df00ff017b82 */ /* 0x000e700000000800 */
[----:B------:R-:W2:Y:S01]  /*0010*/  LDC.64 R2, c[0x0][0x398] ;  /* 0x0000e600ff027b82 */ /* 0x000ea20000000a00 */
[----:B------:R-:W3:Y:S01]  /*0020*/  S2R R7, SR_CTAID.X ;  /* 0x0000000000077919 */ /* 0x000ee20000002500 */
[----:B-1----:R-:W-:Y:S01]  /*0030*/  VIADD R1, R1, 0xffffcac0 ;  /* 0xffffcac001017836 */ /* 0x002fe20000000000 */
[----:B------:R-:W1:Y:S01]  /*0040*/  LDCU UR7, c[0x0][0x3a0] ;  /* 0x00007400ff0777ac */ /* 0x000e620008000800 */
[----:B------:R-:W4:Y:S01]  /*0050*/  S2R R252, SR_TID.X ;  /* 0x0000000000fc7919 */ /* 0x000f220000002100 */
[----:B------:R-:W5:Y:S03]  /*0060*/  LDCU UR8, c[0x0][0x3a0] ;  /* 0x00007400ff0877ac */ /* 0x000f660008000800 */
[----:B------:R-:W3:Y:S01]  /*0070*/  LDC.64 R246, c[0x0][0x3a8] ;  /* 0x0000ea00fff67b82 */ /* 0x000ee20000000a00 */
[----:B------:R-:W3:Y:S01]  /*0080*/  LDCU UR5, c[0x0][0x3a4] ;  /* 0x00007480ff0577ac */ /* 0x000ee20008000800 */
[----:B------:R-:W3:Y:S06]  /*0090*/  LDCU UR6, c[0x0][0x3b0] ;  /* 0x00007600ff0677ac */ /* 0x000eec0008000800 */
[----:B------:R-:W5:Y:S01]  /*00a0*/  LDC R168, c[0x0][0x3a0] ;  /* 0x0000e800ffa87b82 */ /* 0x000f620000000800 */
[----:B------:R-:W3:Y:S01]  /*00b0*/  LDCU UR12, c[0x0][0x3b0] ;  /* 0x00007600ff0c77ac */ /* 0x000ee20008000800 */
[----:B-1----:R-:W-:Y:S01]  /*00c0*/  UIADD3 UR7, UPT, UPT, UR7, 0x1f, URZ ;  /* 0x0000001f07077890 */ /* 0x002fe2000fffe0ff */
[----:B--2---:R-:W-:Y:S01]  /*00d0*/  VIADD R0, R3, 0x3f ;  /* 0x0000003f03007836 */ /* 0x004fe20000000000 */
[----:B------:R-:W1:Y:S04]  /*00e0*/  LDCU UR16, c[0x0][0x3b0] ;  /* 0x00007600ff1077ac */ /* 0x000e680008000800 */
[----:B------:R-:W-:Y:S01]  /*00f0*/  SHF.R.S32.HI R5, RZ, 0x1f, R0 ;  /* 0x0000001fff057819 */ /* 0x000fe20000011400 */
[----:B------:R-:W-:Y:S01]  /*0100*/  UISETP.GT.AND UP0, UPT, UR7, 0x1f, UPT ;  /* 0x0000001f0700788c */ /* 0x000fe2000bf04270 */
[----:B------:R-:W2:Y:S02]  /*0110*/  LDCU UR13, c[0x0][0x3b0] ;  /* 0x00007600ff0d77ac */ /* 0x000ea40008000800 */
[----:B------:R-:W-:Y:S01]  /*0120*/  LEA.HI R5, R5, R0, RZ, 0x6 ;  /* 0x0000000005057211 */ /* 0x000fe200078f30ff */
[----:B---3--:R-:W-:Y:S01]  /*0130*/  IMAD R242, R246, 0x1e, RZ ;  /* 0x0000001ef6f27824 */ /* 0x008fe200078e02ff */
[----:B------:R-:W-:Y:S01]  /*0140*/  IABS R10, R7 ;  /* 0x00000007000a7213 */ /* 0x000fe20000000000 */
[----:B------:R-:W-:Y:S01]  /*0150*/  USEL UR4, URZ, 0x4, !UP0 ;  /* 0x00000004ff047887 */ /* 0x000fe2000c000000 */
[----:B------:R-:W-:Y:S01]  /*0160*/  SHF.R.S32.HI R5, RZ, 0x6, R5 ;  /* 0x00000006ff057819 */ /* 0x000fe20000011405 */
[----:B------:R-:W3:Y:S01]  /*0170*/  LDCU UR14, c[0x0][0x3b0] ;  /* 0x00007600ff0e77ac */ /* 0x000ee20008000800 */
[----:B----4-:R-:W-:Y:S01]  /*0180*/  LOP3.LUT R248, R252, 0x1f, RZ, 0xc0, !PT ;  /* 0x0000001ffcf87812 */ /* 0x010fe200078ec0ff */
[----:B-----5:R-:W-:-:S02]  /*0190*/  VIADD R168, R168, 0xffffffff ;  /* 0xffffffffa8a87836 */ /* 0x020fc40000000000 */
[----:B------:R-:W-:Y:S01]  /*01a0*/  IMAD.SHL.U32 R6, R5, 0x8, RZ ;  /* 0x0000000805067824 */ /* 0x000fe200078e00ff */
[----:B------:R-:W4:Y:S01]  /*01b0*/  LDCU UR17, c[0x0][0x3b0] ;  /* 0x00007600ff1177ac */ /* 0x000f220008000800 */
[C---:B------:R-:W-:Y:S02]  /*01c0*/  IMAD R247, R248.reuse, R247, RZ ;  /* 0x000000f7f8f77224 */ /* 0x040fe400078e02ff */
[----:B------:R-:W-:Y:S01]  /*01d0*/  IMAD.SHL.U32 R249, R248, 0x4, RZ ;  /* 0x00000004f8f97824 */ /* 0x000fe200078e00ff */
[-C--:B------:R-:W-:Y:S01]  /*01e0*/  IABS R9, R6.reuse ;  /* 0x0000000600097213 */ /* 0x080fe20000000000 */
[----:B------:R-:W5:Y:S01]  /*01f0*/  LDCU UR35, c[0x0][0x3b0] ;  /* 0x00007600ff2377ac */ /* 0x000f620008000800 */
[----:B------:R-:W-:Y:S02]  /*0200*/  IABS R12, R6 ;  /* 0x00000006000c7213 */ /* 0x000fe40000000000 */
[----:B------:R-:W1:Y:S01]  /*0210*/  I2F.RP R0, R9 ;  /* 0x0000000900007306 */ /* 0x000e620000209400 */
[----:B------:R-:W2:Y:S01]  /*0220*/  LDCU UR18, c[0x0][0x3b0] ;  /* 0x00007600ff1277ac */ /* 0x000ea20008000800 */
[----:B------:R-:W2:Y:S01]  /*0230*/  LDCU UR22, c[0x0][0x3b0] ;  /* 0x00007600ff1677ac */ /* 0x000ea20008000800 */
[----:B------:R-:W2:Y:S01]  /*0240*/  LDCU UR15, c[0x0][0x3b0] ;  /* 0x00007600ff0f77ac */ /* 0x000ea20008000800 */
[----:B------:R-:W2:Y:S04]  /*0250*/  LDCU UR19, c[0x0][0x3b0] ;  /* 0x00007600ff1377ac */ /* 0x000ea80008000800 */
[----:B-1----:R-:W1:Y:S01]  /*0260*/  MUFU.RCP R0, R0 ;  /* 0x0000000000007308 */ /* 0x002e620000001000 */
[----:B------:R-:W2:Y:S01]  /*0270*/  LDCU UR20, c[0x0][0x3b0] ;  /* 0x00007600ff1477ac */ /* 0x000ea20008000800 */
[----:B------:R-:W2:Y:S01]  /*0280*/  LDCU UR44, c[0x0][0x3b0] ;  /* 0x00007600ff2c77ac */ /* 0x000ea20008000800 */
[----:B------:R-:W2:Y:S01]  /*0290*/  LDCU UR36, c[0x0][0x3b0] ;  /* 0x00007600ff2477ac */ /* 0x000ea20008000800 */
[----:B------:R-:W2:Y:S01]  /*02a0*/  LDCU UR53, c[0x0][0x3b0] ;  /* 0x00007600ff3577ac */ /* 0x000ea20008000800 */
[----:B-1----:R-:W-:Y:S01]  /*02b0*/  VIADD R4, R0, 0xffffffe ;  /* 0x0ffffffe00047836 */ /* 0x002fe20000000000 */
[----:B------:R-:W1:Y:S01]  /*02c0*/  LDCU UR60, c[0x0][0x3b0] ;  /* 0x00007600ff3c77ac */ /* 0x000e620008000800 */
[----:B------:R-:W-:-:S02]  /*02d0*/  IMAD.MOV R0, RZ, RZ, -R12 ;  /* 0x000000ffff007224 */ /* 0x000fc400078e0a0c */
[----:B------:R2:W1:Y:S01]  /*02e0*/  F2I.FTZ.U32.TRUNC.NTZ R5, R4 ;  /* 0x0000000400057305 */ /* 0x000462000021f000 */
[----:B------:R-:W3:Y:S01]  /*02f0*/  LDCU UR23, c[0x0][0x3b0] ;  /* 0x00007600ff1777ac */ /* 0x000ee20008000800 */
[----:B------:R-:W3:Y:S01]  /*0300*/  LDCU UR29, c[0x0][0x3b0] ;  /* 0x00007600ff1d77ac */ /* 0x000ee20008000800 */
[----:B--2---:R-:W-:Y:S01]  /*0310*/  IMAD.MOV.U32 R4, RZ, RZ, RZ ;  /* 0x000000ffff047224 */ /* 0x004fe200078e00ff */
[----:B------:R-:W2:Y:S01]  /*0320*/  LDCU UR61, c[0x0][0x3b0] ;  /* 0x00007600ff3d77ac */ /* 0x000ea20008000800 */
[----:B------:R-:W2:Y:S01]  /*0330*/  LDCU UR24, c[0x0][0x3b0] ;  /* 0x00007600ff1877ac */ /* 0x000ea20008000800 */
[----:B-1----:R-:W-:Y:S01]  /*0340*/  IMAD.MOV R8, RZ, RZ, -R5 ;  /* 0x000000ffff087224 */ /* 0x002fe200078e0a05 */
[----:B------:R-:W1:Y:S03]  /*0350*/  LDCU UR27, c[0x0][0x3b0] ;  /* 0x00007600ff1b77ac */ /* 0x000e660008000800 */
[----:B------:R-:W-:-:S02]  /*0360*/  IMAD R11, R8, R9, RZ ;  /* 0x00000009080b7224 */ /* 0x000fc400078e02ff */
[----:B------:R-:W-:Y:S01]  /*0370*/  IMAD.MOV.U32 R8, RZ, RZ, R10 ;  /* 0x000000ffff087224 */ /* 0x000fe200078e000a */
[----:B------:R-:W1:Y:S01]  /*0380*/  LDCU UR28, c[0x0][0x3b0] ;  /* 0x00007600ff1c77ac */ /* 0x000e620008000800 */
[----:B------:R-:W-:Y:S01]  /*0390*/  IMAD.HI.U32 R5, R5, R11, R4 ;  /* 0x0000000b05057227 */ /* 0x000fe200078e0004 */
[----:B------:R-:W-:Y:S01]  /*03a0*/  IABS R11, R3 ;  /* 0x00000003000b7213 */ /* 0x000fe20000000000 */
[----:B------:R-:W1:Y:S04]  /*03b0*/  LDCU UR21, c[0x0][0x3b0] ;  /* 0x00007600ff1577ac */ /* 0x000e680008000800 */
[----:B------:R-:W-:Y:S01]  /*03c0*/  IMAD.HI.U32 R5, R5, R8, RZ ;  /* 0x0000000805057227 */ /* 0x000fe200078e00ff */
[----:B------:R-:W1:Y:S03]  /*03d0*/  LDCU UR25, c[0x0][0x3b0] ;  /* 0x00007600ff1977ac */ /* 0x000e660008000800 */
[----:B------:R-:W-:Y:S01]  /*03e0*/  IMAD R0, R5, R0, R8 ;  /* 0x0000000005007224 */ /* 0x000fe200078e0208 */
[----:B------:R-:W1:Y:S04]  /*03f0*/  LDCU UR26, c[0x0][0x3b0] ;  /* 0x00007600ff1a77ac */ /* 0x000e680008000800 */
[----:B------:R-:W-:Y:S01]  /*0400*/  ISETP.GT.U32.AND P1, PT, R9, R0, PT ;  /* 0x000000000900720c */ /* 0x000fe20003f24070 */
[----:B------:R-:W1:Y:S01]  /*0410*/  LDCU UR51, c[0x0][0x3b0] ;  /* 0x00007600ff3377ac */ /* 0x000e620008000800 */
[----:B------:R-:W1:Y:S01]  /*0420*/  LDCU UR30, c[0x0][0x3b0] ;  /* 0x00007600ff1e77ac */ /* 0x000e620008000800 */
[----:B------:R-:W1:Y:S10]  /*0430*/  LDCU UR34, c[0x0][0x3b0] ;  /* 0x00007600ff2277ac */ /* 0x000e740008000800 */
[----:B------:R-:W-:Y:S01]  /*0440*/  @!P1 IMAD.IADD R0, R0, 0x1, -R9 ;  /* 0x0000000100009824 */ /* 0x000fe200078e0a09 */
[----:B------:R-:W1:Y:S01]  /*0450*/  LDCU UR49, c[0x0][0x3b0] ;  /* 0x00007600ff3177ac */ /* 0x000e620008000800 */
[----:B------:R-:W-:Y:S01]  /*0460*/  @!P1 VIADD R5, R5, 0x1 ;  /* 0x0000000105059836 */ /* 0x000fe20000000000 */
[----:B------:R-:W-:-:S02]  /*0470*/  ISETP.NE.AND P1, PT, R6, RZ, PT ;  /* 0x000000ff0600720c */ /* 0x000fc40003f25270 */
[----:B------:R-:W-:Y:S01]  /*0480*/  ISETP.GE.U32.AND P0, PT, R0, R9, PT ;  /* 0x000000090000720c */ /* 0x000fe20003f06070 */
[----:B------:R-:W1:Y:S01]  /*0490*/  LDCU UR31, c[0x0][0x3b0] ;  /* 0x00007600ff1f77ac */ /* 0x000e620008000800 */
[-C--:B------:R-:W-:Y:S01]  /*04a0*/  LOP3.LUT R0, R7, R6.reuse, RZ, 0x3c, !PT ;  /* 0x0000000607007212 */ /* 0x080fe200078e3cff */
[----:B------:R-:W1:Y:S03]  /*04b0*/  LDCU UR32, c[0x0][0x3b0] ;  /* 0x00007600ff2077ac */ /* 0x000e660008000800 */
[----:B------:R-:W-:Y:S01]  /*04c0*/  ISETP.GE.AND P2, PT, R0, RZ, PT ;  /* 0x000000ff0000720c */ /* 0x000fe20003f46270 */
[----:B------:R-:W-:Y:S01]  /*04d0*/  VIADD R0, R2, 0x1ff ;  /* 0x000001ff02007836 */ /* 0x000fe20000000000 */
[----:B------:R-:W1:Y:S05]  /*04e0*/  LDCU UR59, c[0x0][0x3b0] ;  /* 0x00007600ff3b77ac */ /* 0x000e6a0008000800 */
[----:B------:R-:W-:Y:S01]  /*04f0*/  @P0 IADD3 R5, PT, PT, R5, 0x1, RZ ;  /* 0x0000000105050810 */ /* 0x000fe20007ffe0ff */
[----:B------:R-:W1:Y:S04]  /*0500*/  LDCU UR50, c[0x0][0x3b0] ;  /* 0x00007600ff3277ac */ /* 0x000e680008000800 */
[----:B------:R-:W-:Y:S01]  /*0510*/  IMAD.MOV.U32 R4, RZ, RZ, R5 ;  /* 0x000000ffff047224 */ /* 0x000fe200078e0005 */
[----:B------:R-:W-:Y:S01]  /*0520*/  SHF.R.S32.HI R5, RZ, 0x1f, R0 ;  /* 0x0000001fff057819 */ /* 0x000fe20000011400 */
[----:B------:R-:W1:Y:S02]  /*0530*/  LDCU UR40, c[0x0][0x3b0] ;  /* 0x00007600ff2877ac */ /* 0x000e640008000800 */
[----:B------:R-:W-:Y:S01]  /*0540*/  @!P2 IMAD.MOV R4, RZ, RZ, -R4 ;  /* 0x000000ffff04a224 */ /* 0x000fe200078e0a04 */
[----:B------:R-:W-:Y:S01]  /*0550*/  @!P1 LOP3.LUT R4, RZ, R6, RZ, 0x33, !PT ;  /* 0x00000006ff049212 */ /* 0x000fe200078e33ff */
[----:B------:R-:W1:Y:S01]  /*0560*/  LDCU UR33, c[0x0][0x3b0] ;  /* 0x00007600ff2177ac */ /* 0x000e620008000800 */
[----:B------:R-:W-:-:S03]  /*0570*/  LEA.HI R5, R5, R0, RZ, 0x9 ;  /* 0x0000000005057211 */ /* 0x000fc600078f48ff */
[----:B------:R-:W-:Y:S01]  /*0580*/  IMAD.SHL.U32 R14, R4, 0x8, RZ ;  /* 0x00000008040e7824 */ /* 0x000fe200078e00ff */
[----:B------:R-:W1:Y:S01]  /*0590*/  LDCU UR37, c[0x0][0x3b0] ;  /* 0x00007600ff2577ac */ /* 0x000e620008000800 */
[----:B------:R-:W-:-:S03]  /*05a0*/  IMAD.MOV R4, RZ, RZ, -R4 ;  /* 0x000000ffff047224 */ /* 0x000fc600078e0a04 */
[----:B------:R-:W-:Y:S01]  /*05b0*/  LEA.HI.SX32 R5, R5, -R14, 0x17 ;  /* 0x8000000e05057211 */ /* 0x000fe200078fbaff */
[----:B------:R-:W-:Y:S01]  /*05c0*/  IMAD R15, R6, R4, R7 ;  /* 0x00000004060f7224 */ /* 0x000fe200078e0207 */
[----:B------:R-:W1:Y:S01]  /*05d0*/  LDCU UR38, c[0x0][0x3b0] ;  /* 0x00007600ff2677ac */ /* 0x000e620008000800 */
[----:B------:R-:W-:Y:S01]  /*05e0*/  IMAD.MOV.U32 R4, RZ, RZ, RZ ;  /* 0x000000ffff047224 */ /* 0x000fe200078e00ff */
[----:B------:R-:W-:Y:S02]  /*05f0*/  VIMNMX R10, PT, PT, R5, 0x8, PT ;  /* 0x00000008050a7848 */ /* 0x000fe40003fe0100 */
[----:B------:R-:W-:Y:S01]  /*0600*/  IABS R6, R15 ;  /* 0x0000000f00067213 */ /* 0x000fe20000000000 */
[----:B------:R-:W1:Y:S01]  /*0610*/  LDCU UR67, c[0x0][0x3b0] ;  /* 0x00007600ff4377ac */ /* 0x000e620008000800 */
[-C--:B------:R-:W-:Y:S01]  /*0620*/  IABS R9, R10.reuse ;  /* 0x0000000a00097213 */ /* 0x080fe20000000000 */
[----:B------:R-:W1:Y:S03]  /*0630*/  LDCU UR42, c[0x0][0x3b0] ;  /* 0x00007600ff2a77ac */ /* 0x000e660008000800 */
[----:B------:R-:W1:Y:S01]  /*0640*/  I2F.RP R0, R9 ;  /* 0x0000000900007306 */ /* 0x000e620000209400 */
[----:B------:R-:W2:Y:S01]  /*0650*/  LDCU UR46, c[0x0][0x3b0] ;  /* 0x00007600ff2e77ac */ /* 0x000ea20008000800 */
[----:B------:R-:W2:Y:S01]  /*0660*/  LDCU UR39, c[0x0][0x3b0] ;  /* 0x00007600ff2777ac */ /* 0x000ea20008000800 */
[----:B------:R-:W2:Y:S05]  /*0670*/  LDCU UR41, c[0x0][0x3b0] ;  /* 0x00007600ff2977ac */ /* 0x000eaa0008000800 */
[----:B-1----:R-:W1:Y:S01]  /*0680*/  MUFU.RCP R0, R0 ;  /* 0x0000000000007308 */ /* 0x002e620000001000 */
[----:B------:R-:W2:Y:S01]  /*0690*/  LDCU UR43, c[0x0][0x3b0] ;  /* 0x00007600ff2b77ac */ /* 0x000ea20008000800 */
[----:B------:R-:W2:Y:S01]  /*06a0*/  LDCU UR48, c[0x0][0x3b0] ;  /* 0x00007600ff3077ac */ /* 0x000ea20008000800 */
[----:B------:R-:W2:Y:S01]  /*06b0*/  LDCU UR52, c[0x0][0x3b0] ;  /* 0x00007600ff3477ac */ /* 0x000ea20008000800 */
[----:B------:R-:W2:Y:S01]  /*06c0*/  LDCU UR45, c[0x0][0x3b0] ;  /* 0x00007600ff2d77ac */ /* 0x000ea20008000800 */
[----:B-1----:R-:W-:Y:S01]  /*06d0*/  VIADD R5, R0, 0xffffffe ;  /* 0x0ffffffe00057836 */ /* 0x002fe20000000000 */
[----:B------:R-:W1:Y:S01]  /*06e0*/  LDCU UR47, c[0x0][0x3b0] ;  /* 0x00007600ff2f77ac */ /* 0x000e620008000800 */
[----:B------:R-:W1:Y:S04]  /*06f0*/  LDCU UR54, c[0x0][0x3b0] ;  /* 0x00007600ff3677ac */ /* 0x000e680008000800 */
[----:B------:R-:W1:Y:S01]  /*0700*/  F2I.FTZ.U32.TRUNC.NTZ R5, R5 ;  /* 0x0000000500057305 */ /* 0x000e62000021f000 */
[----:B------:R-:W2:Y:S01]  /*0710*/  LDCU UR58, c[0x0][0x3b0] ;  /* 0x00007600ff3a77ac */ /* 0x000ea20008000800 */
[----:B------:R-:W2:Y:S01]  /*0720*/  LDCU UR55, c[0x0][0x3b0] ;  /* 0x00007600ff3777ac */ /* 0x000ea20008000800 */
[----:B------:R-:W2:Y:S01]  /*0730*/  LDCU UR56, c[0x0][0x3b0] ;  /* 0x00007600ff3877ac */ /* 0x000ea20008000800 */
[--C-:B-1----:R-:W-:Y:S01]  /*0740*/  IMAD.MOV R8, RZ, RZ, -R5.reuse ;  /* 0x000000ffff087224 */ /* 0x102fe200078e0a05 */
[----:B------:R-:W1:Y:S03]  /*0750*/  LDCU UR64, c[0x0][0x3b0] ;  /* 0x00007600ff4077ac */ /* 0x000e660008000800 */
[----:B------:R-:W-:Y:S01]  /*0760*/  IMAD R7, R8, R9, RZ ;  /* 0x0000000908077224 */ /* 0x000fe200078e02ff */
[----:B------:R-:W-:Y:S01]  /*0770*/  IABS R8, R10 ;  /* 0x0000000a00087213 */ /* 0x000fe20000000000 */
[----:B------:R-:W1:Y:S02]  /*0780*/  LDCU UR57, c[0x0][0x3b0] ;  /* 0x00007600ff3977ac */ /* 0x000e640008000800 */
[----:B------:R-:W-:Y:S01]  /*0790*/  IMAD.HI.U32 R0, R5, R7, R4 ;  /* 0x0000000705007227 */ /* 0x000fe200078e0004 */
[----:B------:R-:W1:Y:S03]  /*07a0*/  LDCU UR62, c[0x0][0x3b0] ;  /* 0x00007600ff3e77ac */ /* 0x000e660008000800 */
[----:B------:R-:W-:-:S02]  /*07b0*/  IMAD.MOV.U32 R4, RZ, RZ, R11 ;  /* 0x000000ffff047224 */ /* 0x000fc400078e000b */
[----:B------:R-:W-:Y:S01]  /*07c0*/  IMAD.MOV R7, RZ, RZ, -R8 ;  /* 0x000000ffff077224 */ /* 0x000fe200078e0a08 */
[----:B------:R-:W1:Y:S01]  /*07d0*/  LDCU UR66, c[0x0][0x3b0] ;  /* 0x00007600ff4277ac */ /* 0x000e620008000800 */
[----:B------:R-:W-:Y:S01]  /*07e0*/  IMAD.HI.U32 R5, R0, R6, RZ ;  /* 0x0000000600057227 */ /* 0x000fe200078e00ff */
[----:B------:R-:W1:Y:S01]  /*07f0*/  I2F.RP R8, R4 ;  /* 0x0000000400087306 */ /* 0x000e620000209400 */
[----:B------:R-:W-:Y:S01]  /*0800*/  IABS R0, R2 ;  /* 0x0000000200007213 */ /* 0x000fe20000000000 */
[----:B------:R-:W2:Y:S01]  /*0810*/  LDCU UR68, c[0x0][0x3b0] ;  /* 0x00007600ff4477ac */ /* 0x000ea20008000800 */
[----:B------:R-:W-:Y:S01]  /*0820*/  IMAD R6, R5, R7, R6 ;  /* 0x0000000705067224 */ /* 0x000fe200078e0206 */
[----:B------:R-:W2:Y:S04]  /*0830*/  LDCU UR70, c[0x0][0x3b0] ;  /* 0x00007600ff4677ac */ /* 0x000ea80008000800 */
[----:B------:R-:W-:Y:S01]  /*0840*/  ISETP.GT.U32.AND P1, PT, R9, R6, PT ;  /* 0x000000060900720c */ /* 0x000fe20003f24070 */
[----:B------:R-:W2:Y:S01]  /*0850*/  I2F.RP R7, R0 ;  /* 0x0000000000077306 */ /* 0x000ea20000209400 */
[----:B------:R-:W3:Y:S01]  /*0860*/  LDCU UR63, c[0x0][0x3b0] ;  /* 0x00007600ff3f77ac */ /* 0x000ee20008000800 */
[----:B------:R-:W3:Y:S06]  /*0870*/  LDCU UR65, c[0x0][0x3b0] ;  /* 0x00007600ff4177ac */ /* 0x000eec0008000800 */
[----:B-1----:R-:W1:Y:S01]  /*0880*/  MUFU.RCP R8, R8 ;  /* 0x0000000800087308 */ /* 0x002e620000001000 */
[----:B------:R-:W3:Y:S03]  /*0890*/  LDCU UR72, c[0x0][0x3b0] ;  /* 0x00007600ff4877ac */ /* 0x000ee60008000800 */
[-C--:B------:R-:W-:Y:S01]  /*08a0*/  @!P1 IADD3 R6, PT, PT, R6, -R9.reuse, RZ ;  /* 0x8000000906069210 */ /* 0x080fe20007ffe0ff */
[----:B------:R-:W-:Y:S01]  /*08b0*/  @!P1 VIADD R5, R5, 0x1 ;  /* 0x0000000105059836 */ /* 0x000fe20000000000 */
[----:B------:R-:W-:Y:S01]  /*08c0*/  ISETP.NE.AND P1, PT, R10, RZ, PT ;  /* 0x000000ff0a00720c */ /* 0x000fe20003f25270 */
[----:B------:R-:W3:Y:S01]  /*08d0*/  LDCU UR69, c[0x0][0x3b0] ;  /* 0x00007600ff4577ac */ /* 0x000ee20008000800 */
[----:B------:R-:W-:Y:S01]  /*08e0*/  ISETP.GE.U32.AND P0, PT, R6, R9, PT ;  /* 0x000000090600720c */ /* 0x000fe20003f06070 */
[----:B--2---:R-:W2:Y:S01]  /*08f0*/  MUFU.RCP R7, R7 ;  /* 0x0000000700077308 */ /* 0x004ea20000001000 */
[----:B------:R-:W-:Y:S01]  /*0900*/  LOP3.LUT R6, R15, R10, RZ, 0x3c, !PT ;  /* 0x0000000a0f067212 */ /* 0x000fe200078e3cff */
[----:B------:R-:W3:Y:S03]  /*0910*/  LDCU UR71, c[0x0][0x3b0] ;  /* 0x00007600ff4777ac */ /* 0x000ee60008000800 */
[----:B------:R-:W-:Y:S01]  /*0920*/  ISETP.GE.AND P2, PT, R6, RZ, PT ;  /* 0x000000ff0600720c */ /* 0x000fe20003f46270 */
[----:B------:R-:W3:Y:S01]  /*0930*/  LDCU UR73, c[0x0][0x3b0] ;  /* 0x00007600ff4977ac */ /* 0x000ee20008000800 */
[----:B-1----:R-:W-:Y:S01]  /*0940*/  VIADD R12, R8, 0xffffffe ;  /* 0x0ffffffe080c7836 */ /* 0x002fe20000000000 */
[----:B------:R-:W-:-:S03]  /*0950*/  UISETP.GT.AND UP0, UPT, UR7, 0x3f, UPT ;  /* 0x0000003f0700788c */ /* 0x000fc6000bf04270 */
[----:B------:R1:W3:Y:S01]  /*0960*/  F2I.FTZ.U32.TRUNC.NTZ R13, R12 ;  /* 0x0000000c000d7305 */ /* 0x0002e2000021f000 */
[----:B------:R-:W-:-:S04]  /*0970*/  @P0 VIADD R5, R5, 0x1 ;  /* 0x0000000105050836 */ /* 0x000fc80000000000 */
[----:B------:R-:W-:Y:S02]  /*0980*/  IMAD.MOV.U32 R8, RZ, RZ, R5 ;  /* 0x000000ffff087224 */ /* 0x000fe400078e0005 */
[----:B--2---:R-:W-:Y:S02]  /*0990*/  VIADD R6, R7, 0xffffffe ;  /* 0x0ffffffe07067836 */ /* 0x004fe40000000000 */
[----:B------:R-:W-:Y:S01]  /*09a0*/  @!P2 IMAD.MOV R8, RZ, RZ, -R8 ;  /* 0x000000ffff08a224 */ /* 0x000fe200078e0a08 */
[----:B------:R-:W-:Y:S01]  /*09b0*/  @!P1 LOP3.LUT R8, RZ, R10, RZ, 0x33, !PT ;  /* 0x0000000aff089212 */ /* 0x000fe200078e33ff */
[----:B------:R-:W2:Y:S01]  /*09c0*/  F2I.FTZ.U32.TRUNC.NTZ R7, R6 ;  /* 0x0000000600077305 */ /* 0x000ea2000021f000 */
[----:B-1----:R-:W-:Y:S01]  /*09d0*/  MOV R12, RZ ;  /* 0x000000ff000c7202 */ /* 0x002fe20000000f00 */
[----:B---3--:R-:W-:Y:S02]  /*09e0*/  IMAD.MOV R5, RZ, RZ, -R13 ;  /* 0x000000ffff057224 */ /* 0x008fe400078e0a0d */
[----:B------:R-:W-:-:S02]  /*09f0*/  IMAD.SHL.U32 R63, R8, 0x40, RZ ;  /* 0x00000040083f7824 */ /* 0x000fc400078e00ff */
[----:B------:R-:W-:Y:S02]  /*0a00*/  IMAD R5, R5, R4, RZ ;  /* 0x0000000405057224 */ /* 0x000fe400078e02ff */
[C---:B------:R-:W-:Y:S01]  /*0a10*/  VIADD R16, R63.reuse, 0x1 ;  /* 0x000000013f107836 */ /* 0x040fe20000000000 */
[C---:B------:R-:W-:Y:S01]  /*0a20*/  IADD3 R24, PT, PT, R63.reuse, 0xc, RZ ;  /* 0x0000000c3f187810 */ /* 0x040fe20007ffe0ff */
[C---:B------:R-:W-:Y:S01]  /*0a30*/  VIADD R18, R63.reuse, 0x2 ;  /* 0x000000023f127836 */ /* 0x040fe20000000000 */
[----:B------:R-:W-:Y:S01]  /*0a40*/  IADD3 R28, PT, PT, R63, 0xe, RZ ;  /* 0x0000000e3f1c7810 */ /* 0x000fe20007ffe0ff */
[----:B------:R-:W-:Y:S01]  /*0a50*/  IMAD.HI.U32 R12, R13, R5, R12 ;  /* 0x000000050d0c7227 */ /* 0x000fe200078e000c */
[----:B------:R-:W-:Y:S01]  /*0a60*/  IABS R9, R16 ;  /* 0x0000001000097213 */ /* 0x000fe20000000000 */
[----:B------:R1:W-:Y:S01]  /*0a70*/  STL [R1+0x1444], R63 ;  /* 0x0014443f01007387 */ /* 0x0003e20000100800 */
[----:B------:R-:W-:Y:S01]  /*0a80*/  IABS R11, R18 ;  /* 0x00000012000b7213 */ /* 0x000fe20000000000 */
[----:B------:R-:W-:Y:S01]  /*0a90*/  IMAD.MOV R13, RZ, RZ, -R8 ;  /* 0x000000ffff0d7224 */ /* 0x000fe200078e0a08 */
[----:B------:R-:W-:Y:S01]  /*0aa0*/  ISETP.GE.AND P4, PT, R18, RZ, PT ;  /* 0x000000ff1200720c */ /* 0x000fe20003f86270 */
[----:B------:R-:W-:Y:S01]  /*0ab0*/  IMAD.HI.U32 R5, R12, R9, RZ ;  /* 0x000000090c057227 */ /* 0x000fe200078e00ff */
[----:B------:R-:W-:-:S02]  /*0ac0*/  IABS R23, R24 ;  /* 0x0000001800177213 */ /* 0x000fc40000000000 */
[----:B------:R-:W-:Y:S01]  /*0ad0*/  IADD3 R102, PT, PT, R63, 0x38, RZ ;  /* 0x000000383f667810 */ /* 0x000fe20007ffe0ff */
[----:B------:R-:W-:-:S03]  /*0ae0*/  IMAD.HI.U32 R8, R12, R11, RZ ;  /* 0x0000000b0c087227 */ /* 0x000fc600078e00ff */
[----:B------:R-:W-:Y:S01]  /*0af0*/  IABS R117, R102 ;  /* 0x0000006600757213 */ /* 0x000fe20000000000 */
[----:B------:R-:W-:Y:S02]  /*0b00*/  VIADD R19, R63, 0x3 ;  /* 0x000000033f137836 */ /* 0x000fe40000000000 */
[----:B------:R-:W-:Y:S02]  /*0b10*/  IMAD.MOV R5, RZ, RZ, -R5 ;  /* 0x000000ffff057224 */ /* 0x000fe400078e0a05 */
[----:B------:R-:W-:Y:S01]  /*0b20*/  IMAD.MOV R8, RZ, RZ, -R8 ;  /* 0x000000ffff087224 */ /* 0x000fe200078e0a08 */
[----:B------:R-:W-:Y:S01]  /*0b30*/  ISETP.GE.AND P2, PT, R19, RZ, PT ;  /* 0x000000ff1300720c */ /* 0x000fe20003f46270 */
[----:B------:R-:W-:Y:S01]  /*0b40*/  IMAD R13, R10, R13, R15 ;  /* 0x0000000d0a0d7224 */ /* 0x000fe200078e020f */
[----:B------:R-:W-:Y:S01]  /*0b50*/  IABS R15, R19 ;  /* 0x00000013000f7213 */ /* 0x000fe20000000000 */
[----:B------:R-:W-:Y:S02]  /*0b60*/  IMAD R5, R4, R5, R9 ;  /* 0x0000000504057224 */ /* 0x000fe400078e0209 */
[----:B------:R-:W-:Y:S01]  /*0b70*/  VIADD R21, R63, 0x4 ;  /* 0x000000043f157836 */ /* 0x000fe20000000000 */
[----:B------:R-:W-:Y:S01]  /*0b80*/  IADD3 R13, PT, PT, R14, R13, RZ ;  /* 0x0000000d0e0d7210 */ /* 0x000fe20007ffe0ff */
[C---:B------:R-:W-:Y:S01]  /*0b90*/  IMAD R9, R4.reuse, R8, R11 ;  /* 0x0000000804097224 */ /* 0x040fe200078e020b */
[----:B------:R-:W-:Y:S01]  /*0ba0*/  ISETP.GT.U32.AND P0, PT, R4, R5, PT ;  /* 0x000000050400720c */ /* 0x000fe20003f04070 */
[----:B--2---:R-:W-:Y:S01]  /*0bb0*/  IMAD.MOV R6, RZ, RZ, -R7 ;  /* 0x000000ffff067224 */ /* 0x004fe200078e0a07 */
[----:B------:R-:W-:Y:S01]  /*0bc0*/  IABS R17, R21 ;  /* 0x0000001500117213 */ /* 0x000fe20000000000 */
[----:B------:R-:W-:Y:S01]  /*0bd0*/  IMAD.HI.U32 R8, R12, R15, RZ ;  /* 0x0000000f0c087227 */ /* 0x000fe200078e00ff */
[----:B------:R-:W-:-:S03]  /*0be0*/  ISETP.GT.U32.AND P1, PT, R4, R9, PT ;  /* 0x000000090400720c */ /* 0x000fc60003f24070 */
[----:B------:R-:W-:Y:S02]  /*0bf0*/  IMAD.MOV.U32 R11, RZ, RZ, R6 ;  /* 0x000000ffff0b7224 */ /* 0x000fe400078e0006 */
[----:B------:R-:W-:Y:S02]  /*0c00*/  IMAD.MOV.U32 R6, RZ, RZ, RZ ;  /* 0x000000ffff067224 */ /* 0x000fe400078e00ff */
[----:B------:R-:W-:Y:S02]  /*0c10*/  IMAD R11, R11, R0, RZ ;  /* 0x000000000b0b7224 */ /* 0x000fe400078e02ff */
[----:B------:R-:W-:Y:S02]  /*0c20*/  IMAD.MOV R10, RZ, RZ, -R8 ;  /* 0x000000ffff0a7224 */ /* 0x000fe400078e0a08 */
[----:B------:R-:W-:-:S04]  /*0c30*/  IMAD.HI.U32 R8, R12, R17, RZ ;  /* 0x000000110c087227 */ /* 0x000fc800078e00ff */
[----:B------:R-:W-:-:S04]  /*0c40*/  IMAD.HI.U32 R11, R7, R11, R6 ;  /* 0x0000000b070b7227 */ /* 0x000fc800078e0006 */
[C---:B------:R-:W-:Y:S02]  /*0c50*/  IMAD R7, R4.reuse, R10, R15 ;  /* 0x0000000a04077224 */ /* 0x040fe400078e020f */
[----:B------:R-:W-:Y:S02]  /*0c60*/  IMAD.MOV R8, RZ, RZ, -R8 ;  /* 0x000000ffff087224 */ /* 0x000fe400078e0a08 */
[----:B------:R-:W-:Y:S02]  /*0c70*/  VIADD R22, R63, 0x5 ;  /* 0x000000053f167836 */ /* 0x000fe40000000000 */
[--C-:B------:R-:W-:Y:S01]  /*0c80*/  @!P1 IMAD.IADD R9, R9, 0x1, -R4.reuse ;  /* 0x0000000109099824 */ /* 0x100fe200078e0a04 */
[C---:B------:R-:W-:Y:S01]  /*0c90*/  ISETP.GT.U32.AND P1, PT, R4.reuse, R7, PT ;  /* 0x000000070400720c */ /* 0x040fe20003f24070 */
[C---:B------:R-:W-:Y:S01]  /*0ca0*/  IMAD R8, R4.reuse, R8, R17 ;  /* 0x0000000804087224 */ /* 0x040fe200078e0211 */
[----:B------:R-:W-:Y:S01]  /*0cb0*/  IABS R20, R22 ;  /* 0x0000001600147213 */ /* 0x000fe20000000000 */
[----:B------:R-:W-:Y:S01]  /*0cc0*/  VIADD R14, R63, 0x6 ;  /* 0x000000063f0e7836 */ /* 0x000fe20000000000 */
[C---:B------:R-:W-:Y:S01]  /*0cd0*/  ISETP.GT.U32.AND P6, PT, R4.reuse, R9, PT ;  /* 0x000000090400720c */ /* 0x040fe20003fc4070 */
[----:B------:R-:W-:Y:S01]  /*0ce0*/  @!P0 IMAD.IADD R5, R5, 0x1, -R4 ;  /* 0x0000000105058824 */ /* 0x000fe200078e0a04 */
[C---:B------:R-:W-:Y:S01]  /*0cf0*/  ISETP.GT.U32.AND P5, PT, R4.reuse, R8, PT ;  /* 0x000000080400720c */ /* 0x040fe20003fa4070 */
[----:B------:R-:W-:Y:S01]  /*0d00*/  IMAD.MOV.U32 R15, RZ, RZ, R20 ;  /* 0x000000ffff0f7224 */ /* 0x000fe200078e0014 */
[----:B------:R-:W-:Y:S01]  /*0d10*/  IABS R17, R14 ;  /* 0x0000000e00117213 */ /* 0x000fe20000000000 */
[----:B------:R-:W-:Y:S01]  /*0d20*/  VIADD R18, R63, 0x8 ;  /* 0x000000083f127836 */ /* 0x000fe20000000000 */
[----:B------:R-:W-:Y:S01]  /*0d30*/  ISETP.GT.U32.AND P3, PT, R4, R5, PT ;  /* 0x000000050400720c */ /* 0x000fe20003f64070 */
[----:B------:R-:W-:Y:S01]  /*0d40*/  IMAD.HI.U32 R6, R12, R15, RZ ;  /* 0x0000000f0c067227 */ /* 0x000fe200078e00ff */
[----:B------:R-:W-:-:S02]  /*0d50*/  ISETP.GE.AND P0, PT, R16, RZ, PT ;  /* 0x000000ff1000720c */ /* 0x000fc40003f06270 */
[----:B------:R-:W-:Y:S01]  /*0d60*/  IABS R19, R18 ;  /* 0x0000001200137213 */ /* 0x000fe20000000000 */
[----:B------:R-:W-:Y:S01]  /*0d70*/  @!P1 IMAD.IADD R7, R7, 0x1, -R4 ;  /* 0x0000000107079824 */ /* 0x000fe200078e0a04 */
[----:B------:R-:W-:Y:S01]  /*0d80*/  ISETP.GE.AND P1, PT, R22, RZ, PT ;  /* 0x000000ff1600720c */ /* 0x000fe20003f26270 */
[----:B------:R-:W-:Y:S02]  /*0d90*/  IMAD.MOV R6, RZ, RZ, -R6 ;  /* 0x000000ffff067224 */ /* 0x000fe400078e0a06 */
[----:B------:R-:W-:Y:S01]  /*0da0*/  @!P5 IADD3 R8, PT, PT, R8, -R4, RZ ;  /* 0x800000040808d210 */ /* 0x000fe20007ffe0ff */
[----:B------:R-:W-:Y:S01]  /*0db0*/  VIADD R16, R63, 0x7 ;  /* 0x000000073f107836 */ /* 0x000fe20000000000 */
[C---:B------:R-:W-:Y:S01]  /*0dc0*/  ISETP.GT.U32.AND P5, PT, R4.reuse, R7, PT ;  /* 0x000000070400720c */ /* 0x040fe20003fa4070 */
[----:B------:R-:W-:Y:S02]  /*0dd0*/  IMAD R15, R4, R6, R15 ;  /* 0x00000006040f7224 */ /* 0x000fe400078e020f */
[----:B------:R-:W-:-:S04]  /*0de0*/  IMAD.HI.U32 R6, R12, R17, RZ ;  /* 0x000000110c067227 */ /* 0x000fc800078e00ff */
[----:B------:R-:W-:Y:S02]  /*0df0*/  IMAD.MOV R6, RZ, RZ, -R6 ;  /* 0x000000ffff067224 */ /* 0x000fe400078e0a06 */
[--C-:B------:R-:W-:Y:S01]  /*0e00*/  @!P3 IMAD.IADD R5, R5, 0x1, -R4.reuse ;  /* 0x000000010505b824 */ /* 0x100fe200078e0a04 */
[C---:B------:R-:W-:Y:S01]  /*0e10*/  ISETP.GT.U32.AND P3, PT, R4.reuse, R15, PT ;  /* 0x0000000f0400720c */ /* 0x040fe20003f64070 */
[C---:B------:R-:W-:Y:S01]  /*0e20*/  IMAD R10, R4.reuse, R6, R17 ;  /* 0x00000006040a7224 */ /* 0x040fe200078e0211 */
[----:B------:R-:W-:Y:S01]  /*0e30*/  IABS R17, R16 ;  /* 0x0000001000117213 */ /* 0x000fe20000000000 */
[--C-:B------:R-:W-:Y:S02]  /*0e40*/  @!P5 IMAD.IADD R7, R7, 0x1, -R4.reuse ;  /* 0x000000010707d824 */ /* 0x100fe400078e0a04 */
[----:B------:R-:W-:Y:S01]  /*0e50*/  @!P0 IMAD.MOV R5, RZ, RZ, -R5 ;  /* 0x000000ffff058224 */ /* 0x000fe200078e0a05 */
[C---:B------:R-:W-:Y:S01]  /*0e60*/  ISETP.GT.U32.AND P5, PT, R4.reuse, R10, PT ;  /* 0x0000000a0400720c */ /* 0x040fe20003fa4070 */
[----:B------:R-:W-:Y:S01]  /*0e70*/  @!P6 IMAD.IADD R9, R9, 0x1, -R4 ;  /* 0x000000010909e824 */ /* 0x000fe200078e0a04 */
[----:B------:R-:W-:Y:S01]  /*0e80*/  ISETP.GT.U32.AND P0, PT, R4, R8, PT ;  /* 0x000000080400720c */ /* 0x000fe20003f04070 */
[----:B------:R-:W-:Y:S01]  /*0e90*/  @!P2 IMAD.MOV R7, RZ, RZ, -R7 ;  /* 0x000000ffff07a224 */ /* 0x000fe200078e0a07 */
[----:B------:R-:W-:Y:S01]  /*0ea0*/  ISETP.GE.AND P6, PT, R21, RZ, PT ;  /* 0x000000ff1500720c */ /* 0x000fe20003fc6270 */
[----:B------:R-:W-:-:S02]  /*0eb0*/  IMAD.MOV.U32 R6, RZ, RZ, R9 ;  /* 0x000000ffff067224 */ /* 0x000fc400078e0009 */
[----:B------:R-:W-:-:S04]  /*0ec0*/  IMAD.HI.U32 R9, R12, R17, RZ ;  /* 0x000000110c097227 */ /* 0x000fc800078e00ff */
[----:B------:R-:W-:Y:S01]  /*0ed0*/  @!P4 IMAD.MOV R6, RZ, RZ, -R6 ;  /* 0x000000ffff06c224 */ /* 0x000fe200078e0a06 */
[----:B------:R-:W-:Y:S01]  /*0ee0*/  ISETP.GE.AND P4, PT, R14, RZ, PT ;  /* 0x000000ff0e00720c */ /* 0x000fe20003f86270 */
[--C-:B------:R-:W-:Y:S01]  /*0ef0*/  @!P5 IMAD.IADD R10, R10, 0x1, -R4.reuse ;  /* 0x000000010a0ad824 */ /* 0x100fe200078e0a04 */
[----:B------:R-:W-:Y:S01]  /*0f00*/  IADD3 R9, PT, PT, -R9, RZ, RZ ;  /* 0x000000ff09097210 */ /* 0x000fe20007ffe1ff */
[--C-:B------:R-:W-:Y:S02]  /*0f10*/  @!P3 IMAD.IADD R15, R15, 0x1, -R4.reuse ;  /* 0x000000010f0fb824 */ /* 0x100fe400078e0a04 */
[----:B------:R-:W-:Y:S01]  /*0f20*/  @!P0 IMAD.IADD R8, R8, 0x1, -R4 ;  /* 0x0000000108088824 */ /* 0x000fe200078e0a04 */
[----:B------:R-:W-:Y:S01]  /*0f30*/  ISETP.GT.U32.AND P2, PT, R4, R10, PT ;  /* 0x0000000a0400720c */ /* 0x000fe20003f44070 */
[----:B------:R-:W-:Y:S01]  /*0f40*/  IMAD.HI.U32 R14, R12, R19, RZ ;  /* 0x000000130c0e7227 */ /* 0x000fe200078e00ff */
[----:B------:R-:W-:Y:S02]  /*0f50*/  ISETP.GE.AND P0, PT, R16, RZ, PT ;  /* 0x000000ff1000720c */ /* 0x000fe40003f06270 */
[----:B------:R-:W-:Y:S01]  /*0f60*/  ISETP.GT.U32.AND P3, PT, R4, R15, PT ;  /* 0x0000000f0400720c */ /* 0x000fe20003f64070 */
[----:B------:R-:W-:-:S02]  /*0f70*/  VIADD R16, R63, 0x9 ;  /* 0x000000093f107836 */ /* 0x000fc40000000000 */
[----:B------:R-:W-:Y:S02]  /*0f80*/  IMAD.MOV R14, RZ, RZ, -R14 ;  /* 0x000000ffff0e7224 */ /* 0x000fe400078e0a0e */
[----:B------:R-:W-:Y:S01]  /*0f90*/  IMAD R17, R4, R9, R17 ;  /* 0x0000000904117224 */ /* 0x000fe200078e0211 */
[----:B------:R-:W-:Y:S01]  /*0fa0*/  IABS R21, R16 ;  /* 0x0000001000157213 */ /* 0x000fe20000000000 */
[----:B------:R-:W-:Y:S01]  /*0fb0*/  @!P6 IMAD.MOV R8, RZ, RZ, -R8 ;  /* 0x000000ffff08e224 */ /* 0x000fe200078e0a08 */
[----:B------:R-:W-:Y:S01]  /*0fc0*/  ISETP.GE.AND P5, PT, R16, RZ, PT ;  /* 0x000000ff1000720c */ /* 0x000fe20003fa6270 */
[C---:B------:R-:W-:Y:S01]  /*0fd0*/  IMAD R16, R4.reuse, R14, R19 ;  /* 0x0000000e04107224 */ /* 0x040fe200078e0213 */
[----:B------:R-:W-:Y:S01]  /*0fe0*/  ISETP.GT.U32.AND P6, PT, R4, R17, PT ;  /* 0x000000110400720c */ /* 0x000fe20003fc4070 */
[--C-:B------:R-:W-:Y:S02]  /*0ff0*/  @!P2 IMAD.IADD R10, R10, 0x1, -R4.reuse ;  /* 0x000000010a0aa824 */ /* 0x100fe400078e0a04 */
[----:B------:R-:W-:Y:S01]  /*1000*/  @!P3 IMAD.IADD R15, R15, 0x1, -R4 ;  /* 0x000000010f0fb824 */ /* 0x000fe200078e0a04 */
[----:B------:R-:W-:Y:S01]  /*1010*/  ISETP.GT.U32.AND P2, PT, R4, R16, PT ;  /* 0x000000100400720c */ /* 0x000fe20003f44070 */
[----:B------:R-:W-:Y:S01]  /*1020*/  IMAD.HI.U32 R14, R12, R21, RZ ;  /* 0x000000150c0e7227 */ /* 0x000fe200078e00ff */
[----:B------:R-:W-:-:S03]  /*1030*/  ISETP.GE.AND P3, PT, R18, RZ, PT ;  /* 0x000000ff1200720c */ /* 0x000fc60003f66270 */
[----:B------:R-:W-:Y:S02]  /*1040*/  VIADD R18, R63, 0xa ;  /* 0x0000000a3f127836 */ /* 0x000fe40000000000 */
[----:B------:R-:W-:Y:S02]  /*1050*/  IMAD.MOV.U32 R9, RZ, RZ, R15 ;  /* 0x000000ffff097224 */ /* 0x000fe400078e000f */
[----:B------:R-:W-:Y:S01]  /*1060*/  @!P6 IMAD.IADD R17, R17, 0x1, -R4 ;  /* 0x000000011111e824 */ /* 0x000fe200078e0a04 */
[----:B------:R-:W-:Y:S01]  /*1070*/  IABS R15, R18 ;  /* 0x00000012000f7213 */ /* 0x000fe20000000000 */
[----:B------:R-:W-:Y:S02]  /*1080*/  IMAD.MOV R14, RZ, RZ, -R14 ;  /* 0x000000ffff0e7224 */ /* 0x000fe400078e0a0e */
[----:B------:R-:W-:Y:S02]  /*1090*/  VIADD R22, R63, 0xb ;  /* 0x0000000b3f167836 */ /* 0x000fe40000000000 */
[----:B------:R-:W-:Y:S01]  /*10a0*/  @!P2 IMAD.IADD R16, R16, 0x1, -R4 ;  /* 0x000000011010a824 */ /* 0x000fe200078e0a04 */
[C---:B------:R-:W-:Y:S01]  /*10b0*/  ISETP.GT.U32.AND P2, PT, R4.reuse, R17, PT ;  /* 0x000000110400720c */ /* 0x040fe20003f44070 */
[----:B------:R-:W-:Y:S01]  /*10c0*/  IMAD R19, R4, R14, R21 ;  /* 0x0000000e04137224 */ /* 0x000fe200078e0215 */
[----:B------:R-:W-:Y:S01]  /*10d0*/  IABS R21, R22 ;  /* 0x0000001600157213 */ /* 0x000fe20000000000 */
[----:B------:R-:W-:-:S03]  /*10e0*/  IMAD.HI.U32 R14, R12, R15, RZ ;  /* 0x0000000f0c0e7227 */ /* 0x000fc600078e00ff */
[----:B------:R-:W-:Y:S01]  /*10f0*/  ISETP.GT.U32.AND P6, PT, R4, R19, PT ;  /* 0x000000130400720c */ /* 0x000fe20003fc4070 */
[----:B------:R-:W-:Y:S01]  /*1100*/  @!P1 IMAD.MOV R9, RZ, RZ, -R9 ;  /* 0x000000ffff099224 */ /* 0x000fe200078e0a09 */
[----:B------:R-:W-:Y:S01]  /*1110*/  ISETP.GE.AND P1, PT, R18, RZ, PT ;  /* 0x000000ff1200720c */ /* 0x000fe20003f26270 */
[----:B------:R-:W-:Y:S02]  /*1120*/  IMAD.MOV R18, RZ, RZ, -R14 ;  /* 0x000000ffff127224 */ /* 0x000fe400078e0a0e */
[----:B------:R-:W-:-:S04]  /*1130*/  IMAD.HI.U32 R14, R12, R21, RZ ;  /* 0x000000150c0e7227 */ /* 0x000fc800078e00ff */
[----:B------:R-:W-:Y:S02]  /*1140*/  IMAD R18, R4, R18, R15 ;  /* 0x0000001204127224 */ /* 0x000fe400078e020f */
[----:B------:R-:W-:-:S04]  /*1150*/  IMAD.HI.U32 R15, R12, R23, RZ ;  /* 0x000000170c0f7227 */ /* 0x000fc800078e00ff */
[----:B------:R-:W-:Y:S02]  /*1160*/  IMAD.MOV R14, RZ, RZ, -R14 ;  /* 0x000000ffff0e7224 */ /* 0x000fe400078e0a0e */
[----:B------:R-:W-:Y:S01]  /*1170*/  @!P2 IMAD.IADD R17, R17, 0x1, -R4 ;  /* 0x000000011111a824 */ /* 0x000fe200078e0a04 */
[C---:B------:R-:W-:Y:S01]  /*1180*/  ISETP.GT.U32.AND P2, PT, R4.reuse, R18, PT ;  /* 0x000000120400720c */ /* 0x040fe20003f44070 */
[----:B------:R-:W-:Y:S02]  /*1190*/  IMAD.MOV R20, RZ, RZ, -R15 ;  /* 0x000000ffff147224 */ /* 0x000fe400078e0a0f */
[----:B------:R-:W-:Y:S02]  /*11a0*/  IMAD R21, R4, R14, R21 ;  /* 0x0000000e04157224 */ /* 0x000fe400078e0215 */
[----:B------:R-:W-:Y:S01]  /*11b0*/  IMAD.MOV.U32 R15, RZ, RZ, R17 ;  /* 0x000000ffff0f7224 */ /* 0x000fe200078e0011 */
[----:B------:R-:W-:Y:S01]  /*11c0*/  IABS R17, R28 ;  /* 0x0000001c00117213 */ /* 0x000fe20000000000 */
[----:B------:R-:W-:-:S02]  /*11d0*/  VIADD R26, R63, 0xd ;  /* 0x0000000d3f1a7836 */ /* 0x000fc40000000000 */
[----:B------:R-:W-:Y:S01]  /*11e0*/  @!P4 IMAD.MOV R10, RZ, RZ, -R10 ;  /* 0x000000ffff0ac224 */ /* 0x000fe200078e0a0a */
[C---:B------:R-:W-:Y:S01]  /*11f0*/  ISETP.GT.U32.AND P4, PT, R4.reuse, R16, PT ;  /* 0x000000100400720c */ /* 0x040fe20003f84070 */
[----:B------:R-:W-:Y:S01]  /*1200*/  @!P0 IMAD.MOV R15, RZ, RZ, -R15 ;  /* 0x000000ffff0f8224 */ /* 0x000fe200078e0a0f */
[C---:B------:R-:W-:Y:S01]  /*1210*/  ISETP.GT.U32.AND P0, PT, R4.reuse, R21, PT ;  /* 0x000000150400720c */ /* 0x040fe20003f04070 */
[----:B------:R-:W-:Y:S01]  /*1220*/  @!P6 IMAD.IADD R19, R19, 0x1, -R4 ;  /* 0x000000011313e824 */ /* 0x000fe200078e0a04 */
[----:B------:R-:W-:Y:S01]  /*1230*/  IABS R25, R26 ;  /* 0x0000001a00197213 */ /* 0x000fe20000000000 */
[C---:B------:R-:W-:Y:S02]  /*1240*/  IMAD R20, R4.reuse, R20, R23 ;  /* 0x0000001404147224 */ /* 0x040fe400078e0217 */
[----:B------:R-:W-:Y:S01]  /*1250*/  VIADD R29, R63, 0xf ;  /* 0x0000000f3f1d7836 */ /* 0x000fe20000000000 */
[----:B------:R-:W-:Y:S01]  /*1260*/  ISETP.GT.U32.AND P6, PT, R4, R19, PT ;  /* 0x000000130400720c */ /* 0x000fe20003fc4070 */
[----:B------:R-:W-:-:S04]  /*1270*/  IMAD.HI.U32 R14, R12, R25, RZ ;  /* 0x000000190c0e7227 */ /* 0x000fc800078e00ff */
[----:B------:R-:W-:Y:S02]  /*1280*/  IMAD.MOV R14, RZ, RZ, -R14 ;  /* 0x000000ffff0e7224 */ /* 0x000fe400078e0a0e */
[--C-:B------:R-:W-:Y:S01]  /*1290*/  @!P4 IMAD.IADD R16, R16, 0x1, -R4.reuse ;  /* 0x000000011010c824 */ /* 0x100fe200078e0a04 */
[C---:B------:R-:W-:Y:S01]  /*12a0*/  ISETP.GT.U32.AND P4, PT, R4.reuse, R20, PT ;  /* 0x000000140400720c */ /* 0x040fe20003f84070 */
[----:B------:R-:W-:Y:S02]  /*12b0*/  @!P0 IMAD.IADD R21, R21, 0x1, -R4 ;  /* 0x0000000115158824 */ /* 0x000fe400078e0a04 */
[C---:B------:R-:W-:Y:S02]  /*12c0*/  IMAD R23, R4.reuse, R14, R25 ;  /* 0x0000000e04177224 */ /* 0x040fe400078e0219 */
[----:B------:R-:W-:Y:S02]  /*12d0*/  IMAD.MOV.U32 R25, RZ, RZ, R17 ;  /* 0x000000ffff197224 */ /* 0x000fe400078e0011 */
[----:B------:R-:W-:Y:S01]  /*12e0*/  @!P3 IMAD.MOV R16, RZ, RZ, -R16 ;  /* 0x000000ffff10b224 */ /* 0x000fe200078e0a10 */
[----:B------:R-:W-:Y:S01]  /*12f0*/  ISETP.GT.U32.AND P3, PT, R4, R21, PT ;  /* 0x000000150400720c */ /* 0x000fe20003f64070 */
[----:B------:R-:W-:Y:S01]  /*1300*/  @!P6 IMAD.IADD R19, R19, 0x1, -R4 ;  /* 0x000000011313e824 */ /* 0x000fe200078e0a04 */
[----:B------:R-:W-:Y:S01]  /*1310*/  ISETP.GE.AND P6, PT, R22, RZ, PT ;  /* 0x000000ff1600720c */ /* 0x000fe20003fc6270 */
[----:B------:R-:W-:Y:S01]  /*1320*/  IMAD.HI.U32 R14, R12, R25, RZ ;  /* 0x000000190c0e7227 */ /* 0x000fe200078e00ff */
[----:B------:R-:W-:-:S02]  /*1330*/  IABS R22, R29 ;  /* 0x0000001d00167213 */ /* 0x000fc40000000000 */
[----:B------:R-:W-:Y:S01]  /*1340*/  MOV R17, R19 ;  /* 0x0000001300117202 */ /* 0x000fe20000000f00 */
[----:B------:R-:W-:Y:S02]  /*1350*/  IMAD.MOV R14, RZ, RZ, -R14 ;  /* 0x000000ffff0e7224 */ /* 0x000fe400078e0a0e */
[----:B------:R-:W-:Y:S01]  /*1360*/  @!P2 IMAD.IADD R18, R18, 0x1, -R4 ;  /* 0x000000011212a824 */ /* 0x000fe200078e0a04 */
[----:B------:R-:W-:Y:S01]  /*1370*/  ISETP.GE.AND P2, PT, R24, RZ, PT ;  /* 0x000000ff1800720c */ /* 0x000fe20003f46270 */
[----:B------:R-:W-:Y:S02]  /*1380*/  IMAD.MOV.U32 R19, RZ, RZ, R22 ;  /* 0x000000ffff137224 */ /* 0x000fe400078e0016 */
[C---:B------:R-:W-:Y:S01]  /*1390*/  IMAD R22, R4.reuse, R14, R25 ;  /* 0x0000000e04167224 */ /* 0x040fe200078e0219 */
[C---:B------:R-:W-:Y:S01]  /*13a0*/  ISETP.GT.U32.AND P0, PT, R4.reuse, R18, PT ;  /* 0x000000120400720c */ /* 0x040fe20003f04070 */
[----:B------:R-:W-:Y:S01]  /*13b0*/  @!P5 IMAD.MOV R17, RZ, RZ, -R17 ;  /* 0x000000ffff11d224 */ /* 0x000fe200078e0a11 */
[----:B------:R-:W-:Y:S01]  /*13c0*/  ISETP.GT.U32.AND P5, PT, R4, R23, PT ;  /* 0x000000170400720c */ /* 0x000fe20003fa4070 */
[----:B------:R-:W-:-:S04]  /*13d0*/  IMAD.HI.U32 R14, R12, R19, RZ ;  /* 0x000000130c0e7227 */ /* 0x000fc800078e00ff */
[----:B------:R-:W-:Y:S01]  /*13e0*/  @!P3 IMAD.IADD R21, R21, 0x1, -R4 ;  /* 0x000000011515b824 */ /* 0x000fe200078e0a04 */
[----:B------:R-:W-:Y:S01]  /*13f0*/  ISETP.GT.U32.AND P3, PT, R4, R22, PT ;  /* 0x000000160400720c */ /* 0x000fe20003f64070 */
[----:B------:R-:W-:Y:S02]  /*1400*/  IMAD.MOV R25, RZ, RZ, -R14 ;  /* 0x000000ffff197224 */ /* 0x000fe400078e0a0e */
[----:B------:R-:W-:Y:S02]  /*1410*/  @!P4 IMAD.IADD R20, R20, 0x1, -R4 ;  /* 0x000000011414c824 */ /* 0x000fe400078e0a04 */
[C---:B------:R-:W-:Y:S02]  /*1420*/  IMAD R25, R4.reuse, R25, R19 ;  /* 0x0000001904197224 */ /* 0x040fe400078e0213 */
[----:B------:R-:W-:Y:S01]  /*1430*/  IMAD.MOV.U32 R19, RZ, RZ, R21 ;  /* 0x000000ffff137224 */ /* 0x000fe200078e0015 */
[----:B------:R-:W-:Y:S01]  /*1440*/  ISETP.GT.U32.AND P4, PT, R4, R20, PT ;  /* 0x000000140400720c */ /* 0x000fe20003f84070 */
[----:B------:R-:W-:-:S02]  /*1450*/  VIADD R24, R63, 0x10 ;  /* 0x000000103f187836 */ /* 0x000fc40000000000 */
[--C-:B------:R-:W-:Y:S01]  /*1460*/  @!P0 IMAD.IADD R18, R18, 0x1, -R4.reuse ;  /* 0x0000000112128824 */ /* 0x100fe200078e0a04 */
[----:B------:R-:W-:Y:S01]  /*1470*/  ISETP.GE.AND P0, PT, R26, RZ, PT ;  /* 0x000000ff1a00720c */ /* 0x000fe20003f06270 */
[--C-:B------:R-:W-:Y:S01]  /*1480*/  @!P5 IMAD.IADD R23, R23, 0x1, -R4.reuse ;  /* 0x000000011717d824 */ /* 0x100fe200078e0a04 */
[----:B------:R-:W-:Y:S01]  /*1490*/  IABS R27, R24 ;  /* 0x00000018001b7213 */ /* 0x000fe20000000000 */
[----:B------:R-:W-:Y:S01]  /*14a0*/  @!P6 IMAD.MOV R19, RZ, RZ, -R19 ;  /* 0x000000ffff13e224 */ /* 0x000fe200078e0a13 */
[----:B------:R-:W-:Y:S01]  /*14b0*/  ISETP.GT.U32.AND P6, PT, R4, R25, PT ;  /* 0x000000190400720c */ /* 0x000fe20003fc4070 */
[----:B------:R-:W-:Y:S01]  /*14c0*/  @!P3 IMAD.IADD R22, R22, 0x1, -R4 ;  /* 0x000000011616b824 */ /* 0x000fe200078e0a04 */
[----:B------:R-:W-:Y:S01]  /*14d0*/  IADD3 R26, PT, PT, R63, 0x11, RZ ;  /* 0x000000113f1a7810 */ /* 0x000fe20007ffe0ff */
[----:B------:R-:W-:Y:S01]  /*14e0*/  @!P1 IMAD.MOV R18, RZ, RZ, -R18 ;  /* 0x000000ffff129224 */ /* 0x000fe200078e0a12 */
[----:B------:R-:W-:Y:S01]  /*14f0*/  ISETP.GT.U32.AND P1, PT, R4, R23, PT ;  /* 0x000000170400720c */ /* 0x000fe20003f24070 */
[----:B------:R-:W-:Y:S01]  /*1500*/  IMAD.HI.U32 R14, R12, R27, RZ ;  /* 0x0000001b0c0e7227 */ /* 0x000fe200078e00ff */
[----:B------:R-:W-:-:S02]  /*1510*/  ISETP.GT.U32.AND P3, PT, R4, R22, PT ;  /* 0x000000160400720c */ /* 0x000fc40003f64070 */
[----:B------:R-:W-:Y:S01]  /*1520*/  ISETP.GE.AND P5, PT, R29, RZ, PT ;  /* 0x000000ff1d00720c */ /* 0x000fe20003fa6270 */
[----:B------:R-:W-:Y:S01]  /*1530*/  @!P4 IMAD.IADD R20, R20, 0x1, -R4 ;  /* 0x000000011414c824 */ /* 0x000fe200078e0a04 */
[----:B------:R-:W-:Y:S01]  /*1540*/  ISETP.GE.AND P4, PT, R28, RZ, PT ;  /* 0x000000ff1c00720c */ /* 0x000fe20003f86270 */
[----:B------:R-:W-:Y:S01]  /*1550*/  IMAD.MOV R14, RZ, RZ, -R14 ;  /* 0x000000ffff0e7224 */ /* 0x000fe200078e0a0e */
[----:B------:R-:W-:Y:S01]  /*1560*/  IABS R29, R26 ;  /* 0x0000001a001d7213 */ /* 0x000fe20000000000 */
[----:B------:R-:W-:Y:S01]  /*1570*/  @!P2 IMAD.MOV R20, RZ, RZ, -R20 ;  /* 0x000000ffff14a224 */ /* 0x000fe200078e0a14 */
[----:B------:R-:W-:Y:S01]  /*1580*/  @!P6 IADD3 R25, PT, PT, R25, -R4, RZ ;  /* 0x800000041919e210 */ /* 0x000fe20007ffe0ff */
[----:B------:R-:W-:Y:S01]  /*1590*/  VIADD R34, R63, 0x15 ;  /* 0x000000153f227836 */ /* 0x000fe20000000000 */
[----:B------:R-:W-:Y:S01]  /*15a0*/  ISETP.GE.AND P2, PT, R24, RZ, PT ;  /* 0x000000ff1800720c */ /* 0x000fe20003f46270 */
[C---:B------:R-:W-:Y:S01]  /*15b0*/  IMAD R24, R4.reuse, R14, R27 ;  /* 0x0000000e04187224 */ /* 0x040fe200078e021b */
[----:B------:R-:W-:Y:S01]  /*15c0*/  ISETP.GT.U32.AND P6, PT, R4, R25, PT ;  /* 0x000000190400720c */ /* 0x000fe20003fc4070 */
[----:B------:R-:W-:Y:S01]  /*15d0*/  @!P1 IMAD.IADD R23, R23, 0x1, -R4 ;  /* 0x0000000117179824 */ /* 0x000fe200078e0a04 */
[----:B------:R-:W-:Y:S01]  /*15e0*/  ISETP.GE.AND P1, PT, R26, RZ, PT ;  /* 0x000000ff1a00720c */ /* 0x000fe20003f26270 */
[----:B------:R-:W-:-:S02]  /*15f0*/  VIADD R27, R63, 0x13 ;  /* 0x000000133f1b7836 */ /* 0x000fc40000000000 */
[----:B------:R-:W-:-:S04]  /*1600*/  IMAD.HI.U32 R14, R12, R29, RZ ;  /* 0x0000001d0c0e7227 */ /* 0x000fc800078e00ff */
[----:B------:R-:W-:Y:S01]  /*1610*/  @!P3 IMAD.IADD R22, R22, 0x1, -R4 ;  /* 0x000000011616b824 */ /* 0x000fe200078e0a04 */
[C---:B------:R-:W-:Y:S01]  /*1620*/  ISETP.GT.U32.AND P3, PT, R4.reuse, R24, PT ;  /* 0x000000180400720c */ /* 0x040fe20003f64070 */
[----:B------:R-:W-:Y:S01]  /*1630*/  IMAD.MOV.U32 R21, RZ, RZ, R23 ;  /* 0x000000ffff157224 */ /* 0x000fe200078e0017 */
[----:B------:R-:W-:Y:S01]  /*1640*/  IABS R23, R27 ;  /* 0x0000001b00177213 */ /* 0x000fe20000000000 */
[----:B------:R-:W-:Y:S02]  /*1650*/  IMAD.MOV R14, RZ, RZ, -R14 ;  /* 0x000000ffff0e7224 */ /* 0x000fe400078e0a0e */
[----:B------:R-:W-:Y:S01]  /*1660*/  @!P4 IMAD.MOV R22, RZ, RZ, -R22 ;  /* 0x000000ffff16c224 */ /* 0x000fe200078e0a16 */
[----:B------:R-:W-:Y:S01]  /*1670*/  ISETP.GE.AND P4, PT, R27, RZ, PT ;  /* 0x000000ff1b00720c */ /* 0x000fe20003f86270 */
[----:B------:R-:W-:Y:S02]  /*1680*/  IMAD R27, R4, R14, R29 ;  /* 0x0000000e041b7224 */ /* 0x000fe400078e021d */
[----:B------:R-:W-:-:S02]  /*1690*/  IMAD.MOV.U32 R29, RZ, RZ, R23 ;  /* 0x000000ffff1d7224 */ /* 0x000fc400078e0017 */
[----:B------:R-:W-:Y:S02]  /*16a0*/  VIADD R23, R63, 0x14 ;  /* 0x000000143f177836 */ /* 0x000fe40000000000 */
[--C-:B------:R-:W-:Y:S02]  /*16b0*/  @!P6 IMAD.IADD R25, R25, 0x1, -R4.reuse ;  /* 0x000000011919e824 */ /* 0x100fe400078e0a04 */
[----:B------:R-:W-:Y:S01]  /*16c0*/  VIADD R26, R63, 0x12 ;  /* 0x000000123f1a7836 */ /* 0x000fe20000000000 */
[----:B------:R-:W-:Y:S01]  /*16d0*/  ISETP.GE.AND P6, PT, R23, RZ, PT ;  /* 0x000000ff1700720c */ /* 0x000fe20003fc6270 */
[----:B------:R-:W-:Y:S01]  /*16e0*/  @!P3 IMAD.IADD R24, R24, 0x1, -R4 ;  /* 0x000000011818b824 */ /* 0x000fe200078e0a04 */
[----:B------:R-:W-:Y:S01]  /*16f0*/  IABS R33, R23 ;  /* 0x0000001700217213 */ /* 0x000fe20000000000 */
[----:B------:R-:W-:Y:S01]  /*1700*/  IMAD.MOV.U32 R23, RZ, RZ, R25 ;  /* 0x000000ffff177224 */ /* 0x000fe200078e0019 */
[----:B------:R-:W-:Y:S01]  /*1710*/  IABS R31, R26 ;  /* 0x0000001a001f7213 */ /* 0x000fe20000000000 */
[----:B------:R-:W-:Y:S01]  /*1720*/  @!P0 IMAD.MOV R21, RZ, RZ, -R21 ;  /* 0x000000ffff158224 */ /* 0x000fe200078e0a15 */
[----:B------:R-:W-:Y:S01]  /*1730*/  ISETP.GT.U32.AND P3, PT, R4, R24, PT ;  /* 0x000000180400720c */ /* 0x000fe20003f64070 */
[----:B------:R-:W-:Y:S01]  /*1740*/  VIADD R36, R63, 0x16 ;  /* 0x000000163f247836 */ /* 0x000fe20000000000 */
[----:B------:R-:W-:Y:S01]  /*1750*/  @!P5 IADD3 R23, PT, PT, -R23, RZ, RZ ;  /* 0x000000ff1717d210 */ /* 0x000fe20007ffe1ff */
[----:B------:R-:W-:Y:S01]  /*1760*/  IMAD.HI.U32 R14, R12, R31, RZ ;  /* 0x0000001f0c0e7227 */ /* 0x000fe200078e00ff */
[----:B------:R-:W-:-:S02]  /*1770*/  ISETP.GT.U32.AND P5, PT, R4, R27, PT ;  /* 0x0000001b0400720c */ /* 0x000fc40003fa4070 */
[----:B------:R-:W-:Y:S01]  /*1780*/  ISETP.GE.AND P0, PT, R26, RZ, PT ;  /* 0x000000ff1a00720c */ /* 0x000fe20003f06270 */
[----:B------:R-:W-:-:S04]  /*1790*/  IMAD.HI.U32 R26, R12, R29, RZ ;  /* 0x0000001d0c1a7227 */ /* 0x000fc800078e00ff */
[----:B------:R-:W-:Y:S02]  /*17a0*/  IMAD.MOV R14, RZ, RZ, -R14 ;  /* 0x000000ffff0e7224 */ /* 0x000fe400078e0a0e */
[----:B------:R-:W-:Y:S02]  /*17b0*/  IMAD.MOV R25, RZ, RZ, -R26 ;  /* 0x000000ffff197224 */ /* 0x000fe400078e0a1a */
[----:B------:R-:W-:Y:S01]  /*17c0*/  IMAD R26, R4, R14, R31 ;  /* 0x0000000e041a7224 */ /* 0x000fe200078e021f */
[----:B------:R-:W-:Y:S01]  /*17d0*/  IABS R31, R34 ;  /* 0x00000022001f7213 */ /* 0x000fe20000000000 */
[----:B------:R-:W-:Y:S02]  /*17e0*/  @!P5 IMAD.IADD R27, R27, 0x1, -R4 ;  /* 0x000000011b1bd824 */ /* 0x000fe400078e0a04 */
[----:B------:R-:W-:-:S03]  /*17f0*/  IMAD.HI.U32 R14, R12, R33, RZ ;  /* 0x000000210c0e7227 */ /* 0x000fc600078e00ff */
[C---:B------:R-:W-:Y:S01]  /*1800*/  ISETP.GT.U32.AND P5, PT, R4.reuse, R27, PT ;  /* 0x0000001b0400720c */ /* 0x040fe20003fa4070 */
[----:B------:R-:W-:Y:S02]  /*1810*/  IMAD R29, R4, R25, R29 ;  /* 0x00000019041d7224 */ /* 0x000fe400078e021d */
[----:B------:R-:W-:Y:S01]  /*1820*/  @!P3 IMAD.IADD R24, R24, 0x1, -R4 ;  /* 0x000000011818b824 */ /* 0x000fe200078e0a04 */
[C---:B------:R-:W-:Y:S01]  /*1830*/  ISETP.GT.U32.AND P3, PT, R4.reuse, R26, PT ;  /* 0x0000001a0400720c */ /* 0x040fe20003f64070 */
[----:B------:R-:W-:Y:S02]  /*1840*/  IMAD.MOV R14, RZ, RZ, -R14 ;  /* 0x000000ffff0e7224 */ /* 0x000fe400078e0a0e */
[----:B------:R-:W-:Y:S01]  /*1850*/  @!P2 IMAD.MOV R24, RZ, RZ, -R24 ;  /* 0x000000ffff18a224 */ /* 0x000fe200078e0a18 */
[C---:B------:R-:W-:Y:S01]  /*1860*/  ISETP.GT.U32.AND P2, PT, R4.reuse, R29, PT ;  /* 0x0000001d0400720c */ /* 0x040fe20003f44070 */
[----:B------:R-:W-:Y:S01]  /*1870*/  IMAD R28, R4, R14, R33 ;  /* 0x0000000e041c7224 */ /* 0x000fe200078e0221 */
[----:B------:R-:W-:Y:S01]  /*1880*/  IABS R33, R36 ;  /* 0x0000002400217213 */ /* 0x000fe20000000000 */
[----:B------:R-:W-:-:S04]  /*1890*/  IMAD.HI.U32 R14, R12, R31, RZ ;  /* 0x0000001f0c0e7227 */ /* 0x000fc800078e00ff */
[--C-:B------:R-:W-:Y:S01]  /*18a0*/  @!P5 IMAD.IADD R27, R27, 0x1, -R4.reuse ;  /* 0x000000011b1bd824 */ /* 0x100fe200078e0a04 */
[----:B------:R-:W-:Y:S01]  /*18b0*/  ISETP.GT.U32.AND P5, PT, R4, R28, PT ;  /* 0x0000001c0400720c */ /* 0x000fe20003fa4070 */
[--C-:B------:R-:W-:Y:S01]  /*18c0*/  @!P3 IMAD.IADD R26, R26, 0x1, -R4.reuse ;  /* 0x000000011a1ab824 */ /* 0x100fe200078e0a04 */
[----:B------:R-:W-:Y:S01]  /*18d0*/  IADD3 R25, PT, PT, -R14, RZ, RZ ;  /* 0x000000ff0e197210 */ /* 0x000fe20007ffe1ff */
[----:B------:R-:W-:Y:S02]  /*18e0*/  VIADD R38, R63, 0x17 ;  /* 0x000000173f267836 */ /* 0x000fe40000000000 */
[----:B------:R-:W-:Y:S01]  /*18f0*/  @!P2 IMAD.IADD R29, R29, 0x1, -R4 ;  /* 0x000000011d1da824 */ /* 0x000fe200078e0a04 */
[----:B------:R-:W-:Y:S01]  /*1900*/  ISETP.GT.U32.AND P3, PT, R4, R26, PT ;  /* 0x0000001a0400720c */ /* 0x000fe20003f64070 */
[----:B------:R-:W-:Y:S01]  /*1910*/  IMAD.HI.U32 R14, R12, R33, RZ ;  /* 0x000000210c0e7227 */ /* 0x000fe200078e00ff */
[----:B------:R-:W-:Y:S02]  /*1920*/  IABS R35, R38 ;  /* 0x0000002600237213 */ /* 0x000fe40000000000 */
[----:B------:R-:W-:Y:S01]  /*1930*/  ISETP.GT.U32.AND P2, PT, R4, R29, PT ;  /* 0x0000001d0400720c */ /* 0x000fe20003f44070 */
[----:B------:R-:W-:-:S02]  /*1940*/  VIADD R39, R63, 0x18 ;  /* 0x000000183f277836 */ /* 0x000fc40000000000 */
[----:B------:R-:W-:Y:S02]  /*1950*/  @!P5 IMAD.IADD R28, R28, 0x1, -R4 ;  /* 0x000000011c1cd824 */ /* 0x000fe400078e0a04 */
[----:B------:R-:W-:Y:S01]  /*1960*/  IMAD.MOV R14, RZ, RZ, -R14 ;  /* 0x000000ffff0e7224 */ /* 0x000fe200078e0a0e */
[----:B------:R-:W-:Y:S01]  /*1970*/  IABS R37, R39 ;  /* 0x0000002700257213 */ /* 0x000fe20000000000 */
[C---:B------:R-:W-:Y:S01]  /*1980*/  IMAD R31, R4.reuse, R25, R31 ;  /* 0x00000019041f7224 */ /* 0x040fe200078e021f */
[C---:B------:R-:W-:Y:S01]  /*1990*/  ISETP.GT.U32.AND P5, PT, R4.reuse, R28, PT ;  /* 0x0000001c0400720c */ /* 0x040fe20003fa4070 */
[----:B------:R-:W-:Y:S02]  /*19a0*/  IMAD R30, R4, R14, R33 ;  /* 0x0000000e041e7224 */ /* 0x000fe400078e0221 */
[----:B------:R-:W-:-:S04]  /*19b0*/  IMAD.HI.U32 R14, R12, R35, RZ ;  /* 0x000000230c0e7227 */ /* 0x000fc800078e00ff */
[----:B------:R-:W-:Y:S01]  /*19c0*/  @!P3 IMAD.IADD R26, R26, 0x1, -R4 ;  /* 0x000000011a1ab824 */ /* 0x000fe200078e0a04 */
[----:B------:R-:W-:Y:S01]  /*19d0*/  ISETP.GT.U32.AND P3, PT, R4, R31, PT ;  /* 0x0000001f0400720c */ /* 0x000fe20003f64070 */
[----:B------:R-:W-:-:S04]  /*19e0*/  IMAD.HI.U32 R32, R12, R37, RZ ;  /* 0x000000250c207227 */ /* 0x000fc800078e00ff */
[----:B------:R-:W-:Y:S01]  /*19f0*/  @!P2 IMAD.IADD R29, R29, 0x1, -R4 ;  /* 0x000000011d1da824 */ /* 0x000fe200078e0a04 */
[C---:B------:R-:W-:Y:S01]  /*1a00*/  ISETP.GT.U32.AND P2, PT, R4.reuse, R30, PT ;  /* 0x0000001e0400720c */ /* 0x040fe20003f44070 */
[----:B------:R-:W-:Y:S02]  /*1a10*/  IMAD.MOV R14, RZ, RZ, -R14 ;  /* 0x000000ffff0e7224 */ /* 0x000fe400078e0a0e */
[----:B------:R-:W-:Y:S02]  /*1a20*/  IMAD.MOV.U32 R25, RZ, RZ, R27 ;  /* 0x000000ffff197224 */ /* 0x000fe400078e001b */
[----:B------:R-:W-:Y:S02]  /*1a30*/  IMAD.MOV R32, RZ, RZ, -R32 ;  /* 0x000000ffff207224 */ /* 0x000fe400078e0a20 */
[----:B------:R-:W-:Y:S02]  /*1a40*/  IMAD R33, R4, R14, R35 ;  /* 0x0000000e04217224 */ /* 0x000fe400078e0223 */
[----:B------:R-:W-:Y:S01]  /*1a50*/  @!P1 IMAD.MOV R25, RZ, RZ, -R25 ;  /* 0x000000ffff199224 */ /* 0x000fe200078e0a19 */
[----:B------:R-:W-:Y:S01]  /*1a60*/  ISETP.GE.AND P1, PT, R34, RZ, PT ;  /* 0x000000ff2200720c */ /* 0x000fe20003f26270 */
[----:B------:R-:W-:Y:S01]  /*1a70*/  IMAD R32, R4, R32, R37 ;  /* 0x0000002004207224 */ /* 0x000fe200078e0225 */
[----:B------:R-:W-:Y:S01]  /*1a80*/  IADD3 R34, PT, PT, R63, 0x19, RZ ;  /* 0x000000193f227810 */ /* 0x000fe20007ffe0ff */
[--C-:B------:R-:W-:Y:S01]  /*1a90*/  @!P5 IMAD.IADD R28, R28, 0x1, -R4.reuse ;  /* 0x000000011c1cd824 */ /* 0x100fe200078e0a04 */
[C---:B------:R-:W-:Y:S01]  /*1aa0*/  ISETP.GT.U32.AND P5, PT, R4.reuse, R33, PT ;  /* 0x000000210400720c */ /* 0x040fe20003fa4070 */
[----:B------:R-:W-:Y:S01]  /*1ab0*/  @!P3 IMAD.IADD R31, R31, 0x1, -R4 ;  /* 0x000000011f1fb824 */ /* 0x000fe200078e0a04 */
[----:B------:R-:W-:Y:S01]  /*1ac0*/  IABS R35, R34 ;  /* 0x0000002200237213 */ /* 0x000fe20000000000 */
[----:B------:R-:W-:Y:S01]  /*1ad0*/  @!P6 IMAD.MOV R28, RZ, RZ, -R28 ;  /* 0x000000ffff1ce224 */ /* 0x000fe200078e0a1c */
[----:B------:R-:W-:Y:S01]  /*1ae0*/  ISETP.GT.U32.AND P6, PT, R4, R32, PT ;  /* 0x000000200400720c */ /* 0x000fe20003fc4070 */
[----:B------:R-:W-:Y:S01]  /*1af0*/  @!P2 IMAD.IADD R30, R30, 0x1, -R4 ;  /* 0x000000011e1ea824 */ /* 0x000fe200078e0a04 */
[----:B------:R-:W-:Y:S01]  /*1b00*/  ISETP.GE.AND P3, PT, R36, RZ, PT ;  /* 0x000000ff2400720c */ /* 0x000fe20003f66270 */
[----:B------:R-:W-:Y:S01]  /*1b10*/  @!P0 IMAD.MOV R26, RZ, RZ, -R26 ;  /* 0x000000ffff1a8224 */ /* 0x000fe200078e0a1a */
[C---:B------:R-:W-:Y:S01]  /*1b20*/  ISETP.GT.U32.AND P0, PT, R4.reuse, R31, PT ;  /* 0x0000001f0400720c */ /* 0x040fe20003f04070 */
[----:B------:R-:W-:Y:S01]  /*1b30*/  IMAD.MOV.U32 R27, RZ, RZ, R29 ;  /* 0x000000ffff1b7224 */ /* 0x000fe200078e001d */
[----:B------:R-:W-:Y:S01]  /*1b40*/  ISETP.GT.U32.AND P2, PT, R4, R30, PT ;  /* 0x0000001e0400720c */ /* 0x000fe20003f44070 */
[----:B------:R-:W-:-:S02]  /*1b50*/  VIADD R29, R63, 0x1a ;  /* 0x0000001a3f1d7836 */ /* 0x000fc40000000000 */
[----:B------:R-:W-:Y:S01]  /*1b60*/  IMAD.HI.U32 R14, R12, R35, RZ ;  /* 0x000000230c0e7227 */ /* 0x000fe200078e00ff */
[----:B------:R-:W-:Y:S02]  /*1b70*/  @!P5 IADD3 R33, PT, PT, R33, -R4, RZ ;  /* 0x800000042121d210 */ /* 0x000fe40007ffe0ff */
[----:B------:R-:W-:Y:S01]  /*1b80*/  IABS R37, R29 ;  /* 0x0000001d00257213 */ /* 0x000fe20000000000 */
[----:B------:R-:W-:Y:S01]  /*1b90*/  IMAD.MOV R14, RZ, RZ, -R14 ;  /* 0x000000ffff0e7224 */ /* 0x000fe200078e0a0e */
[----:B------:R-:W-:Y:S01]  /*1ba0*/  ISETP.GE.AND P5, PT, R29, RZ, PT ;  /* 0x000000ff1d00720c */ /* 0x000fe20003fa6270 */
[----:B------:R-:W-:Y:S01]  /*1bb0*/  @!P6 IMAD.IADD R32, R32, 0x1, -R4 ;  /* 0x000000012020e824 */ /* 0x000fe200078e0a04 */
[C---:B------:R-:W-:Y:S01]  /*1bc0*/  ISETP.GT.U32.AND P6, PT, R4.reuse, R33, PT ;  /* 0x000000210400720c */ /* 0x040fe20003fc4070 */
[----:B------:R-:W-:Y:S02]  /*1bd0*/  IMAD R35, R4, R14, R35 ;  /* 0x0000000e04237224 */ /* 0x000fe400078e0223 */
[----:B------:R-:W-:-:S04]  /*1be0*/  IMAD.HI.U32 R14, R12, R37, RZ ;  /* 0x000000250c0e7227 */ /* 0x000fc800078e00ff */
[----:B------:R-:W-:Y:S01]  /*1bf0*/  @!P0 IMAD.IADD R31, R31, 0x1, -R4 ;  /* 0x000000011f1f8824 */ /* 0x000fe200078e0a04 */
[----:B------:R-:W-:Y:S01]  /*1c00*/  ISETP.GE.AND P0, PT, R39, RZ, PT ;  /* 0x000000ff2700720c */ /* 0x000fe20003f06270 */
[----:B------:R-:W-:Y:S02]  /*1c10*/  IMAD.MOV R14, RZ, RZ, -R14 ;  /* 0x000000ffff0e7224 */ /* 0x000fe400078e0a0e */
[----:B------:R-:W-:Y:S01]  /*1c20*/  @!P2 IMAD.IADD R30, R30, 0x1, -R4 ;  /* 0x000000011e1ea824 */ /* 0x000fe200078e0a04 */
[----:B------:R-:W-:Y:S01]  /*1c30*/  ISETP.GE.AND P2, PT, R34, RZ, PT ;  /* 0x000000ff2200720c */ /* 0x000fe20003f46270 */
[----:B------:R-:W-:Y:S02]  /*1c40*/  IMAD.MOV.U32 R29, RZ, RZ, R31 ;  /* 0x000000ffff1d7224 */ /* 0x000fe400078e001f */
[C---:B------:R-:W-:Y:S02]  /*1c50*/  IMAD R34, R4.reuse, R14, R37 ;  /* 0x0000000e04227224 */ /* 0x040fe400078e0225 */
[----:B------:R-:W-:Y:S01]  /*1c60*/  @!P3 IMAD.MOV R30, RZ, RZ, -R30 ;  /* 0x000000ffff1eb224 */ /* 0x000fe200078e0a1e */
[C---:B------:R-:W-:Y:S01]  /*1c70*/  ISETP.GT.U32.AND P3, PT, R4.reuse, R35, PT ;  /* 0x000000230400720c */ /* 0x040fe20003f64070 */
[----:B------:R-:W-:Y:S01]  /*1c80*/  @!P1 IMAD.MOV R29, RZ, RZ, -R29 ;  /* 0x000000ffff1d9224 */ /* 0x000fe200078e0a1d */
[C---:B------:R-:W-:Y:S01]  /*1c90*/  ISETP.GT.U32.AND P1, PT, R4.reuse, R32, PT ;  /* 0x000000200400720c */ /* 0x040fe20003f24070 */
[----:B------:R-:W-:Y:S01]  /*1ca0*/  @!P6 IMAD.IADD R33, R33, 0x1, -R4 ;  /* 0x000000012121e824 */ /* 0x000fe200078e0a04 */
[----:B------:R-:W-:Y:S01]  /*1cb0*/  ISETP.GT.U32.AND P6, PT, R4, R34, PT ;  /* 0x000000220400720c */ /* 0x000fe20003fc4070 */
[----:B------:R-:W-:Y:S01]  /*1cc0*/  @!P4 IMAD.MOV R27, RZ, RZ, -R27 ;  /* 0x000000ffff1bc224 */ /* 0x000fe200078e0a1b */
[----:B------:R-:W-:Y:S01]  /*1cd0*/  ISETP.GE.AND P4, PT, R38, RZ, PT ;  /* 0x000000ff2600720c */ /* 0x000fe20003f86270 */
[----:B------:R-:W-:-:S02]  /*1ce0*/  VIADD R36, R63, 0x1c ;  /* 0x0000001c3f247836 */ /* 0x000fc40000000000 */
[C---:B------:R-:W-:Y:S02]  /*1cf0*/  VIADD R31, R63.reuse, 0x1b ;  /* 0x0000001b3f1f7836 */ /* 0x040fe40000000000 */
[C---:B------:R-:W-:Y:S01]  /*1d00*/  VIADD R38, R63.reuse, 0x1d ;  /* 0x0000001d3f267836 */ /* 0x040fe20000000000 */
[----:B------:R-:W-:Y:S01]  /*1d10*/  IABS R39, R36 ;  /* 0x0000002400277213 */ /* 0x000fe20000000000 */
[----:B------:R-:W-:Y:S01]  /*1d20*/  VIADD R40, R63, 0x1e ;  /* 0x0000001e3f287836 */ /* 0x000fe20000000000 */
[----:B------:R-:W-:Y:S01]  /*1d30*/  @!P3 IADD3 R35, PT, PT, R35, -R4, RZ ;  /* 0x800000042323b210 */ /* 0x000fe20007ffe0ff */
[--C-:B------:R-:W-:Y:S01]  /*1d40*/  @!P1 IMAD.IADD R32, R32, 0x1, -R4.reuse ;  /* 0x0000000120209824 */ /* 0x100fe200078e0a04 */
[----:B------:R-:W-:Y:S01]  /*1d50*/  IABS R37, R31 ;  /* 0x0000001f00257213 */ /* 0x000fe20000000000 */
[----:B------:R-:W-:Y:S01]  /*1d60*/  @!P6 IMAD.IADD R34, R34, 0x1, -R4 ;  /* 0x000000012222e824 */ /* 0x000fe200078e0a04 */
[----:B------:R-:W-:Y:S01]  /*1d70*/  ISETP.GE.AND P1, PT, R31, RZ, PT ;  /* 0x000000ff1f00720c */ /* 0x000fe20003f26270 */
[----:B------:R-:W-:Y:S01]  /*1d80*/  IMAD.MOV.U32 R31, RZ, RZ, R33 ;  /* 0x000000ffff1f7224 */ /* 0x000fe200078e0021 */
[----:B------:R-:W-:Y:S01]  /*1d90*/  IABS R41, R38 ;  /* 0x0000002600297213 */ /* 0x000fe20000000000 */
[----:B------:R-:W-:Y:S01]  /*1da0*/  IMAD.HI.U32 R14, R12, R37, RZ ;  /* 0x000000250c0e7227 */ /* 0x000fe200078e00ff */
[----:B------:R-:W-:-:S02]  /*1db0*/  ISETP.GE.AND P3, PT, R36, RZ, PT ;  /* 0x000000ff2400720c */ /* 0x000fc40003f66270 */
[----:B------:R-:W-:Y:S01]  /*1dc0*/  ISETP.GT.U32.AND P6, PT, R4, R35, PT ;  /* 0x000000230400720c */ /* 0x000fe20003fc4070 */
[----:B------:R-:W-:-:S04]  /*1dd0*/  IMAD.HI.U32 R36, R12, R39, RZ ;  /* 0x000000270c247227 */ /* 0x000fc800078e00ff */
[----:B------:R-:W-:Y:S01]  /*1de0*/  @!P4 IMAD.MOV R31, RZ, RZ, -R31 ;  /* 0x000000ffff1fc224 */ /* 0x000fe200078e0a1f */
[----:B------:R-:W-:Y:S01]  /*1df0*/  ISETP.GT.U32.AND P4, PT, R4, R34, PT ;  /* 0x000000220400720c */ /* 0x000fe20003f84070 */
[----:B------:R-:W-:-:S04]  /*1e00*/  IMAD.HI.U32 R33, R12, R41, RZ ;  /* 0x000000290c217227 */ /* 0x000fc800078e00ff */
[----:B------:R-:W-:Y:S02]  /*1e10*/  IMAD.MOV R36, RZ, RZ, -R36 ;  /* 0x000000ffff247224 */ /* 0x000fe400078e0a24 */
[----:B------:R-:W-:Y:S02]  /*1e20*/  IMAD.MOV R14, RZ, RZ, -R14 ;  /* 0x000000ffff0e7224 */ /* 0x000fe400078e0a0e */
[----:B------:R-:W-:Y:S02]  /*1e30*/  IMAD.MOV R33, RZ, RZ, -R33 ;  /* 0x000000ffff217224 */ /* 0x000fe400078e0a21 */
[C---:B------:R-:W-:Y:S02]  /*1e40*/  IMAD R36, R4.reuse, R36, R39 ;  /* 0x0000002404247224 */ /* 0x040fe400078e0227 */
[----:B------:R-:W-:Y:S01]  /*1e50*/  IMAD R37, R4, R14, R37 ;  /* 0x0000000e04257224 */ /* 0x000fe200078e0225 */
[----:B------:R-:W-:Y:S01]  /*1e60*/  @!P4 IADD3 R34, PT, PT, R34, -R4, RZ ;  /* 0x800000042222c210 */ /* 0x000fe20007ffe0ff */
[C---:B------:R-:W-:Y:S01]  /*1e70*/  IMAD R39, R4.reuse, R33, R41 ;  /* 0x0000002104277224 */ /* 0x040fe200078e0229 */
[----:B------:R-:W-:Y:S01]  /*1e80*/  IABS R41, R40 ;  /* 0x0000002800297213 */ /* 0x000fe20000000000 */
[----:B------:R-:W-:Y:S01]  /*1e90*/  @!P6 IMAD.IADD R35, R35, 0x1, -R4 ;  /* 0x000000012323e824 */ /* 0x000fe200078e0a04 */
[C---:B------:R-:W-:Y:S01]  /*1ea0*/  ISETP.GT.U32.AND P6, PT, R4.reuse, R36, PT ;  /* 0x000000240400720c */ /* 0x040fe20003fc4070 */
[----:B------:R-:W-:Y:S01]  /*1eb0*/  @!P0 IMAD.MOV R32, RZ, RZ, -R32 ;  /* 0x000000ffff208224 */ /* 0x000fe200078e0a20 */
[C---:B------:R-:W-:Y:S01]  /*1ec0*/  ISETP.GT.U32.AND P0, PT, R4.reuse, R37, PT ;  /* 0x000000250400720c */ /* 0x040fe20003f04070 */
[----:B------:R-:W-:Y:S01]  /*1ed0*/  VIADD R42, R63, 0x1f ;  /* 0x0000001f3f2a7836 */ /* 0x000fe20000000000 */
[----:B------:R-:W-:Y:S01]  /*1ee0*/  ISETP.GT.U32.AND P4, PT, R4, R39, PT ;  /* 0x000000270400720c */ /* 0x000fe20003f84070 */
[----:B------:R-:W-:-:S03]  /*1ef0*/  IMAD.HI.U32 R14, R12, R41, RZ ;  /* 0x000000290c0e7227 */ /* 0x000fc600078e00ff */
[----:B------:R-:W-:Y:S01]  /*1f00*/  IABS R43, R42 ;  /* 0x0000002a002b7213 */ /* 0x000fe20000000000 */
[----:B------:R-:W-:Y:S02]  /*1f10*/  IMAD.MOV R14, RZ, RZ, -R14 ;  /* 0x000000ffff0e7224 */ /* 0x000fe400078e0a0e */
[----:B------:R-:W-:Y:S02]  /*1f20*/  IMAD.MOV.U32 R33, RZ, RZ, R35 ;  /* 0x000000ffff217224 */ /* 0x000fe400078e0023 */
[--C-:B------:R-:W-:Y:S02]  /*1f30*/  @!P6 IMAD.IADD R36, R36, 0x1, -R4.reuse ;  /* 0x000000012424e824 */ /* 0x100fe400078e0a04 */
[--C-:B------:R-:W-:Y:S01]  /*1f40*/  @!P0 IMAD.IADD R37, R37, 0x1, -R4.reuse ;  /* 0x0000000125258824 */ /* 0x100fe200078e0a04 */
[----:B------:R-:W-:Y:S01]  /*1f50*/  ISETP.GE.AND P0, PT, R38, RZ, PT ;  /* 0x000000ff2600720c */ /* 0x000fe20003f06270 */
[----:B------:R-:W-:Y:S01]  /*1f60*/  @!P4 IMAD.IADD R39, R39, 0x1, -R4 ;  /* 0x000000012727c824 */ /* 0x000fe200078e0a04 */
[----:B------:R-:W-:Y:S01]  /*1f70*/  ISETP.GT.U32.AND P4, PT, R4, R36, PT ;  /* 0x000000240400720c */ /* 0x000fe20003f84070 */
[----:B------:R-:W-:Y:S01]  /*1f80*/  IMAD.HI.U32 R38, R12, R43, RZ ;  /* 0x0000002b0c267227 */ /* 0x000fe200078e00ff */
[----:B------:R-:W-:-:S03]  /*1f90*/  ISETP.GT.U32.AND P6, PT, R4, R37, PT ;  /* 0x000000250400720c */ /* 0x000fc60003fc4070 */
[----:B------:R-:W-:Y:S02]  /*1fa0*/  IMAD.MOV R35, RZ, RZ, -R38 ;  /* 0x000000ffff237224 */ /* 0x000fe400078e0a26 */
[C---:B------:R-:W-:Y:S02]  /*1fb0*/  IMAD R38, R4.reuse, R14, R41 ;  /* 0x0000000e04267224 */ /* 0x040fe400078e0229 */
[----:B------:R-:W-:Y:S02]  /*1fc0*/  IMAD R41, R4, R35, R43 ;  /* 0x0000002304297224 */ /* 0x000fe400078e022b */
[C---:B------:R-:W-:Y:S02]  /*1fd0*/  VIADD R48, R63.reuse, 0x22 ;  /* 0x000000223f307836 */ /* 0x040fe40000000000 */
[----:B------:R-:W-:Y:S01]  /*1fe0*/  @!P4 IMAD.IADD R36, R36, 0x1, -R4 ;  /* 0x000000012424c824 */ /* 0x000fe200078e0a04 */
[C---:B------:R-:W-:Y:S01]  /*1ff0*/  ISETP.GT.U32.AND P4, PT, R4.reuse, R41, PT ;  /* 0x000000290400720c */ /* 0x040fe20003f84070 */
[C---:B------:R-:W-:Y:S01]  /*2000*/  VIADD R44, R63.reuse, 0x20 ;  /* 0x000000203f2c7836 */ /* 0x040fe20000000000 */
[----:B------:R-:W-:Y:S01]  /*2010*/  IABS R47, R48 ;  /* 0x00000030002f7213 */ /* 0x000fe20000000000 */
[----:B------:R-:W-:Y:S01]  /*2020*/  @!P2 IMAD.MOV R33, RZ, RZ, -R33 ;  /* 0x000000ffff21a224 */ /* 0x000fe200078e0a21 */
[----:B------:R-:W-:Y:S01]  /*2030*/  ISETP.GT.U32.AND P2, PT, R4, R39, PT ;  /* 0x000000270400720c */ /* 0x000fe20003f44070 */
[----:B------:R-:W-:Y:S01]  /*2040*/  VIADD R46, R63, 0x21 ;  /* 0x000000213f2e7836 */ /* 0x000fe20000000000 */
[----:B------:R-:W-:Y:S01]  /*2050*/  IABS R45, R44 ;  /* 0x0000002c002d7213 */ /* 0x000fe20000000000 */
[----:B------:R-:W-:Y:S01]  /*2060*/  IMAD.HI.U32 R35, R12, R47, RZ ;  /* 0x0000002f0c237227 */ /* 0x000fe200078e00ff */
[----:B------:R-:W-:-:S02]  /*2070*/  @!P6 IADD3 R37, PT, PT, R37, -R4, RZ ;  /* 0x800000042525e210 */ /* 0x000fc40007ffe0ff */
[----:B------:R-:W-:Y:S01]  /*2080*/  IABS R43, R46 ;  /* 0x0000002e002b7213 */ /* 0x000fe20000000000 */
[----:B------:R-:W-:Y:S01]  /*2090*/  IMAD.MOV R35, RZ, RZ, -R35 ;  /* 0x000000ffff237224 */ /* 0x000fe200078e0a23 */
[----:B------:R-:W-:Y:S01]  /*20a0*/  ISETP.GT.U32.AND P6, PT, R4, R38, PT ;  /* 0x000000260400720c */ /* 0x000fe20003fc4070 */
[----:B------:R-:W-:-:S04]  /*20b0*/  IMAD.HI.U32 R14, R12, R45, RZ ;  /* 0x0000002d0c0e7227 */ /* 0x000fc800078e00ff */
[----:B------:R-:W-:Y:S01]  /*20c0*/  @!P4 IMAD.IADD R41, R41, 0x1, -R4 ;  /* 0x000000012929c824 */ /* 0x000fe200078e0a04 */
[----:B------:R-:W-:Y:S01]  /*20d0*/  ISETP.GE.AND P4, PT, R42, RZ, PT ;  /* 0x000000ff2a00720c */ /* 0x000fe20003f86270 */
[----:B------:R-:W-:Y:S02]  /*20e0*/  IMAD R42, R4, R35, R47 ;  /* 0x00000023042a7224 */ /* 0x000fe400078e022f */
[----:B------:R-:W-:Y:S02]  /*20f0*/  IMAD.MOV R14, RZ, RZ, -R14 ;  /* 0x000000ffff0e7224 */ /* 0x000fe400078e0a0e */
[----:B------:R-:W-:Y:S02]  /*2100*/  IMAD.MOV.U32 R35, RZ, RZ, R37 ;  /* 0x000000ffff237224 */ /* 0x000fe400078e0025 */
[----:B------:R-:W-:Y:S01]  /*2110*/  @!P2 IMAD.IADD R39, R39, 0x1, -R4 ;  /* 0x000000012727a824 */ /* 0x000fe200078e0a04 */
[----:B------:R-:W-:Y:S01]  /*2120*/  ISETP.GE.AND P2, PT, R40, RZ, PT ;  /* 0x000000ff2800720c */ /* 0x000fe20003f46270 */
[----:B------:R-:W-:-:S02]  /*2130*/  VIADD R50, R63, 0x24 ;  /* 0x000000243f327836 */ /* 0x000fc40000000000 */
[C---:B------:R-:W-:Y:S02]  /*2140*/  IMAD R40, R4.reuse, R14, R45 ;  /* 0x0000000e04287224 */ /* 0x040fe400078e022d */
[----:B------:R-:W-:Y:S01]  /*2150*/  VIADD R49, R63, 0x23 ;  /* 0x000000233f317836 */ /* 0x000fe20000000000 */
[----:B------:R-:W-:Y:S01]  /*2160*/  IABS R47, R50 ;  /* 0x00000032002f7213 */ /* 0x000fe20000000000 */
[----:B------:R-:W-:Y:S01]  /*2170*/  @!P1 IMAD.MOV R35, RZ, RZ, -R35 ;  /* 0x000000ffff239224 */ /* 0x000fe200078e0a23 */
[----:B------:R-:W-:Y:S01]  /*2180*/  ISETP.GT.U32.AND P1, PT, R4, R41, PT ;  /* 0x000000290400720c */ /* 0x000fe20003f24070 */
[----:B------:R-:W-:Y:S01]  /*2190*/  IMAD.HI.U32 R14, R12, R43, RZ ;  /* 0x0000002b0c0e7227 */ /* 0x000fe200078e00ff */
[----:B------:R-:W-:-:S03]  /*21a0*/  IABS R45, R49 ;  /* 0x00000031002d7213 */ /* 0x000fc60000000000 */
[----:B------:R-:W-:Y:S02]  /*21b0*/  IMAD.MOV R14, RZ, RZ, -R14 ;  /* 0x000000ffff0e7224 */ /* 0x000fe400078e0a0e */
[----:B------:R-:W-:Y:S02]  /*21c0*/  IMAD.MOV.U32 R37, RZ, RZ, R39 ;  /* 0x000000ffff257224 */ /* 0x000fe400078e0027 */
[----:B------:R-:W-:Y:S02]  /*21d0*/  IMAD R43, R4, R14, R43 ;  /* 0x0000000e042b7224 */ /* 0x000fe400078e022b */
[----:B------:R-:W-:-:S04]  /*21e0*/  IMAD.HI.U32 R39, R12, R47, RZ ;  /* 0x0000002f0c277227 */ /* 0x000fc800078e00ff */
[----:B------:R-:W-:-:S04]  /*21f0*/  IMAD.HI.U32 R14, R12, R45, RZ ;  /* 0x0000002d0c0e7227 */ /* 0x000fc800078e00ff */
[--C-:B------:R-:W-:Y:S01]  /*2200*/  @!P6 IMAD.IADD R38, R38, 0x1, -R4.reuse ;  /* 0x000000012626e824 */ /* 0x100fe200078e0a04 */
[----:B------:R-:W-:Y:S01]  /*2210*/  ISETP.GT.U32.AND P6, PT, R4, R40, PT ;  /* 0x000000280400720c */ /* 0x000fe20003fc4070 */
[----:B------:R-:W-:Y:S02]  /*2220*/  IMAD.MOV R39, RZ, RZ, -R39 ;  /* 0x000000ffff277224 */ /* 0x000fe400078e0a27 */
[----:B------:R-:W-:Y:S01]  /*2230*/  @!P1 IMAD.IADD R41, R41, 0x1, -R4 ;  /* 0x0000000129299824 */ /* 0x000fe200078e0a04 */
[----:B------:R-:W-:Y:S01]  /*2240*/  ISETP.GE.AND P1, PT, R46, RZ, PT ;  /* 0x000000ff2e00720c */ /* 0x000fe20003f26270 */
[----:B------:R-:W-:Y:S02]  /*2250*/  IMAD.MOV R14, RZ, RZ, -R14 ;  /* 0x000000ffff0e7224 */ /* 0x000fe400078e0a0e */
[----:B------:R-:W-:Y:S01]  /*2260*/  @!P5 IMAD.MOV R34, RZ, RZ, -R34 ;  /* 0x000000ffff22d224 */ /* 0x000fe200078e0a22 */
[----:B------:R-:W-:Y:S01]  /*2270*/  ISETP.GT.U32.AND P5, PT, R4, R38, PT ;  /* 0x000000260400720c */ /* 0x000fe20003fa4070 */
[----:B------:R-:W-:Y:S01]  /*2280*/  @!P0 IMAD.MOV R37, RZ, RZ, -R37 ;  /* 0x000000ffff258224 */ /* 0x000fe200078e0a25 */
[----:B------:R-:W-:Y:S01]  /*2290*/  ISETP.GE.AND P0, PT, R44, RZ, PT ;  /* 0x000000ff2c00720c */ /* 0x000fe20003f06270 */
[----:B------:R-:W-:-:S02]  /*22a0*/  IMAD R44, R4, R39, R47 ;  /* 0x00000027042c7224 */ /* 0x000fc400078e022f */
[----:B------:R-:W-:Y:S01]  /*22b0*/  IMAD R45, R4, R14, R45 ;  /* 0x0000000e042d7224 */ /* 0x000fe200078e022d */
[----:B------:R-:W-:Y:S01]  /*22c0*/  @!P6 IADD3 R40, PT, PT, R40, -R4, RZ ;  /* 0x800000042828e210 */ /* 0x000fe20007ffe0ff */
[----:B------:R-:W-:Y:S02]  /*22d0*/  IMAD.MOV.U32 R39, RZ, RZ, R41 ;  /* 0x000000ffff277224 */ /* 0x000fe400078e0029 */
[----:B------:R-:W-:Y:S01]  /*22e0*/  @!P3 IMAD.MOV R36, RZ, RZ, -R36 ;  /* 0x000000ffff24b224 */ /* 0x000fe200078e0a24 */
[C---:B------:R-:W-:Y:S01]  /*22f0*/  ISETP.GT.U32.AND P3, PT, R4.reuse, R43, PT ;  /* 0x0000002b0400720c */ /* 0x040fe20003f64070 */
[----:B------:R-:W-:Y:S01]  /*2300*/  @!P4 IMAD.MOV R39, RZ, RZ, -R39 ;  /* 0x000000ffff27c224 */ /* 0x000fe200078e0a27 */
[----:B------:R-:W-:Y:S01]  /*2310*/  ISETP.GT.U32.AND P4, PT, R4, R45, PT ;  /* 0x0000002d0400720c */ /* 0x000fe20003f84070 */
[----:B------:R-:W-:Y:S01]  /*2320*/  @!P5 IMAD.IADD R38, R38, 0x1, -R4 ;  /* 0x000000012626d824 */ /* 0x000fe200078e0a04 */
[C---:B------:R-:W-:Y:S01]  /*2330*/  ISETP.GT.U32.AND P5, PT, R4.reuse, R42, PT ;  /* 0x0000002a0400720c */ /* 0x040fe20003fa4070 */
[----:B------:R-:W-:Y:S01]  /*2340*/  VIADD R51, R63, 0x26 ;  /* 0x000000263f337836 */ /* 0x000fe20000000000 */
[----:B------:R-:W-:Y:S01]  /*2350*/  ISETP.GT.U32.AND P6, PT, R4, R40, PT ;  /* 0x000000280400720c */ /* 0x000fe20003fc4070 */
[----:B------:R-:W-:-:S02]  /*2360*/  @!P2 IMAD.MOV R38, RZ, RZ, -R38 ;  /* 0x000000ffff26a224 */ /* 0x000fc400078e0a26 */
[C---:B------:R-:W-:Y:S02]  /*2370*/  VIADD R52, R63.reuse, 0x2a ;  /* 0x0000002a3f347836 */ /* 0x040fe40000000000 */
[----:B------:R-:W-:Y:S02]  /*2380*/  VIADD R56, R63, 0x2b ;  /* 0x0000002b3f387836 */ /* 0x000fe40000000000 */
[----:B------:R-:W-:Y:S01]  /*2390*/  @!P3 IADD3 R43, PT, PT, R43, -R4, RZ ;  /* 0x800000042b2bb210 */ /* 0x000fe20007ffe0ff */
[----:B------:R-:W-:Y:S01]  /*23a0*/  VIADD R58, R63, 0x2c ;  /* 0x0000002c3f3a7836 */ /* 0x000fe20000000000 */
[----:B------:R-:W-:Y:S01]  /*23b0*/  ISETP.GE.AND P3, PT, R49, RZ, PT ;  /* 0x000000ff3100720c */ /* 0x000fe20003f66270 */
[--C-:B------:R-:W-:Y:S01]  /*23c0*/  @!P4 IMAD.IADD R45, R45, 0x1, -R4.reuse ;  /* 0x000000012d2dc824 */ /* 0x100fe200078e0a04 */
[----:B------:R-:W-:Y:S01]  /*23d0*/  IABS R49, R51 ;  /* 0x0000003300317213 */ /* 0x000fe20000000000 */
[--C-:B------:R-:W-:Y:S01]  /*23e0*/  @!P5 IMAD.IADD R42, R42, 0x1, -R4.reuse ;  /* 0x000000012a2ad824 */ /* 0x100fe200078e0a04 */
[----:B------:R-:W-:Y:S01]  /*23f0*/  ISETP.GT.U32.AND P5, PT, R4, R43, PT ;  /* 0x0000002b0400720c */ /* 0x000fe20003fa4070 */
[----:B------:R-:W-:Y:S01]  /*2400*/  @!P6 IMAD.IADD R40, R40, 0x1, -R4 ;  /* 0x000000012828e824 */ /* 0x000fe200078e0a04 */
[----:B------:R-:W-:Y:S01]  /*2410*/  ISETP.GT.U32.AND P4, PT, R4, R45, PT ;  /* 0x0000002d0400720c */ /* 0x000fe20003f84070 */
[----:B------:R-:W-:Y:S01]  /*2420*/  IMAD.HI.U32 R46, R12, R49, RZ ;  /* 0x000000310c2e7227 */ /* 0x000fe200078e00ff */
[----:B------:R-:W-:-:S02]  /*2430*/  ISETP.GE.AND P6, PT, R48, RZ, PT ;  /* 0x000000ff3000720c */ /* 0x000fc40003fc6270 */
[C---:B------:R-:W-:Y:S01]  /*2440*/  ISETP.GT.U32.AND P2, PT, R4.reuse, R42, PT ;  /* 0x0000002a0400720c */ /* 0x040fe20003f44070 */
[----:B------:R-:W-:Y:S01]  /*2450*/  IMAD.MOV R46, RZ, RZ, -R46 ;  /* 0x000000ffff2e7224 */ /* 0x000fe200078e0a2e */
[----:B------:R-:W-:Y:S01]  /*2460*/  IABS R57, R52 ;  /* 0x0000003400397213 */ /* 0x000fe20000000000 */
[----:B------:R-:W-:Y:S01]  /*2470*/  VIADD R48, R63, 0x25 ;  /* 0x000000253f307836 */ /* 0x000fe20000000000 */
[----:B------:R-:W-:Y:S01]  /*2480*/  IABS R73, R56 ;  /* 0x0000003800497213 */ /* 0x000fe20000000000 */
[C---:B------:R-:W-:Y:S01]  /*2490*/  IMAD R46, R4.reuse, R46, R49 ;  /* 0x0000002e042e7224 */ /* 0x040fe200078e0231 */
[----:B------:R-:W-:Y:S01]  /*24a0*/  IABS R91, R58 ;  /* 0x0000003a005b7213 */ /* 0x000fe20000000000 */
[--C-:B------:R-:W-:Y:S01]  /*24b0*/  @!P5 IMAD.IADD R43, R43, 0x1, -R4.reuse ;  /* 0x000000012b2bd824 */ /* 0x100fe200078e0a04 */
[----:B------:R-:W-:Y:S01]  /*24c0*/  IABS R47, R48 ;  /* 0x00000030002f7213 */ /* 0x000fe20000000000 */
[----:B------:R-:W-:Y:S01]  /*24d0*/  @!P4 IMAD.IADD R45, R45, 0x1, -R4 ;  /* 0x000000012d2dc824 */ /* 0x000fe200078e0a04 */
[C---:B------:R-:W-:Y:S01]  /*24e0*/  ISETP.GT.U32.AND P4, PT, R4.reuse, R46, PT ;  /* 0x0000002e0400720c */ /* 0x040fe20003f84070 */
[----:B------:R-:W-:Y:S01]  /*24f0*/  IMAD.MOV.U32 R41, RZ, RZ, R43 ;  /* 0x000000ffff297224 */ /* 0x000fe200078e002b */
[----:B------:R-:W-:Y:S01]  /*2500*/  ISETP.GT.U32.AND P5, PT, R4, R44, PT ;  /* 0x0000002c0400720c */ /* 0x000fe20003fa4070 */
[----:B------:R-:W-:-:S04]  /*2510*/  IMAD.HI.U32 R14, R12, R47, RZ ;  /* 0x0000002f0c0e7227 */ /* 0x000fc800078e00ff */
[C---:B------:R-:W-:Y:S01]  /*2520*/  VIADD R43, R63.reuse, 0x27 ;  /* 0x000000273f2b7836 */ /* 0x040fe20000000000 */
[----:B------:R-:W-:Y:S01]  /*2530*/  IADD3 R14, PT, PT, -R14, RZ, RZ ;  /* 0x000000ff0e0e7210 */ /* 0x000fe20007ffe1ff */
[----:B------:R-:W-:Y:S01]  /*2540*/  @!P0 IMAD.MOV R40, RZ, RZ, -R40 ;  /* 0x000000ffff288224 */ /* 0x000fe200078e0a28 */
[----:B------:R-:W-:Y:S01]  /*2550*/  ISETP.GE.AND P0, PT, R50, RZ, PT ;  /* 0x000000ff3200720c */ /* 0x000fe20003f06270 */
[----:B------:R-:W-:Y:S01]  /*2560*/  VIADD R50, R63, 0x28 ;  /* 0x000000283f327836 */ /* 0x000fe20000000000 */
[----:B------:R-:W-:Y:S01]  /*2570*/  IABS R49, R43 ;  /* 0x0000002b00317213 */ /* 0x000fe20000000000 */
[----:B------:R-:W-:Y:S02]  /*2580*/  @!P4 IMAD.IADD R46, R46, 0x1, -R4 ;  /* 0x000000012e2ec824 */ /* 0x000fe400078e0a04 */
[----:B------:R-:W-:Y:S02]  /*2590*/  IMAD R47, R4, R14, R47 ;  /* 0x0000000e042f7224 */ /* 0x000fe400078e022f */
[----:B------:R-:W-:Y:S01]  /*25a0*/  IMAD.HI.U32 R14, R12, R49, RZ ;  /* 0x000000310c0e7227 */ /* 0x000fe200078e00ff */
[----:B------:R-:W-:-:S03]  /*25b0*/  ISETP.GT.U32.AND P4, PT, R4, R46, PT ;  /* 0x0000002e0400720c */ /* 0x000fc60003f84070 */
[----:B------:R-:W-:Y:S01]  /*25c0*/  @!P1 IMAD.MOV R41, RZ, RZ, -R41 ;  /* 0x000000ffff299224 */ /* 0x000fe200078e0a29 */
[----:B------:R-:W-:Y:S01]  /*25d0*/  IADD3 R14, PT, PT, -R14, RZ, RZ ;  /* 0x000000ff0e0e7210 */ /* 0x000fe20007ffe1ff */
[--C-:B------:R-:W-:Y:S01]  /*25e0*/  @!P2 IMAD.IADD R42, R42, 0x1, -R4.reuse ;  /* 0x000000012a2aa824 */ /* 0x100fe200078e0a04 */
[----:B------:R-:W-:Y:S01]  /*25f0*/  ISETP.GE.AND P1, PT, R51, RZ, PT ;  /* 0x000000ff3300720c */ /* 0x000fe20003f26270 */
[----:B------:R-:W-:Y:S01]  /*2600*/  @!P5 IMAD.IADD R44, R44, 0x1, -R4 ;  /* 0x000000012c2cd824 */ /* 0x000fe200078e0a04 */
[----:B------:R-:W-:Y:S01]  /*2610*/  IABS R51, R50 ;  /* 0x0000003200337213 */ /* 0x000fe20000000000 */
[----:B------:R-:W-:Y:S01]  /*2620*/  IMAD R49, R4, R14, R49 ;  /* 0x0000000e04317224 */ /* 0x000fe200078e0231 */
[----:B------:R-:W-:Y:S01]  /*2630*/  ISETP.GE.AND P2, PT, R48, RZ, PT ;  /* 0x000000ff3000720c */ /* 0x000fe20003f46270 */
[----:B------:R-:W-:Y:S01]  /*2640*/  @!P6 IMAD.MOV R42, RZ, RZ, -R42 ;  /* 0x000000ffff2ae224 */ /* 0x000fe200078e0a2a */
[----:B------:R-:W-:Y:S01]  /*2650*/  ISETP.GT.U32.AND P6, PT, R4, R47, PT ;  /* 0x0000002f0400720c */ /* 0x000fe20003fc4070 */
[----:B------:R-:W-:Y:S01]  /*2660*/  @!P4 IMAD.IADD R46, R46, 0x1, -R4 ;  /* 0x000000012e2ec824 */ /* 0x000fe200078e0a04 */
[----:B------:R-:W-:Y:S01]  /*2670*/  ISETP.GT.U32.AND P4, PT, R4, R49, PT ;  /* 0x000000310400720c */ /* 0x000fe20003f84070 */
[----:B------:R-:W-:Y:S01]  /*2680*/  IMAD.HI.U32 R48, R12, R51, RZ ;  /* 0x000000330c307227 */ /* 0x000fe200078e00ff */
[----:B------:R-:W-:-:S03]  /*2690*/  ISETP.GT.U32.AND P5, PT, R4, R44, PT ;  /* 0x0000002c0400720c */ /* 0x000fc60003fa4070 */
[----:B------:R-:W-:Y:S01]  /*26a0*/  IMAD.MOV R48, RZ, RZ, -R48 ;  /* 0x000000ffff307224 */ /* 0x000fe200078e0a30 */
[----:B------:R-:W-:Y:S01]  /*26b0*/  @!P1 IADD3 R46, PT, PT, -R46, RZ, RZ ;  /* 0x000000ff2e2e9210 */ /* 0x000fe20007ffe1ff */
[----:B------:R-:W-:Y:S02]  /*26c0*/  VIADD R14, R63, 0x29 ;  /* 0x000000293f0e7836 */ /* 0x000fe40000000000 */
[C---:B------:R-:W-:Y:S02]  /*26d0*/  IMAD R51, R4.reuse, R48, R51 ;  /* 0x0000003004337224 */ /* 0x040fe400078e0233 */
[--C-:B------:R-:W-:Y:S01]  /*26e0*/  @!P6 IMAD.IADD R47, R47, 0x1, -R4.reuse ;  /* 0x000000012f2fe824 */ /* 0x100fe200078e0a04 */
[----:B------:R-:W-:Y:S01]  /*26f0*/  IABS R53, R14 ;  /* 0x0000000e00357213 */ /* 0x000fe20000000000 */
[--C-:B------:R-:W-:Y:S01]  /*2700*/  @!P4 IMAD.IADD R49, R49, 0x1, -R4.reuse ;  /* 0x000000013131c824 */ /* 0x100fe200078e0a04 */
[----:B------:R-:W-:Y:S01]  /*2710*/  ISETP.GT.U32.AND P4, PT, R4, R51, PT ;  /* 0x000000330400720c */ /* 0x000fe20003f84070 */
[----:B------:R-:W-:Y:S01]  /*2720*/  @!P5 IMAD.IADD R44, R44, 0x1, -R4 ;  /* 0x000000012c2cd824 */ /* 0x000fe200078e0a04 */
[----:B------:R-:W-:Y:S01]  /*2730*/  ISETP.GE.AND P5, PT, R43, RZ, PT ;  /* 0x000000ff2b00720c */ /* 0x000fe20003fa6270 */
[----:B------:R-:W-:Y:S01]  /*2740*/  IMAD.MOV.U32 R43, RZ, RZ, R45 ;  /* 0x000000ffff2b7224 */ /* 0x000fe200078e002d */
[----:B------:R-:W-:Y:S01]  /*2750*/  ISETP.GT.U32.AND P6, PT, R4, R47, PT ;  /* 0x0000002f0400720c */ /* 0x000fe20003fc4070 */
[----:B------:R-:W-:-:S04]  /*2760*/  IMAD.HI.U32 R45, R12, R57, RZ ;  /* 0x000000390c2d7227 */ /* 0x000fc800078e00ff */
[----:B------:R-:W-:Y:S01]  /*2770*/  @!P0 IMAD.MOV R44, RZ, RZ, -R44 ;  /* 0x000000ffff2c8224 */ /* 0x000fe200078e0a2c */
[----:B------:R-:W-:Y:S01]  /*2780*/  ISETP.GT.U32.AND P0, PT, R4, R49, PT ;  /* 0x000000310400720c */ /* 0x000fe20003f04070 */
[----:B------:R-:W-:-:S04]  /*2790*/  IMAD.HI.U32 R48, R12, R73, RZ ;  /* 0x000000490c307227 */ /* 0x000fc800078e00ff */
[----:B------:R-:W-:Y:S02]  /*27a0*/  IMAD.MOV R45, RZ, RZ, -R45 ;  /* 0x000000ffff2d7224 */ /* 0x000fe400078e0a2d */
[----:B------:R-:W-:Y:S02]  /*27b0*/  IMAD.MOV R48, RZ, RZ, -R48 ;  /* 0x000000ffff307224 */ /* 0x000fe400078e0a30 */
[----:B------:R-:W-:Y:S02]  /*27c0*/  IMAD R57, R4, R45, R57 ;  /* 0x0000002d04397224 */ /* 0x000fe400078e0239 */
[--C-:B------:R-:W-:Y:S02]  /*27d0*/  @!P4 IMAD.IADD R51, R51, 0x1, -R4.reuse ;  /* 0x000000013333c824 */ /* 0x100fe400078e0a04 */
[----:B------:R-:W-:Y:S01]  /*27e0*/  @!P3 IMAD.MOV R43, RZ, RZ, -R43 ;  /* 0x000000ffff2bb224 */ /* 0x000fe200078e0a2b */
[----:B------:R-:W-:Y:S01]  /*27f0*/  ISETP.GE.AND P3, PT, R50, RZ, PT ;  /* 0x000000ff3200720c */ /* 0x000fe20003f66270 */
[C---:B------:R-:W-:Y:S01]  /*2800*/  IMAD R73, R4.reuse, R48, R73 ;  /* 0x0000003004497224 */ /* 0x040fe200078e0249 */
[C---:B------:R-:W-:Y:S01]  /*2810*/  ISETP.GT.U32.AND P4, PT, R4.reuse, R51, PT ;  /* 0x000000330400720c */ /* 0x040fe20003f84070 */
[----:B------:R-:W-:Y:S01]  /*2820*/  @!P6 IMAD.IADD R47, R47, 0x1, -R4 ;  /* 0x000000012f2fe824 */ /* 0x000fe200078e0a04 */
[----:B------:R-:W-:Y:S01]  /*2830*/  ISETP.GT.U32.AND P1, PT, R4, R57, PT ;  /* 0x000000390400720c */ /* 0x000fe20003f24070 */
[----:B------:R-:W-:Y:S01]  /*2840*/  IMAD.HI.U32 R50, R12, R91, RZ ;  /* 0x0000005b0c327227 */ /* 0x000fe200078e00ff */
[----:B------:R-:W-:-:S03]  /*2850*/  ISETP.GE.AND P6, PT, R14, RZ, PT ;  /* 0x000000ff0e00720c */ /* 0x000fc60003fc6270 */
[----:B------:R-:W-:-:S04]  /*2860*/  IMAD.HI.U32 R14, R12, R53, RZ ;  /* 0x000000350c0e7227 */ /* 0x000fc800078e00ff */
[----:B------:R-:W-:Y:S01]  /*2870*/  @!P0 IMAD.IADD R49, R49, 0x1, -R4 ;  /* 0x0000000131318824 */ /* 0x000fe200078e0a04 */
[----:B------:R-:W-:Y:S01]  /*2880*/  ISETP.GT.U32.AND P0, PT, R4, R73, PT ;  /* 0x000000490400720c */ /* 0x000fe20003f04070 */
[----:B------:R-:W-:Y:S01]  /*2890*/  IMAD.MOV R50, RZ, RZ, -R50 ;  /* 0x000000ffff327224 */ /* 0x000fe200078e0a32 */
[----:B------:R-:W-:Y:S01]  /*28a0*/  IADD3 R14, PT, PT, -R14, RZ, RZ ;  /* 0x000000ff0e0e7210 */ /* 0x000fe20007ffe1ff */
[----:B------:R-:W-:Y:S02]  /*28b0*/  VIADD R60, R63, 0x2d ;  /* 0x0000002d3f3c7836 */ /* 0x000fe40000000000 */
[C---:B------:R-:W-:Y:S02]  /*28c0*/  IMAD R91, R4.reuse, R50, R91 ;  /* 0x00000032045b7224 */ /* 0x040fe400078e025b */
[C---:B------:R-:W-:Y:S01]  /*28d0*/  IMAD R54, R4.reuse, R14, R53 ;  /* 0x0000000e04367224 */ /* 0x040fe200078e0235 */
[----:B------:R-:W-:Y:S01]  /*28e0*/  IABS R53, R60 ;  /* 0x0000003c00357213 */ /* 0x000fe20000000000 */
[--C-:B------:R-:W-:Y:S01]  /*28f0*/  @!P4 IMAD.IADD R51, R51, 0x1, -R4.reuse ;  /* 0x000000013333c824 */ /* 0x100fe200078e0a04 */
[----:B------:R-:W-:Y:S01]  /*2900*/  ISETP.GT.U32.AND P4, PT, R4, R91, PT ;  /* 0x0000005b0400720c */ /* 0x000fe20003f84070 */
[----:B------:R-:W-:-:S02]  /*2910*/  @!P1 IMAD.IADD R57, R57, 0x1, -R4 ;  /* 0x0000000139399824 */ /* 0x000fc400078e0a04 */
[----:B------:R-:W-:Y:S02]  /*2920*/  IMAD.MOV.U32 R45, RZ, RZ, R47 ;  /* 0x000000ffff2d7224 */ /* 0x000fe400078e002f */
[----:B------:R-:W-:Y:S01]  /*2930*/  @!P0 IMAD.IADD R73, R73, 0x1, -R4 ;  /* 0x0000000149498824 */ /* 0x000fe200078e0a04 */
[C---:B------:R-:W-:Y:S01]  /*2940*/  ISETP.GT.U32.AND P0, PT, R4.reuse, R57, PT ;  /* 0x000000390400720c */ /* 0x040fe20003f04070 */
[----:B------:R-:W-:Y:S01]  /*2950*/  @!P2 IMAD.MOV R45, RZ, RZ, -R45 ;  /* 0x000000ffff2da224 */ /* 0x000fe200078e0a2d */
[----:B------:R-:W-:Y:S01]  /*2960*/  ISETP.GT.U32.AND P2, PT, R4, R54, PT ;  /* 0x000000360400720c */ /* 0x000fe20003f44070 */
[----:B------:R-:W-:-:S04]  /*2970*/  IMAD.HI.U32 R14, R12, R53, RZ ;  /* 0x000000350c0e7227 */ /* 0x000fc800078e00ff */
[----:B------:R-:W-:Y:S02]  /*2980*/  VIADD R61, R63, 0x2e ;  /* 0x0000002e3f3d7836 */ /* 0x000fe40000000000 */
[----:B------:R-:W-:Y:S02]  /*2990*/  IMAD.MOV R14, RZ, RZ, -R14 ;  /* 0x000000ffff0e7224 */ /* 0x000fe400078e0a0e */
[----:B------:R-:W-:Y:S01]  /*29a0*/  IMAD.MOV.U32 R47, RZ, RZ, R49 ;  /* 0x000000ffff2f7224 */ /* 0x000fe200078e0031 */
[----:B------:R-:W-:Y:S01]  /*29b0*/  IABS R55, R61 ;  /* 0x0000003d00377213 */ /* 0x000fe20000000000 */
[--C-:B------:R-:W-:Y:S01]  /*29c0*/  @!P4 IMAD.IADD R91, R91, 0x1, -R4.reuse ;  /* 0x000000015b5bc824 */ /* 0x100fe200078e0a04 */
[C---:B------:R-:W-:Y:S01]  /*29d0*/  ISETP.GT.U32.AND P4, PT, R4.reuse, R73, PT ;  /* 0x000000490400720c */ /* 0x040fe20003f84070 */
[C---:B------:R-:W-:Y:S01]  /*29e0*/  IMAD R49, R4.reuse, R14, R53 ;  /* 0x0000000e04317224 */ /* 0x040fe200078e0235 */
[----:B------:R-:W-:Y:S01]  /*29f0*/  IABS R53, R63 ;  /* 0x0000003f00357213 */ /* 0x000fe20000000000 */
[----:B------:R-:W-:Y:S01]  /*2a00*/  @!P5 IMAD.MOV R47, RZ, RZ, -R47 ;  /* 0x000000ffff2fd224 */ /* 0x000fe200078e0a2f */
[C---:B------:R-:W-:Y:S01]  /*2a10*/  ISETP.GT.U32.AND P5, PT, R4.reuse, R91, PT ;  /* 0x0000005b0400720c */ /* 0x040fe20003fa4070 */
[--C-:B------:R-:W-:Y:S01]  /*2a20*/  @!P0 IMAD.IADD R57, R57, 0x1, -R4.reuse ;  /* 0x0000000139398824 */ /* 0x100fe200078e0a04 */
[----:B------:R-:W-:Y:S01]  /*2a30*/  ISETP.GT.U32.AND P0, PT, R4, R49, PT ;  /* 0x000000310400720c */ /* 0x000fe20003f04070 */
[----:B------:R-:W-:Y:S01]  /*2a40*/  @!P2 IMAD.IADD R54, R54, 0x1, -R4 ;  /* 0x000000013636a824 */ /* 0x000fe200078e0a04 */
[----:B------:R-:W-:Y:S01]  /*2a50*/  ISETP.GE.AND P2, PT, R52, RZ, PT ;  /* 0x000000ff3400720c */ /* 0x000fe20003f46270 */
[----:B------:R-:W-:-:S03]  /*2a60*/  IMAD.HI.U32 R48, R12, R55, RZ ;  /* 0x000000370c307227 */ /* 0x000fc600078e00ff */
[C---:B------:R-:W-:Y:S01]  /*2a70*/  ISETP.GT.U32.AND P1, PT, R4.reuse, R54, PT ;  /* 0x000000360400720c */ /* 0x040fe20003f24070 */
[----:B------:R-:W-:Y:S02]  /*2a80*/  IMAD.MOV R48, RZ, RZ, -R48 ;  /* 0x000000ffff307224 */ /* 0x000fe400078e0a30 */
        /* <DEDUP_REMOVED lines=8> */
[----:B------:R-:W-:Y:S01]  /*2b10*/  IMAD.HI.U32 R14, R12, R59, RZ ;  /* 0x0000003b0c0e7227 */ /* 0x000fe200078e00ff */
[----:B------:R-:W-:-:S02]  /*2b20*/  ISETP.GT.U32.AND P0, PT, R4, R49, PT ;  /* 0x000000310400720c */ /* 0x000fc40003f04070 */
[----:B------:R-:W-:Y:S01]  /*2b30*/  @!P1 IADD3 R54, PT, PT, R54, -R4, RZ ;  /* 0x8000000436369210 */ /* 0x000fe20007ffe0ff */
[C---:B------:R-:W-:Y:S01]  /*2b40*/  VIADD R58, R63.reuse, 0x31 ;  /* 0x000000313f3a7836 */ /* 0x040fe20000000000 */
[----:B------:R-:W-:Y:S01]  /*2b50*/  ISETP.GE.AND P1, PT, R56, RZ, PT ;  /* 0x000000ff3800720c */ /* 0x000fe20003f26270 */
[----:B------:R-:W-:Y:S02]  /*2b60*/  VIADD R56, R63, 0x30 ;  /* 0x000000303f387836 */ /* 0x000fe40000000000 */
[----:B------:R-:W-:Y:S01]  /*2b70*/  IMAD.MOV R48, RZ, RZ, -R14 ;  /* 0x000000ffff307224 */ /* 0x000fe200078e0a0e */
[----:B------:R-:W-:Y:S01]  /*2b80*/  IABS R71, R58 ;  /* 0x0000003a00477213 */ /* 0x000fe20000000000 */
[--C-:B------:R-:W-:Y:S01]  /*2b90*/  @!P5 IMAD.IADD R55, R55, 0x1, -R4.reuse ;  /* 0x000000013737d824 */ /* 0x100fe200078e0a04 */
[----:B------:R-:W-:Y:S01]  /*2ba0*/  IABS R67, R56 ;  /* 0x0000003800437213 */ /* 0x000fe20000000000 */
[C---:B------:R-:W-:Y:S02]  /*2bb0*/  IMAD R59, R4.reuse, R48, R59 ;  /* 0x00000030043b7224 */ /* 0x040fe400078e023b */
[----:B------:R-:W-:Y:S01]  /*2bc0*/  @!P0 IMAD.IADD R49, R49, 0x1, -R4 ;  /* 0x0000000131318824 */ /* 0x000fe200078e0a04 */
[----:B------:R-:W-:Y:S01]  /*2bd0*/  ISETP.GT.U32.AND P5, PT, R4, R55, PT ;  /* 0x000000370400720c */ /* 0x000fe20003fa4070 */
[----:B------:R-:W-:Y:S01]  /*2be0*/  IMAD.HI.U32 R14, R12, R67, RZ ;  /* 0x000000430c0e7227 */ /* 0x000fe200078e00ff */
[----:B------:R-:W-:-:S03]  /*2bf0*/  ISETP.GT.U32.AND P0, PT, R4, R59, PT ;  /* 0x0000003b0400720c */ /* 0x000fc60003f04070 */
[----:B------:R-:W-:Y:S01]  /*2c00*/  IMAD.HI.U32 R48, R12, R71, RZ ;  /* 0x000000470c307227 */ /* 0x000fe200078e00ff */
[----:B------:R-:W-:-:S03]  /*2c10*/  IADD3 R50, PT, PT, -R14, RZ, RZ ;  /* 0x000000ff0e327210 */ /* 0x000fc60007ffe1ff */
[----:B------:R-:W-:Y:S02]  /*2c20*/  IMAD.MOV R48, RZ, RZ, -R48 ;  /* 0x000000ffff307224 */ /* 0x000fe400078e0a30 */
[C---:B------:R-:W-:Y:S02]  /*2c30*/  IMAD R67, R4.reuse, R50, R67 ;  /* 0x0000003204437224 */ /* 0x040fe400078e0243 */
[C---:B------:R-:W-:Y:S02]  /*2c40*/  IMAD R71, R4.reuse, R48, R71 ;  /* 0x0000003004477224 */ /* 0x040fe400078e0247 */
[--C-:B------:R-:W-:Y:S01]  /*2c50*/  @!P5 IMAD.IADD R55, R55, 0x1, -R4.reuse ;  /* 0x000000013737d824 */ /* 0x100fe200078e0a04 */
[C---:B------:R-:W-:Y:S01]  /*2c60*/  ISETP.GT.U32.AND P5, PT, R4.reuse, R67, PT ;  /* 0x000000430400720c */ /* 0x040fe20003fa4070 */
[----:B------:R-:W-:Y:S01]  /*2c70*/  @!P0 IMAD.IADD R59, R59, 0x1, -R4 ;  /* 0x000000013b3b8824 */ /* 0x000fe200078e0a04 */
[----:B------:R-:W-:Y:S01]  /*2c80*/  ISETP.GT.U32.AND P0, PT, R4, R71, PT ;  /* 0x000000470400720c */ /* 0x000fe20003f04070 */
[----:B------:R-:W-:-:S02]  /*2c90*/  VIADD R62, R63, 0x32 ;  /* 0x000000323f3e7836 */ /* 0x000fc40000000000 */
[C---:B------:R-:W-:Y:S02]  /*2ca0*/  VIADD R90, R63.reuse, 0x3f ;  /* 0x0000003f3f5a7836 */ /* 0x040fe40000000000 */
[C---:B------:R-:W-:Y:S01]  /*2cb0*/  VIADD R109, R63.reuse, 0x33 ;  /* 0x000000333f6d7836 */ /* 0x040fe20000000000 */
[----:B------:R-:W-:Y:S01]  /*2cc0*/  IABS R75, R62 ;  /* 0x0000003e004b7213 */ /* 0x000fe20000000000 */
[C---:B------:R-:W-:Y:S01]  /*2cd0*/  VIADD R108, R63.reuse, 0x34 ;  /* 0x000000343f6c7836 */ /* 0x040fe20000000000 */
[----:B------:R-:W-:Y:S01]  /*2ce0*/  IABS R69, R90 ;  /* 0x0000005a00457213 */ /* 0x000fe20000000000 */
[----:B------:R-:W-:Y:S01]  /*2cf0*/  VIADD R106, R63, 0x36 ;  /* 0x000000363f6a7836 */ /* 0x000fe20000000000 */
[----:B------:R-:W-:Y:S01]  /*2d00*/  IABS R77, R109 ;  /* 0x0000006d004d7213 */ /* 0x000fe20000000000 */
[--C-:B------:R-:W-:Y:S01]  /*2d10*/  @!P5 IMAD.IADD R67, R67, 0x1, -R4.reuse ;  /* 0x000000014343d824 */ /* 0x100fe200078e0a04 */
[----:B------:R-:W-:Y:S01]  /*2d20*/  ISETP.GT.U32.AND P5, PT, R4, R59, PT ;  /* 0x0000003b0400720c */ /* 0x000fe20003fa4070 */
[----:B------:R-:W-:Y:S01]  /*2d30*/  @!P0 IMAD.IADD R71, R71, 0x1, -R4 ;  /* 0x0000000147478824 */ /* 0x000fe200078e0a04 */
[----:B------:R-:W-:Y:S01]  /*2d40*/  IABS R93, R108 ;  /* 0x0000006c005d7213 */ /* 0x000fe20000000000 */
[----:B------:R-:W-:Y:S01]  /*2d50*/  IMAD.HI.U32 R14, R12, R75, RZ ;  /* 0x0000004b0c0e7227 */ /* 0x000fe200078e00ff */
[----:B------:R-:W-:Y:S01]  /*2d60*/  IABS R97, R106 ;  /* 0x0000006a00617213 */ /* 0x000fe20000000000 */
[----:B------:R-:W-:Y:S01]  /*2d70*/  STL [R1+0x2a80], R109 ;  /* 0x002a806d01007387 */ /* 0x000fe20000100800 */
[----:B------:R-:W-:Y:S01]  /*2d80*/  ISETP.GT.U32.AND P0, PT, R4, R71, PT ;  /* 0x000000470400720c */ /* 0x000fe20003f04070 */
[----:B------:R-:W-:-:S02]  /*2d90*/  IMAD.MOV R14, RZ, RZ, -R14 ;  /* 0x000000ffff0e7224 */ /* 0x000fc400078e0a0e */
[----:B------:R-:W-:Y:S01]  /*2da0*/  IMAD.HI.U32 R48, R12, R69, RZ ;  /* 0x000000450c307227 */ /* 0x000fe200078e00ff */
[----:B------:R-:W-:Y:S03]  /*2db0*/  STL [R1+0x2a9c], R90 ;  /* 0x002a9c5a01007387 */ /* 0x000fe60000100800 */
[C---:B------:R-:W-:Y:S01]  /*2dc0*/  IMAD R75, R4.reuse, R14, R75 ;  /* 0x0000000e044b7224 */ /* 0x040fe200078e024b */
[----:B------:R-:W-:Y:S01]  /*2dd0*/  STL [R1+0x2a84], R108 ;  /* 0x002a846c01007387 */ /* 0x000fe20000100800 */
[----:B------:R-:W-:Y:S02]  /*2de0*/  IMAD.MOV R48, RZ, RZ, -R48 ;  /* 0x000000ffff307224 */ /* 0x000fe400078e0a30 */
[----:B------:R-:W-:Y:S01]  /*2df0*/  @!P5 IMAD.IADD R59, R59, 0x1, -R4 ;  /* 0x000000013b3bd824 */ /* 0x000fe200078e0a04 */
[C---:B------:R-:W-:Y:S01]  /*2e00*/  ISETP.GT.U32.AND P5, PT, R4.reuse, R75, PT ;  /* 0x0000004b0400720c */ /* 0x040fe20003fa4070 */
[----:B------:R-:W-:-:S02]  /*2e10*/  IMAD R69, R4, R48, R69 ;  /* 0x0000003004457224 */ /* 0x000fc400078e0245 */
[----:B------:R-:W-:Y:S02]  /*2e20*/  @!P0 IMAD.IADD R71, R71, 0x1, -R4 ;  /* 0x0000000147478824 */ /* 0x000fe400078e0a04 */
[----:B------:R-:W-:Y:S01]  /*2e30*/  IMAD.HI.U32 R14, R12, R53, RZ ;  /* 0x000000350c0e7227 */ /* 0x000fe200078e00ff */
[----:B------:R-:W-:-:S03]  /*2e40*/  ISETP.GT.U32.AND P0, PT, R4, R69, PT ;  /* 0x000000450400720c */ /* 0x000fc60003f04070 */
[----:B------:R-:W-:Y:S01]  /*2e50*/  VIADD R104, R63, 0x37 ;  /* 0x000000373f687836 */ /* 0x000fe20000000000 */
[----:B------:R-:W-:Y:S01]  /*2e60*/  IADD3 R50, PT, PT, -R14, RZ, RZ ;  /* 0x000000ff0e327210 */ /* 0x000fe20007ffe1ff */
[----:B------:R-:W-:-:S03]  /*2e70*/  IMAD.HI.U32 R14, R12, R77, RZ ;  /* 0x0000004d0c0e7227 */ /* 0x000fc600078e00ff */
[----:B------:R-:W-:Y:S01]  /*2e80*/  IABS R105, R104 ;  /* 0x0000006800697213 */ /* 0x000fe20000000000 */
[----:B------:R-:W-:Y:S02]  /*2e90*/  @!P5 IMAD.IADD R75, R75, 0x1, -R4 ;  /* 0x000000014b4bd824 */ /* 0x000fe400078e0a04 */
[----:B------:R-:W-:Y:S02]  /*2ea0*/  IMAD.MOV R14, RZ, RZ, -R14 ;  /* 0x000000ffff0e7224 */ /* 0x000fe400078e0a0e */
[----:B------:R-:W-:Y:S01]  /*2eb0*/  @!P0 IMAD.IADD R69, R69, 0x1, -R4 ;  /* 0x0000000145458824 */ /* 0x000fe200078e0a04 */
[C---:B------:R-:W-:Y:S01]  /*2ec0*/  ISETP.GT.U32.AND P0, PT, R4.reuse, R75, PT ;  /* 0x0000004b0400720c */ /* 0x040fe20003f04070 */
[----:B------:R-:W-:Y:S02]  /*2ed0*/  IMAD R77, R4, R14, R77 ;  /* 0x0000000e044d7224 */ /* 0x000fe400078e024d */
[----:B------:R-:W-:-:S04]  /*2ee0*/  IMAD.HI.U32 R14, R12, R93, RZ ;  /* 0x0000005d0c0e7227 */ /* 0x000fc800078e00ff */
[----:B------:R-:W-:Y:S02]  /*2ef0*/  IMAD.MOV R14, RZ, RZ, -R14 ;  /* 0x000000ffff0e7224 */ /* 0x000fe400078e0a0e */
[----:B------:R-:W-:Y:S02]  /*2f00*/  VIADD R107, R63, 0x35 ;  /* 0x000000353f6b7836 */ /* 0x000fe40000000000 */
[C---:B------:R-:W-:Y:S02]  /*2f10*/  IMAD R93, R4.reuse, R14, R93 ;  /* 0x0000000e045d7224 */ /* 0x040fe400078e025d */
[----:B------:R-:W-:Y:S01]  /*2f20*/  @!P0 IMAD.IADD R75, R75, 0x1, -R4 ;  /* 0x000000014b4b8824 */ /* 0x000fe200078e0a04 */
[----:B------:R-:W-:Y:S01]  /*2f30*/  ISETP.GT.U32.AND P0, PT, R4, R77, PT ;  /* 0x0000004d0400720c */ /* 0x000fe20003f04070 */
[----:B------:R-:W-:Y:S01]  /*2f40*/  IMAD.HI.U32 R14, R12, R97, RZ ;  /* 0x000000610c0e7227 */ /* 0x000fe200078e00ff */
[----:B------:R-:W-:Y:S01]  /*2f50*/  IABS R95, R107 ;  /* 0x0000006b005f7213 */ /* 0x000fe20000000000 */
[----:B------:R2:W-:Y:S02]  /*2f60*/  STL [R1+0x2a88], R107 ;  /* 0x002a886b01007387 */ /* 0x0005e40000100800 */
[----:B------:R-:W-:-:S02]  /*2f70*/  IMAD.MOV R14, RZ, RZ, -R14 ;  /* 0x000000ffff0e7224 */ /* 0x000fc400078e0a0e */
[----:B------:R-:W-:Y:S01]  /*2f80*/  IMAD.HI.U32 R48, R12, R95, RZ ;  /* 0x0000005f0c307227 */ /* 0x000fe200078e00ff */
[----:B------:R-:W-:Y:S03]  /*2f90*/  STL [R1+0x2a8c], R106 ;  /* 0x002a8c6a01007387 */ /* 0x000fe60000100800 */
[----:B------:R-:W-:Y:S01]  /*2fa0*/  IMAD R97, R4, R14, R97 ;  /* 0x0000000e04617224 */ /* 0x000fe200078e0261 */
[----:B------:R-:W-:Y:S01]  /*2fb0*/  STL [R1+0x2a90], R104 ;  /* 0x002a906801007387 */ /* 0x000fe20000100800 */
[----:B------:R-:W-:Y:S02]  /*2fc0*/  @!P0 IMAD.IADD R77, R77, 0x1, -R4 ;  /* 0x000000014d4d8824 */ /* 0x000fe400078e0a04 */
[----:B------:R-:W-:Y:S01]  /*2fd0*/  IMAD.HI.U32 R14, R12, R105, RZ ;  /* 0x000000690c0e7227 */ /* 0x000fe200078e00ff */
[----:B------:R-:W-:Y:S02]  /*2fe0*/  STL [R1+0x2a98], R102 ;  /* 0x002a986601007387 */ /* 0x000fe40000100800 */
[----:B------:R-:W-:Y:S01]  /*2ff0*/  ISETP.GT.U32.AND P0, PT, R4, R77, PT ;  /* 0x0000004d0400720c */ /* 0x000fe20003f04070 */
[----:B------:R-:W-:-:S02]  /*3000*/  VIADD R100, R63, 0x39 ;  /* 0x000000393f647836 */ /* 0x000fc40000000000 */
[----:B------:R-:W-:Y:S02]  /*3010*/  IMAD.MOV R14, RZ, RZ, -R14 ;  /* 0x000000ffff0e7224 */ /* 0x000fe400078e0a0e */
[----:B------:R-:W-:Y:S01]  /*3020*/  IMAD.MOV R48, RZ, RZ, -R48 ;  /* 0x000000ffff307224 */ /* 0x000fe200078e0a30 */
[----:B------:R-:W-:Y:S01]  /*3030*/  IABS R119, R100 ;  /* 0x0000006400777213 */ /* 0x000fe20000000000 */
[----:B------:R-:W-:Y:S01]  /*3040*/  IMAD R105, R4, R14, R105 ;  /* 0x0000000e04697224 */ /* 0x000fe200078e0269 */
[----:B------:R-:W-:Y:S01]  /*3050*/  STL [R1+0x2a94], R100 ;  /* 0x002a946401007387 */ /* 0x000fe20000100800 */
[----:B------:R-:W-:-:S04]  /*3060*/  IMAD.HI.U32 R14, R12, R117, RZ ;  /* 0x000000750c0e7227 */ /* 0x000fc800078e00ff */
[----:B------:R-:W-:Y:S01]  /*3070*/  @!P0 IMAD.IADD R77, R77, 0x1, -R4 ;  /* 0x000000014d4d8824 */ /* 0x000fe200078e0a04 */
[C---:B------:R-:W-:Y:S01]  /*3080*/  ISETP.GT.U32.AND P0, PT, R4.reuse, R97, PT ;  /* 0x000000610400720c */ /* 0x040fe20003f04070 */
[----:B------:R-:W-:Y:S02]  /*3090*/  IMAD R95, R4, R48, R95 ;  /* 0x00000030045f7224 */ /* 0x000fe400078e025f */
[----:B------:R-:W-:Y:S02]  /*30a0*/  IMAD.MOV R48, RZ, RZ, -R14 ;  /* 0x000000ffff307224 */ /* 0x000fe400078e0a0e */
[----:B------:R-:W-:-:S04]  /*30b0*/  IMAD.HI.U32 R14, R12, R119, RZ ;  /* 0x000000770c0e7227 */ /* 0x000fc800078e00ff */
[----:B------:R-:W-:Y:S02]  /*30c0*/  IMAD.MOV R14, RZ, RZ, -R14 ;  /* 0x000000ffff0e7224 */ /* 0x000fe400078e0a0e */
[----:B------:R-:W-:Y:S02]  /*30d0*/  VIADD R98, R63, 0x3a ;  /* 0x0000003a3f627836 */ /* 0x000fe40000000000 */
[----:B------:R-:W-:Y:S02]  /*30e0*/  @!P0 IMAD.IADD R97, R97, 0x1, -R4 ;  /* 0x0000000161618824 */ /* 0x000fe400078e0a04 */
[C---:B------:R-:W-:Y:S01]  /*30f0*/  IMAD R119, R4.reuse, R14, R119 ;  /* 0x0000000e04777224 */ /* 0x040fe200078e0277 */
[----:B------:R-:W-:Y:S01]  /*3100*/  IABS R121, R98 ;  /* 0x0000006200797213 */ /* 0x000fe20000000000 */
[C---:B------:R-:W-:Y:S01]  /*3110*/  IMAD R53, R4.reuse, R50, R53 ;  /* 0x0000003204357224 */ /* 0x040fe200078e0235 */
[----:B------:R-:W-:Y:S01]  /*3120*/  ISETP.GT.U32.AND P0, PT, R4, R97, PT ;  /* 0x000000610400720c */ /* 0x000fe20003f04070 */
[----:B------:R-:W-:Y:S01]  /*3130*/  VIADD R96, R63, 0x3b ;  /* 0x0000003b3f607836 */ /* 0x000fe20000000000 */
[----:B------:R-:W-:Y:S01]  /*3140*/  STL [R1+0x2ab0], R98 ;  /* 0x002ab06201007387 */ /* 0x000fe20000100800 */
[----:B------:R-:W-:Y:S01]  /*3150*/  IMAD.HI.U32 R14, R12, R121, RZ ;  /* 0x000000790c0e7227 */ /* 0x000fe200078e00ff */
[----:B------:R-:W-:-:S02]  /*3160*/  ISETP.GT.U32.AND P5, PT, R4, R53, PT ;  /* 0x000000350400720c */ /* 0x000fc40003fa4070 */
[----:B------:R-:W-:Y:S01]  /*3170*/  IABS R123, R96 ;  /* 0x00000060007b7213 */ /* 0x000fe20000000000 */
[----:B------:R-:W-:Y:S01]  /*3180*/  IMAD.MOV R14, RZ, RZ, -R14 ;  /* 0x000000ffff0e7224 */ /* 0x000fe200078e0a0e */
[----:B------:R-:W-:Y:S01]  /*3190*/  STL [R1+0x2aac], R96 ;  /* 0x002aac6001007387 */ /* 0x000fe20000100800 */
[----:B------:R-:W-:Y:S01]  /*31a0*/  @!P6 IMAD.MOV R54, RZ, RZ, -R54 ;  /* 0x000000ffff36e224 */ /* 0x000fe200078e0a36 */
[C---:B------:R-:W-:Y:S01]  /*31b0*/  ISETP.GT.U32.AND P6, PT, R4.reuse, R69, PT ;  /* 0x000000450400720c */ /* 0x040fe20003fc4070 */
[C---:B------:R-:W-:Y:S02]  /*31c0*/  IMAD R121, R4.reuse, R14, R121 ;  /* 0x0000000e04797224 */ /* 0x040fe400078e0279 */
[----:B------:R-:W-:Y:S01]  /*31d0*/  @!P0 IMAD.IADD R97, R97, 0x1, -R4 ;  /* 0x0000000161618824 */ /* 0x000fe200078e0a04 */
[----:B------:R-:W-:Y:S01]  /*31e0*/  ISETP.GT.U32.AND P0, PT, R4, R119, PT ;  /* 0x000000770400720c */ /* 0x000fe20003f04070 */
[----:B------:R-:W-:Y:S02]  /*31f0*/  IMAD.HI.U32 R14, R12, R123, RZ ;  /* 0x0000007b0c0e7227 */ /* 0x000fe400078e00ff */
[----:B------:R-:W-:-:S02]  /*3200*/  @!P5 IADD3 R53, PT, PT, R53, -R4, RZ ;  /* 0x800000043535d210 */ /* 0x000fc40007ffe0ff */
[----:B------:R-:W-:Y:S02]  /*3210*/  IMAD.MOV R14, RZ, RZ, -R14 ;  /* 0x000000ffff0e7224 */ /* 0x000fe400078e0a0e */
[C---:B------:R-:W-:Y:S01]  /*3220*/  ISETP.GT.U32.AND P5, PT, R4.reuse, R53, PT ;  /* 0x000000350400720c */ /* 0x040fe20003fa4070 */
[----:B------:R-:W-:Y:S02]  /*3230*/  VIADD R94, R63, 0x3c ;  /* 0x0000003c3f5e7836 */ /* 0x000fe40000000000 */
[C---:B------:R-:W-:Y:S02]  /*3240*/  IMAD R123, R4.reuse, R14, R123 ;  /* 0x0000000e047b7224 */ /* 0x040fe400078e027b */
[--C-:B------:R-:W-:Y:S01]  /*3250*/  @!P6 IMAD.IADD R69, R69, 0x1, -R4.reuse ;  /* 0x000000014545e824 */ /* 0x100fe200078e0a04 */
[----:B------:R-:W-:Y:S01]  /*3260*/  @!P0 IADD3 R119, PT, PT, R119, -R4, RZ ;  /* 0x8000000477778210 */ /* 0x000fe20007ffe0ff */
[C---:B------:R-:W-:Y:S01]  /*3270*/  IMAD R117, R4.reuse, R48, R117 ;  /* 0x0000003004757224 */ /* 0x040fe200078e0275 */
[C---:B------:R-:W-:Y:S01]  /*3280*/  ISETP.GE.AND P6, PT, R63.reuse, RZ, PT ;  /* 0x000000ff3f00720c */ /* 0x040fe20003fc6270 */
[----:B------:R-:W-:Y:S01]  /*3290*/  VIADD R92, R63, 0x3d ;  /* 0x0000003d3f5c7836 */ /* 0x000fe20000000000 */
[C---:B------:R-:W-:Y:S01]  /*32a0*/  ISETP.GT.U32.AND P0, PT, R4.reuse, R119, PT ;  /* 0x000000770400720c */ /* 0x040fe20003f04070 */
[----:B------:R-:W-:Y:S01]  /*32b0*/  @!P1 IMAD.MOV R73, RZ, RZ, -R73 ;  /* 0x000000ffff499224 */ /* 0x000fe200078e0a49 */
[----:B------:R-:W-:Y:S01]  /*32c0*/  IABS R125, R94 ;  /* 0x0000005e007d7213 */ /* 0x000fe20000000000 */
[--C-:B------:R-:W-:Y:S01]  /*32d0*/  @!P5 IMAD.IADD R53, R53, 0x1, -R4.reuse ;  /* 0x000000013535d824 */ /* 0x100fe200078e0a04 */
[C---:B------:R-:W-:Y:S01]  /*32e0*/  ISETP.GT.U32.AND P5, PT, R4.reuse, R93, PT ;  /* 0x0000005d0400720c */ /* 0x040fe20003fa4070 */
[----:B------:R-:W-:Y:S01]  /*32f0*/  @!P3 IMAD.MOV R51, RZ, RZ, -R51 ;  /* 0x000000ffff33b224 */ /* 0x000fe200078e0a33 */
[----:B------:R-:W-:Y:S01]  /*3300*/  IABS R127, R92 ;  /* 0x0000005c007f7213 */ /* 0x000fe20000000000 */
[----:B------:R-:W-:Y:S01]  /*3310*/  IMAD.MOV.U32 R50, RZ, RZ, R53 ;  /* 0x000000ffff327224 */ /* 0x000fe200078e0035 */
[----:B------:R-:W-:Y:S01]  /*3320*/  ISETP.GT.U32.AND P3, PT, R4, R67, PT ;  /* 0x000000430400720c */ /* 0x000fe20003f64070 */
[----:B------:R-:W-:Y:S01]  /*3330*/  IMAD.HI.U32 R14, R12, R125, RZ ;  /* 0x0000007d0c0e7227 */ /* 0x000fe200078e00ff */
[----:B------:R-:W-:Y:S03]  /*3340*/  STL [R1+0x2aa8], R94 ;  /* 0x002aa85e01007387 */ /* 0x000fe60000100800 */
[----:B------:R-:W-:Y:S01]  /*3350*/  @!P0 IMAD.IADD R119, R119, 0x1, -R4 ;  /* 0x0000000177778824 */ /* 0x000fe200078e0a04 */
[C---:B------:R-:W-:Y:S01]  /*3360*/  ISETP.GT.U32.AND P0, PT, R4.reuse, R121, PT ;  /* 0x000000790400720c */ /* 0x040fe20003f04070 */
[----:B------:R-:W-:Y:S01]  /*3370*/  @!P6 IMAD.MOV R50, RZ, RZ, -R50 ;  /* 0x000000ffff32e224 */ /* 0x000fe200078e0a32 */
[----:B------:R-:W-:Y:S01]  /*3380*/  ISETP.GT.U32.AND P6, PT, R4, R95, PT ;  /* 0x0000005f0400720c */ /* 0x000fe20003fc4070 */
[----:B------:R-:W-:Y:S01]  /*3390*/  @!P5 IMAD.IADD R93, R93, 0x1, -R4 ;  /* 0x000000015d5dd824 */ /* 0x000fe200078e0a04 */
[----:B------:R-:W-:Y:S01]  /*33a0*/  STL [R1+0x2aa4], R92 ;  /* 0x002aa45c01007387 */ /* 0x000fe20000100800 */
[----:B------:R-:W-:-:S02]  /*33b0*/  IMAD.MOV R14, RZ, RZ, -R14 ;  /* 0x000000ffff0e7224 */ /* 0x000fc400078e0a0e */
[----:B------:R-:W-:Y:S01]  /*33c0*/  IMAD.HI.U32 R48, R12, R127, RZ ;  /* 0x0000007f0c307227 */ /* 0x000fe200078e00ff */
[----:B------:R-:W-:-:S03]  /*33d0*/  ISETP.GT.U32.AND P5, PT, R4, R93, PT ;  /* 0x0000005d0400720c */ /* 0x000fc60003fa4070 */
[C---:B------:R-:W-:Y:S02]  /*33e0*/  IMAD R125, R4.reuse, R14, R125 ;  /* 0x0000000e047d7224 */ /* 0x040fe400078e027d */
[--C-:B------:R-:W-:Y:S02]  /*33f0*/  @!P0 IMAD.IADD R121, R121, 0x1, -R4.reuse ;  /* 0x0000000179798824 */ /* 0x100fe400078e0a04 */
[----:B------:R-:W-:Y:S02]  /*3400*/  @!P6 IMAD.IADD R95, R95, 0x1, -R4 ;  /* 0x000000015f5fe824 */ /* 0x000fe400078e0a04 */
[----:B------:R-:W-:Y:S01]  /*3410*/  IMAD.MOV R48, RZ, RZ, -R48 ;  /* 0x000000ffff307224 */ /* 0x000fe200078e0a30 */
[C---:B------:R-:W-:Y:S01]  /*3420*/  ISETP.GT.U32.AND P0, PT, R4.reuse, R121, PT ;  /* 0x000000790400720c */ /* 0x040fe20003f04070 */
[----:B------:R-:W-:Y:S01]  /*3430*/  IMAD.MOV.U32 R53, RZ, RZ, R57 ;  /* 0x000000ffff357224 */ /* 0x000fe200078e0039 */
[C---:B------:R-:W-:Y:S01]  /*3440*/  ISETP.GT.U32.AND P6, PT, R4.reuse, R95, PT ;  /* 0x0000005f0400720c */ /* 0x040fe20003fc4070 */
[--C-:B------:R-:W-:Y:S01]  /*3450*/  @!P5 IMAD.IADD R93, R93, 0x1, -R4.reuse ;  /* 0x000000015d5dd824 */ /* 0x100fe200078e0a04 */
[C---:B------:R-:W-:Y:S01]  /*3460*/  ISETP.GT.U32.AND P5, PT, R4.reuse, R105, PT ;  /* 0x000000690400720c */ /* 0x040fe20003fa4070 */
[----:B------:R-:W-:Y:S01]  /*3470*/  IMAD R127, R4, R48, R127 ;  /* 0x00000030047f7224 */ /* 0x000fe200078e027f */
[----:B------:R-:W-:Y:S01]  /*3480*/  @!P2 IADD3 R53, PT, PT, -R53, RZ, RZ ;  /* 0x000000ff3535a210 */ /* 0x000fe20007ffe1ff */
[----:B------:R-:W-:Y:S01]  /*3490*/  @!P4 IMAD.MOV R91, RZ, RZ, -R91 ;  /* 0x000000ffff5bc224 */ /* 0x000fe200078e0a5b */
[----:B------:R-:W-:Y:S01]  /*34a0*/  ISETP.GE.AND P2, PT, R61, RZ, PT ;  /* 0x000000ff3d00720c */ /* 0x000fe20003f46270 */
[----:B------:R-:W-:Y:S01]  /*34b0*/  @!P3 IMAD.IADD R67, R67, 0x1, -R4 ;  /* 0x000000014343b824 */ /* 0x000fe200078e0a04 */
[----:B------:R-:W-:Y:S01]  /*34c0*/  ISETP.GE.AND P3, PT, R60, RZ, PT ;  /* 0x000000ff3c00720c */ /* 0x000fe20003f66270 */
[----:B------:R-:W-:-:S02]  /*34d0*/  IMAD R88, R13, 0x200, R248 ;  /* 0x000002000d587824 */ /* 0x000fc400078e02f8 */
[--C-:B------:R-:W-:Y:S01]  /*34e0*/  @!P0 IMAD.IADD R121, R121, 0x1, -R4.reuse ;  /* 0x0000000179798824 */ /* 0x100fe200078e0a04 */
[C---:B------:R-:W-:Y:S01]  /*34f0*/  ISETP.GT.U32.AND P0, PT, R4.reuse, R123, PT ;  /* 0x0000007b0400720c */ /* 0x040fe20003f04070 */
[--C-:B------:R-:W-:Y:S01]  /*3500*/  @!P6 IMAD.IADD R95, R95, 0x1, -R4.reuse ;  /* 0x000000015f5fe824 */ /* 0x100fe200078e0a04 */
[----:B------:R-:W-:Y:S01]  /*3510*/  ISETP.GT.U32.AND P6, PT, R4, R117, PT ;  /* 0x000000750400720c */ /* 0x000fe20003fc4070 */
[--C-:B------:R-:W-:Y:S01]  /*3520*/  @!P5 IMAD.IADD R105, R105, 0x1, -R4.reuse ;  /* 0x000000016969d824 */ /* 0x100fe200078e0a04 */
[----:B------:R-:W-:Y:S01]  /*3530*/  ISETP.GE.AND P5, PT, R52, RZ, PT ;  /* 0x000000ff3400720c */ /* 0x000fe20003fa6270 */
[----:B------:R-:W-:Y:S01]  /*3540*/  VIADD R52, R63, 0x3e ;  /* 0x0000003e3f347836 */ /* 0x000fe20000000000 */
[----:B------:R-:W-:Y:S01]  /*3550*/  IABS R57, R88 ;  /* 0x0000005800397213 */ /* 0x000fe20000000000 */
[----:B------:R-:W-:Y:S01]  /*3560*/  IMAD.MOV.U32 R129, RZ, RZ, R59 ;  /* 0x000000ffff817224 */ /* 0x000fe200078e003b */
[----:B------:R-:W-:Y:S01]  /*3570*/  ISETP.GT.U32.AND P1, PT, R4, R105, PT ;  /* 0x000000690400720c */ /* 0x000fe20003f24070 */
[C---:B------:R-:W-:Y:S01]  /*3580*/  VIADD R86, R88.reuse, 0x20 ;  /* 0x0000002058567836 */ /* 0x040fe20000000000 */
[----:B------:R-:W-:Y:S01]  /*3590*/  @!P2 IADD3 R55, PT, PT, -R55, RZ, RZ ;  /* 0x000000ff3737a210 */ /* 0x000fe20007ffe1ff */
[----:B------:R-:W-:Y:S01]  /*35a0*/  VIADD R82, R88, 0x60 ;  /* 0x0000006058527836 */ /* 0x000fe20000000000 */
[----:B------:R-:W-:Y:S01]  /*35b0*/  IABS R131, R52 ;  /* 0x0000003400837213 */ /* 0x000fe20000000000 */
[--C-:B------:R-:W-:Y:S01]  /*35c0*/  @!P0 IMAD.IADD R123, R123, 0x1, -R4.reuse ;  /* 0x000000017b7b8824 */ /* 0x100fe200078e0a04 */
[----:B------:R-:W-:Y:S01]  /*35d0*/  ISETP.GE.AND P2, PT, R109, RZ, PT ;  /* 0x000000ff6d00720c */ /* 0x000fe20003f46270 */
[--C-:B------:R-:W-:Y:S01]  /*35e0*/  @!P6 IMAD.IADD R117, R117, 0x1, -R4.reuse ;  /* 0x000000017575e824 */ /* 0x100fe200078e0a04 */
[----:B------:R-:W-:Y:S01]  /*35f0*/  IABS R61, R86 ;  /* 0x00000056003d7213 */ /* 0x000fe20000000000 */
[----:B------:R-:W-:Y:S01]  /*3600*/  IMAD.HI.U32 R12, R12, R131, RZ ;  /* 0x000000830c0c7227 */ /* 0x000fe200078e00ff */
[C---:B------:R-:W-:Y:S01]  /*3610*/  ISETP.GT.U32.AND P0, PT, R4.reuse, R123, PT ;  /* 0x0000007b0400720c */ /* 0x040fe20003f04070 */
[----:B------:R3:W-:Y:S01]  /*3620*/  STL [R1+0x2aa0], R52 ;  /* 0x002aa03401007387 */ /* 0x0007e20000100800 */
[----:B------:R-:W-:Y:S01]  /*3630*/  ISETP.GT.U32.AND P4, PT, R4, R117, PT ;  /* 0x000000750400720c */ /* 0x000fe20003f84070 */
[--C-:B------:R-:W-:Y:S01]  /*3640*/  @!P1 IMAD.IADD R105, R105, 0x1, -R4.reuse ;  /* 0x0000000169699824 */ /* 0x100fe200078e0a04 */
[----:B------:R-:W-:Y:S01]  /*3650*/  ISETP.GE.AND P1, PT, R58, RZ, PT ;  /* 0x000000ff3a00720c */ /* 0x000fe20003f26270 */
[----:B------:R-:W-:Y:S01]  /*3660*/  @!P5 IMAD.MOV R129, RZ, RZ, -R129 ;  /* 0x000000ffff81d224 */ /* 0x000fe200078e0a81 */
[----:B------:R-:W-:Y:S01]  /*3670*/  ISETP.GE.AND P5, PT, R107, RZ, PT ;  /* 0x000000ff6b00720c */ /* 0x000fe20003fa6270 */
[----:B------:R-:W-:Y:S01]  /*3680*/  VIADD R84, R88, 0x40 ;  /* 0x0000004058547836 */ /* 0x000fe20000000000 */
[----:B------:R-:W-:Y:S01]  /*3690*/  IADD3 R12, PT, PT, -R12, RZ, RZ ;  /* 0x000000ff0c0c7210 */ /* 0x000fe20007ffe1ff */
[----:B------:R-:W-:Y:S01]  /*36a0*/  @!P3 IMAD.MOV R49, RZ, RZ, -R49 ;  /* 0x000000ffff31b224 */ /* 0x000fe200078e0a31 */
[----:B------:R-:W-:Y:S01]  /*36b0*/  IABS R65, R82 ;  /* 0x0000005200417213 */ /* 0x000fe20000000000 */
[----:B------:R-:W-:Y:S01]  /*36c0*/  @!P2 IMAD.MOV R77, RZ, RZ, -R77 ;  /* 0x000000ffff4da224 */ /* 0x000fe200078e0a4d */
[----:B------:R-:W-:Y:S01]  /*36d0*/  ISETP.GE.AND P3, PT, R108, RZ, PT ;  /* 0x000000ff6c00720c */ /* 0x000fe20003f66270 */
[--C-:B------:R-:W-:Y:S01]  /*36e0*/  @!P0 IMAD.IADD R123, R123, 0x1, -R4.reuse ;  /* 0x000000017b7b8824 */ /* 0x100fe200078e0a04 */
[----:B------:R-:W-:Y:S01]  /*36f0*/  ISETP.GT.U32.AND P0, PT, R4, R125, PT ;  /* 0x0000007d0400720c */ /* 0x000fe20003f04070 */
[--C-:B------:R-:W-:Y:S01]  /*3700*/  @!P4 IMAD.IADD R117, R117, 0x1, -R4.reuse ;  /* 0x000000017575c824 */ /* 0x100fe200078e0a04 */
[----:B------:R-:W-:Y:S01]  /*3710*/  ISETP.GE.AND P4, PT, R62, RZ, PT ;  /* 0x000000ff3e00720c */ /* 0x000fe20003f86270 */
[----:B------:R-:W-:Y:S01]  /*3720*/  @!P1 IMAD.MOV R71, RZ, RZ, -R71 ;  /* 0x000000ffff479224 */ /* 0x000fe200078e0a47 */
[----:B------:R-:W-:Y:S01]  /*3730*/  ISETP.GE.AND P1, PT, R106, RZ, PT ;  /* 0x000000ff6a00720c */ /* 0x000fe20003f26270 */
[----:B------:R-:W-:Y:S01]  /*3740*/  IMAD R131, R4, R12, R131 ;  /* 0x0000000c04837224 */ /* 0x000fe200078e0283 */
[----:B------:R-:W-:Y:S01]  /*3750*/  ISETP.GE.AND P2, PT, R102, RZ, PT ;  /* 0x000000ff6600720c */ /* 0x000fe20003f46270 */
[----:B------:R-:W-:Y:S01]  /*3760*/  IMAD.HI.U32 R13, R11, R61, RZ ;  /* 0x0000003d0b0d7227 */ /* 0x000fe200078e00ff */
[----:B-1----:R-:W-:Y:S01]  /*3770*/  IABS R63, R84 ;  /* 0x00000054003f7213 */ /* 0x002fe20000000000 */
[----:B------:R-:W-:Y:S01]  /*3780*/  STL [R1+0x1c50], R88 ;  /* 0x001c505801007387 */ /* 0x000fe20000100800 */
[----:B------:R-:W-:Y:S01]  /*3790*/  IADD3 R80, PT, PT, R88, 0x80, RZ ;  /* 0x0000008058507810 */ /* 0x000fe20007ffe0ff */
[----:B--2---:R-:W-:Y:S01]  /*37a0*/  IMAD.MOV.U32 R107, RZ, RZ, R95 ;  /* 0x000000ffff6b7224 */ /* 0x004fe200078e005f */
[----:B------:R-:W-:Y:S01]  /*37b0*/  ISETP.GE.AND P6, PT, R56, RZ, PT ;  /* 0x000000ff3800720c */ /* 0x000fe20003fc6270 */
[----:B------:R-:W-:Y:S01]  /*37c0*/  @!P0 IMAD.IADD R125, R125, 0x1, -R4 ;  /* 0x000000017d7d8824 */ /* 0x000fe200078e0a04 */
[----:B------:R-:W-:Y:S01]  /*37d0*/  IABS R79, R80 ;  /* 0x00000050004f7213 */ /* 0x000fe20000000000 */
[----:B------:R-:W-:Y:S01]  /*37e0*/  @!P4 IMAD.MOV R75, RZ, RZ, -R75 ;  /* 0x000000ffff4bc224 */ /* 0x000fe200078e0a4b */
[----:B------:R-:W-:Y:S01]  /*37f0*/  ISETP.GE.AND P4, PT, R104, RZ, PT ;  /* 0x000000ff6800720c */ /* 0x000fe20003f86270 */
[----:B------:R-:W-:Y:S01]  /*3800*/  @!P1 IMAD.MOV R97, RZ, RZ, -R97 ;  /* 0x000000ffff619224 */ /* 0x000fe200078e0a61 */
[----:B------:R-:W-:Y:S01]  /*3810*/  ISETP.GT.U32.AND P0, PT, R4, R125, PT ;  /* 0x0000007d0400720c */ /* 0x000fe20003f04070 */
[C---:B------:R-:W-:Y:S01]  /*3820*/  IMAD.HI.U32 R12, R11.reuse, R57, RZ ;  /* 0x000000390b0c7227 */ /* 0x040fe200078e00ff */
[----:B------:R-:W-:Y:S01]  /*3830*/  ISETP.GE.AND P1, PT, R96, RZ, PT ;  /* 0x000000ff6000720c */ /* 0x000fe20003f26270 */
[----:B------:R-:W-:Y:S01]  /*3840*/  STL [R1+0x2680], R86 ;  /* 0x0026805601007387 */ /* 0x000fe20000100800 */
[----:B------:R-:W-:Y:S01]  /*3850*/  IADD3 R70, PT, PT, R88, 0x120, RZ ;  /* 0x0000012058467810 */ /* 0x000fe20007ffe0ff */
[----:B------:R-:W-:-:S02]  /*3860*/  IMAD.HI.U32 R48, R11, R65, RZ ;  /* 0x000000410b307227 */ /* 0x000fc400078e00ff */
[----:B------:R-:W-:Y:S01]  /*3870*/  STL [R1+0x267c], R84 ;  /* 0x00267c5401007387 */ /* 0x000fe20000100800 */
[----:B------:R-:W-:Y:S01]  /*3880*/  IABS R89, R70 ;  /* 0x0000004600597213 */ /* 0x000fe20000000000 */
[----:B------:R-:W-:Y:S02]  /*3890*/  IMAD.MOV R13, RZ, RZ, -R13 ;  /* 0x000000ffff0d7224 */ /* 0x000fe400078e0a0d */
[----:B------:R-:W-:Y:S01]  /*38a0*/  @!P5 IMAD.MOV R107, RZ, RZ, -R107 ;  /* 0x000000ffff6bd224 */ /* 0x000fe200078e0a6b */
[----:B------:R-:W-:Y:S01]  /*38b0*/  ISETP.GE.AND P5, PT, R98, RZ, PT ;  /* 0x000000ff6200720c */ /* 0x000fe20003fa6270 */
[----:B------:R-:W-:Y:S01]  /*38c0*/  @!P0 IMAD.IADD R125, R125, 0x1, -R4 ;  /* 0x000000017d7d8824 */ /* 0x000fe200078e0a04 */
[----:B------:R-:W-:Y:S01]  /*38d0*/  ISETP.GT.U32.AND P0, PT, R4, R127, PT ;  /* 0x0000007f0400720c */ /* 0x000fe20003f04070 */
[----:B------:R-:W-:Y:S01]  /*38e0*/  IMAD.MOV R12, RZ, RZ, -R12 ;  /* 0x000000ffff0c7224 */ /* 0x000fe200078e0a0c */
[----:B------:R-:W-:Y:S01]  /*38f0*/  STL [R1+0x2678], R82 ;  /* 0x0026785201007387 */ /* 0x000fe20000100800 */
[----:B------:R-:W-:-:S02]  /*3900*/  IMAD.MOV R48, RZ, RZ, -R48 ;  /* 0x000000ffff307224 */ /* 0x000fc400078e0a30 */
[----:B------:R-:W-:Y:S01]  /*3910*/  IMAD.HI.U32 R14, R11, R63, RZ ;  /* 0x0000003f0b0e7227 */ /* 0x000fe200078e00ff */
[----:B------:R-:W-:Y:S03]  /*3920*/  STL [R1+0x2674], R80 ;  /* 0x0026745001007387 */ /* 0x000fe60000100800 */
[C---:B------:R-:W-:Y:S02]  /*3930*/  VIADD R78, R88.reuse, 0xa0 ;  /* 0x000000a0584e7836 */ /* 0x040fe40000000000 */
[----:B------:R-:W-:Y:S02]  /*3940*/  VIADD R76, R88, 0xc0 ;  /* 0x000000c0584c7836 */ /* 0x000fe40000000000 */
[----:B------:R-:W-:Y:S01]  /*3950*/  @!P0 IMAD.IADD R127, R127, 0x1, -R4 ;  /* 0x000000017f7f8824 */ /* 0x000fe200078e0a04 */
[----:B------:R-:W-:Y:S01]  /*3960*/  IABS R81, R78 ;  /* 0x0000004e00517213 */ /* 0x000fe20000000000 */
[----:B------:R-:W-:Y:S01]  /*3970*/  IMAD R61, R0, R13, R61 ;  /* 0x0000000d003d7224 */ /* 0x000fe200078e023d */
[----:B------:R-:W-:Y:S01]  /*3980*/  IABS R83, R76 ;  /* 0x0000004c00537213 */ /* 0x000fe20000000000 */
[----:B------:R-:W-:Y:S01]  /*3990*/  IMAD.MOV.U32 R109, RZ, RZ, R105 ;  /* 0x000000ffff6d7224 */ /* 0x000fe200078e0069 */
[----:B------:R-:W-:Y:S01]  /*39a0*/  ISETP.GT.U32.AND P0, PT, R4, R127, PT ;  /* 0x0000007f0400720c */ /* 0x000fe20003f04070 */
[C---:B------:R-:W-:Y:S01]  /*39b0*/  IMAD R57, R0.reuse, R12, R57 ;  /* 0x0000000c00397224 */ /* 0x040fe200078e0239 */
[----:B------:R-:W-:Y:S01]  /*39c0*/  STL [R1+0x2670], R78 ;  /* 0x0026704e01007387 */ /* 0x000fe20000100800 */
[C---:B------:R-:W-:Y:S01]  /*39d0*/  IMAD R65, R0.reuse, R48, R65 ;  /* 0x0000003000417224 */ /* 0x040fe200078e0241 */
[----:B------:R-:W-:Y:S01]  /*39e0*/  @!P4 IADD3 R109, PT, PT, -R109, RZ, RZ ;  /* 0x000000ff6d6dc210 */ /* 0x000fe20007ffe1ff */
[----:B------:R-:W-:Y:S01]  /*39f0*/  IMAD.MOV R14, RZ, RZ, -R14 ;  /* 0x000000ffff0e7224 */ /* 0x000fe200078e0a0e */
[----:B------:R-:W-:Y:S01]  /*3a00*/  ISETP.GT.U32.AND P4, PT, R0, R57, PT ;  /* 0x000000390000720c */ /* 0x000fe20003f84070 */
[----:B------:R-:W-:Y:S01]  /*3a10*/  @!P3 IMAD.MOV R93, RZ, RZ, -R93 ;  /* 0x000000ffff5db224 */ /* 0x000fe200078e0a5d */
[----:B------:R-:W-:Y:S01]  /*3a20*/  ISETP.GE.AND P3, PT, R100, RZ, PT ;  /* 0x000000ff6400720c */ /* 0x000fe20003f66270 */
[----:B------:R-:W-:Y:S01]  /*3a30*/  @!P2 IMAD.MOV R117, RZ, RZ, -R117 ;  /* 0x000000ffff75a224 */ /* 0x000fe200078e0a75 */
[C---:B------:R-:W-:Y:S01]  /*3a40*/  ISETP.GT.U32.AND P2, PT, R0.reuse, R61, PT ;  /* 0x0000003d0000720c */ /* 0x040fe20003f44070 */
[----:B------:R-:W-:Y:S01]  /*3a50*/  @!P1 IMAD.MOV R123, RZ, RZ, -R123 ;  /* 0x000000ffff7b9224 */ /* 0x000fe200078e0a7b */
[C---:B------:R-:W-:Y:S01]  /*3a60*/  ISETP.GT.U32.AND P1, PT, R0.reuse, R65, PT ;  /* 0x000000410000720c */ /* 0x040fe20003f24070 */
[----:B------:R-:W-:Y:S01]  /*3a70*/  IMAD R63, R0, R14, R63 ;  /* 0x0000000e003f7224 */ /* 0x000fe200078e023f */
[----:B------:R-:W-:Y:S01]  /*3a80*/  @!P0 IADD3 R127, PT, PT, R127, -R4, RZ ;  /* 0x800000047f7f8210 */ /* 0x000fe20007ffe0ff */
[----:B------:R-:W-:Y:S01]  /*3a90*/  VIADD R74, R88, 0xe0 ;  /* 0x000000e0584a7836 */ /* 0x000fe20000000000 */
[----:B------:R-:W-:Y:S01]  /*3aa0*/  ISETP.GT.U32.AND P0, PT, R4, R131, PT ;  /* 0x000000830400720c */ /* 0x000fe20003f04070 */
[C---:B------:R-:W-:Y:S01]  /*3ab0*/  VIADD R72, R88.reuse, 0x100 ;  /* 0x0000010058487836 */ /* 0x040fe20000000000 */
[----:B------:R-:W-:Y:S01]  /*3ac0*/  STL [R1+0x266c], R76 ;  /* 0x00266c4c01007387 */ /* 0x000fe20000100800 */
[----:B------:R-:W-:Y:S01]  /*3ad0*/  VIADD R68, R88, 0x140 ;  /* 0x0000014058447836 */ /* 0x000fe20000000000 */
[----:B------:R-:W-:Y:S01]  /*3ae0*/  IABS R85, R74 ;  /* 0x0000004a00557213 */ /* 0x000fe20000000000 */
[C---:B------:R-:W-:Y:S01]  /*3af0*/  IMAD.HI.U32 R12, R11.reuse, R79, RZ ;  /* 0x0000004f0b0c7227 */ /* 0x040fe200078e00ff */
[----:B------:R-:W-:Y:S01]  /*3b00*/  IABS R87, R72 ;  /* 0x0000004800577213 */ /* 0x000fe20000000000 */
[----:B------:R-:W-:Y:S01]  /*3b10*/  STL [R1+0x261c], R74 ;  /* 0x00261c4a01007387 */ /* 0x000fe20000100800 */
[----:B------:R-:W-:Y:S01]  /*3b20*/  IABS R99, R68 ;  /* 0x0000004400637213 */ /* 0x000fe20000000000 */
[----:B------:R-:W-:-:S02]  /*3b30*/  IMAD.HI.U32 R13, R11, R81, RZ ;  /* 0x000000510b0d7227 */ /* 0x000fc400078e00ff */
[----:B------:R-:W-:Y:S02]  /*3b40*/  STL [R1+0x2508], R72 ;  /* 0x0025084801007387 */ /* 0x000fe40000100800 */
[----:B------:R-:W-:Y:S02]  /*3b50*/  IMAD.HI.U32 R14, R11, R83, RZ ;  /* 0x000000530b0e7227 */ /* 0x000fe400078e00ff */
[----:B------:R-:W-:Y:S02]  /*3b60*/  STL [R1+0x239c], R70 ;  /* 0x00239c4601007387 */ /* 0x000fe40000100800 */
[----:B------:R-:W-:Y:S02]  /*3b70*/  @!P0 IMAD.IADD R131, R131, 0x1, -R4 ;  /* 0x0000000183838824 */ /* 0x000fe400078e0a04 */
[----:B------:R-:W-:Y:S01]  /*3b80*/  @!P5 IMAD.MOV R121, RZ, RZ, -R121 ;  /* 0x000000ffff79d224 */ /* 0x000fe200078e0a79 */
[----:B------:R-:W-:Y:S01]  /*3b90*/  ISETP.GT.U32.AND P5, PT, R0, R63, PT ;  /* 0x0000003f0000720c */ /* 0x000fe20003fa4070 */
[----:B------:R-:W-:Y:S01]  /*3ba0*/  IMAD.MOV R12, RZ, RZ, -R12 ;  /* 0x000000ffff0c7224 */ /* 0x000fe200078e0a0c */
[----:B------:R-:W-:Y:S01]  /*3bb0*/  ISETP.GT.U32.AND P0, PT, R4, R131, PT ;  /* 0x000000830400720c */ /* 0x000fe20003f04070 */
[----:B------:R-:W-:Y:S01]  /*3bc0*/  IMAD.MOV R13, RZ, RZ, -R13 ;  /* 0x000000ffff0d7224 */ /* 0x000fe200078e0a0d */
[----:B------:R1:W-:Y:S01]  /*3bd0*/  STL [R1+0x2684], R68 ;  /* 0x0026844401007387 */ /* 0x0003e20000100800 */
[----:B------:R-:W-:-:S02]  /*3be0*/  IMAD.MOV R14, RZ, RZ, -R14 ;  /* 0x000000ffff0e7224 */ /* 0x000fc400078e0a0e */
[C---:B------:R-:W-:Y:S02]  /*3bf0*/  IMAD R79, R0.reuse, R12, R79 ;  /* 0x0000000c004f7224 */ /* 0x040fe400078e024f */
[C---:B------:R-:W-:Y:S02]  /*3c00*/  IMAD R81, R0.reuse, R13, R81 ;  /* 0x0000000d00517224 */ /* 0x040fe400078e0251 */
[----:B------:R-:W-:Y:S02]  /*3c10*/  IMAD R83, R0, R14, R83 ;  /* 0x0000000e00537224 */ /* 0x000fe400078e0253 */
[C---:B------:R-:W-:Y:S02]  /*3c20*/  VIADD R66, R88.reuse, 0x160 ;  /* 0x0000016058427836 */ /* 0x040fe40000000000 */
[C---:B------:R-:W-:Y:S02]  /*3c30*/  VIADD R64, R88.reuse, 0x180 ;  /* 0x0000018058407836 */ /* 0x040fe40000000000 */
[C---:B------:R-:W-:Y:S01]  /*3c40*/  VIADD R62, R88.reuse, 0x1a0 ;  /* 0x000001a0583e7836 */ /* 0x040fe20000000000 */
[----:B------:R-:W-:Y:S01]  /*3c50*/  IABS R101, R66 ;  /* 0x0000004200657213 */ /* 0x000fe20000000000 */
        /* <DEDUP_REMOVED lines=8> */
[C---:B------:R-:W-:Y:S02]  /*3ce0*/  IMAD.HI.U32 R13, R11.reuse, R89, RZ ;  /* 0x000000590b0d7227 */ /* 0x040fe400078e00ff */
[----:B------:R-:W-:Y:S02]  /*3cf0*/  STL [R1+0x2690], R62 ;  /* 0x0026903e01007387 */ /* 0x000fe40000100800 */
[----:B------:R-:W-:Y:S02]  /*3d00*/  IMAD.HI.U32 R14, R11, R99, RZ ;  /* 0x000000630b0e7227 */ /* 0x000fe400078e00ff */
[----:B------:R-:W-:Y:S02]  /*3d10*/  STL [R1+0x2694], R60 ;  /* 0x0026943c01007387 */ /* 0x000fe40000100800 */
[----:B------:R-:W-:-:S02]  /*3d20*/  VIADD R58, R88, 0x1e0 ;  /* 0x000001e0583a7836 */ /* 0x000fc40000000000 */
[----:B------:R-:W-:Y:S01]  /*3d30*/  @!P6 IMAD.MOV R67, RZ, RZ, -R67 ;  /* 0x000000ffff43e224 */ /* 0x000fe200078e0a43 */
[----:B------:R-:W-:Y:S01]  /*3d40*/  ISETP.GE.AND P6, PT, R92, RZ, PT ;  /* 0x000000ff5c00720c */ /* 0x000fe20003fc6270 */
[----:B------:R-:W-:Y:S01]  /*3d50*/  @!P3 IMAD.MOV R119, RZ, RZ, -R119 ;  /* 0x000000ffff77b224 */ /* 0x000fe200078e0a77 */
[----:B------:R-:W-:Y:S01]  /*3d60*/  ISETP.GE.AND P3, PT, R94, RZ, PT ;  /* 0x000000ff5e00720c */ /* 0x000fe20003f66270 */
[--C-:B------:R-:W-:Y:S01]  /*3d70*/  @!P2 IMAD.IADD R61, R61, 0x1, -R0.reuse ;  /* 0x000000013d3da824 */ /* 0x100fe200078e0a00 */
[----:B------:R-:W-:Y:S01]  /*3d80*/  ISETP.GE.AND P2, PT, R52, RZ, PT ;  /* 0x000000ff3400720c */ /* 0x000fe20003f46270 */
[--C-:B------:R-:W-:Y:S01]  /*3d90*/  @!P4 IMAD.IADD R57, R57, 0x1, -R0.reuse ;  /* 0x000000013939c824 */ /* 0x100fe200078e0a00 */
[----:B------:R-:W-:Y:S01]  /*3da0*/  ISETP.GE.AND P4, PT, R90, RZ, PT ;  /* 0x000000ff5a00720c */ /* 0x000fe20003f86270 */
[----:B------:R-:W-:Y:S01]  /*3db0*/  @!P1 IMAD.IADD R65, R65, 0x1, -R0 ;  /* 0x0000000141419824 */ /* 0x000fe200078e0a00 */
[----:B------:R-:W-:Y:S01]  /*3dc0*/  IABS R115, R58 ;  /* 0x0000003a00737213 */ /* 0x000fe20000000000 */
[----:B------:R-:W-:Y:S01]  /*3dd0*/  IMAD.MOV R48, RZ, RZ, -R48 ;  /* 0x000000ffff307224 */ /* 0x000fe200078e0a30 */
[----:B------:R2:W-:Y:S01]  /*3de0*/  STL [R1+0x2698], R58 ;  /* 0x0026983a01007387 */ /* 0x0005e20000100800 */
[----:B------:R-:W-:Y:S01]  /*3df0*/  IMAD.MOV R12, RZ, RZ, -R12 ;  /* 0x000000ffff0c7224 */ /* 0x000fe200078e0a0c */
[----:B------:R-:W-:Y:S01]  /*3e00*/  ISETP.GT.U32.AND P1, PT, R0, R65, PT ;  /* 0x000000410000720c */ /* 0x000fe20003f24070 */
[----:B------:R-:W-:-:S02]  /*3e10*/  IMAD.MOV R13, RZ, RZ, -R13 ;  /* 0x000000ffff0d7224 */ /* 0x000fc400078e0a0d */
[----:B------:R-:W-:Y:S02]  /*3e20*/  IMAD.MOV R14, RZ, RZ, -R14 ;  /* 0x000000ffff0e7224 */ /* 0x000fe400078e0a0e */
[----:B------:R-:W-:Y:S01]  /*3e30*/  @!P5 IMAD.IADD R63, R63, 0x1, -R0 ;  /* 0x000000013f3fd824 */ /* 0x000fe200078e0a00 */
[C---:B------:R-:W-:Y:S01]  /*3e40*/  ISETP.GT.U32.AND P5, PT, R0.reuse, R57, PT ;  /* 0x000000390000720c */ /* 0x040fe20003fa4070 */
[C---:B------:R-:W-:Y:S01]  /*3e50*/  IMAD R85, R0.reuse, R48, R85 ;  /* 0x0000003000557224 */ /* 0x040fe200078e0255 */
[----:B------:R-:W-:Y:S01]  /*3e60*/  @!P4 IADD3 R69, PT, PT, -R69, RZ, RZ ;  /* 0x000000ff4545c210 */ /* 0x000fe20007ffe1ff */
[C---:B------:R-:W-:Y:S01]  /*3e70*/  IMAD R87, R0.reuse, R12, R87 ;  /* 0x0000000c00577224 */ /* 0x040fe200078e0257 */
[C---:B------:R-:W-:Y:S01]  /*3e80*/  ISETP.GT.U32.AND P4, PT, R0.reuse, R79, PT ;  /* 0x0000004f0000720c */ /* 0x040fe20003f84070 */
[C---:B------:R-:W-:Y:S02]  /*3e90*/  IMAD R89, R0.reuse, R13, R89 ;  /* 0x0000000d00597224 */ /* 0x040fe400078e0259 */
[----:B------:R-:W-:-:S02]  /*3ea0*/  IMAD R99, R0, R14, R99 ;  /* 0x0000000e00637224 */ /* 0x000fc400078e0263 */
[----:B------:R-:W-:-:S04]  /*3eb0*/  IMAD.HI.U32 R48, R11, R101, RZ ;  /* 0x000000650b307227 */ /* 0x000fc800078e00ff */
[----:B------:R-:W-:-:S04]  /*3ec0*/  IMAD.HI.U32 R12, R11, R103, RZ ;  /* 0x000000670b0c7227 */ /* 0x000fc800078e00ff */
[----:B------:R-:W-:-:S04]  /*3ed0*/  IMAD.HI.U32 R13, R11, R111, RZ ;  /* 0x0000006f0b0d7227 */ /* 0x000fc800078e00ff */
[----:B------:R-:W-:-:S04]  /*3ee0*/  IMAD.HI.U32 R14, R11, R113, RZ ;  /* 0x000000710b0e7227 */ /* 0x000fc800078e00ff */
[----:B------:R-:W-:-:S04]  /*3ef0*/  IMAD.HI.U32 R11, R11, R115, RZ ;  /* 0x000000730b0b7227 */ /* 0x000fc800078e00ff */
[----:B------:R-:W-:Y:S01]  /*3f00*/  @!P0 IMAD.IADD R131, R131, 0x1, -R4 ;  /* 0x0000000183838824 */ /* 0x000fe200078e0a04 */
[----:B------:R-:W-:Y:S01]  /*3f10*/  ISETP.NE.AND P0, PT, R3, RZ, PT ;  /* 0x000000ff0300720c */ /* 0x000fe20003f05270 */
[----:B------:R-:W-:Y:S01]  /*3f20*/  IMAD.MOV R11, RZ, RZ, -R11 ;  /* 0x000000ffff0b7224 */ /* 0x000fe200078e0a0b */
[----:B------:R-:W-:Y:S01]  /*3f30*/  LOP3.LUT R4, RZ, R3, RZ, 0x33, !PT ;  /* 0x00000003ff047212 */ /* 0x000fe200078e33ff */
[----:B------:R-:W-:Y:S02]  /*3f40*/  IMAD.MOV R48, RZ, RZ, -R48 ;  /* 0x000000ffff307224 */ /* 0x000fe400078e0a30 */
[----:B------:R-:W-:Y:S01]  /*3f50*/  IMAD.MOV R12, RZ, RZ, -R12 ;  /* 0x000000ffff0c7224 */ /* 0x000fe200078e0a0c */
[C---:B------:R-:W-:Y:S01]  /*3f60*/  SEL R56, R4.reuse, R75, !P0 ;  /* 0x0000004b04387207 */ /* 0x040fe20004000000 */
[----:B------:R-:W-:Y:S01]  /*3f70*/  IMAD.MOV R13, RZ, RZ, -R13 ;  /* 0x000000ffff0d7224 */ /* 0x000fe200078e0a0d */
[C---:B------:R-:W-:Y:S01]  /*3f80*/  SEL R95, R4.reuse, R93, !P0 ;  /* 0x0000005d045f7207 */ /* 0x040fe20004000000 */
[----:B------:R-:W-:Y:S01]  /*3f90*/  IMAD.MOV R14, RZ, RZ, -R14 ;  /* 0x000000ffff0e7224 */ /* 0x000fe200078e0a0e */
[C---:B------:R-:W-:Y:S01]  /*3fa0*/  SEL R105, R4.reuse, R49, !P0 ;  /* 0x0000003104697207 */ /* 0x040fe20004000000 */
[----:B------:R-:W-:Y:S01]  /*3fb0*/  @!P3 IMAD.MOV R125, RZ, RZ, -R125 ;  /* 0x000000ffff7db224 */ /* 0x000fe200078e0a7d */
[C---:B------:R-:W-:Y:S01]  /*3fc0*/  SEL R59, R4.reuse, R55, !P0 ;  /* 0x00000037043b7207 */ /* 0x040fe20004000000 */
[----:B------:R-:W-:Y:S01]  /*3fd0*/  @!P6 IMAD.MOV R127, RZ, RZ, -R127 ;  /* 0x000000ffff7fe224 */ /* 0x000fe200078e0a7f */
[----:B------:R-:W-:Y:S01]  /*3fe0*/  SEL R75, R4, R77, !P0 ;  /* 0x0000004d044b7207 */ /* 0x000fe20004000000 */
[----:B------:R-:W-:Y:S01]  /*3ff0*/  @!P2 IMAD.MOV R131, RZ, RZ, -R131 ;  /* 0x000000ffff83a224 */ /* 0x000fe200078e0a83 */
[C---:B------:R-:W-:Y:S01]  /*4000*/  ISETP.GT.U32.AND P2, PT, R0.reuse, R61, PT ;  /* 0x0000003d0000720c */ /* 0x040fe20003f44070 */
[----:B------:R-:W-:Y:S01]  /*4010*/  IMAD R115, R0, R11, R115 ;  /* 0x0000000b00737224 */ /* 0x000fe200078e0273 */
[----:B------:R-:W-:Y:S01]  /*4020*/  SEL R11, R4, R50, !P0 ;  /* 0x00000032040b7207 */ /* 0x000fe20004000000 */
[----:B------:R-:W-:Y:S01]  /*4030*/  IMAD R101, R0, R48, R101 ;  /* 0x0000003000657224 */ /* 0x000fe200078e0265 */
[----:B------:R-:W-:Y:S01]  /*4040*/  SEL R93, R4, R97, !P0 ;  /* 0x00000061045d7207 */ /* 0x000fe20004000000 */
[----:B------:R-:W-:Y:S01]  /*4050*/  IMAD R103, R0, R12, R103 ;  /* 0x0000000c00677224 */ /* 0x000fe200078e0267 */
[----:B---3--:R-:W-:Y:S01]  /*4060*/  SEL R52, R4, R119, !P0 ;  /* 0x0000007704347207 */ /* 0x008fe20004000000 */
[----:B------:R-:W-:Y:S01]  /*4070*/  IMAD R111, R0, R13, R111 ;  /* 0x0000000d006f7224 */ /* 0x000fe200078e026f */
[----:B------:R-:W-:Y:S01]  /*4080*/  SEL R12, R4, R5, !P0 ;  /* 0x00000005040c7207 */ /* 0x000fe20004000000 */
[----:B------:R-:W-:Y:S01]  /*4090*/  IMAD R113, R0, R14, R113 ;  /* 0x0000000e00717224 */ /* 0x000fe200078e0271 */
[C---:B------:R-:W-:Y:S01]  /*40a0*/  SEL R13, R4.reuse, R6, !P0 ;  /* 0x00000006040d7207 */ /* 0x040fe20004000000 */
[--C-:B------:R-:W-:Y:S01]  /*40b0*/  @!P1 IMAD.IADD R65, R65, 0x1, -R0.reuse ;  /* 0x0000000141419824 */ /* 0x100fe200078e0a00 */
[C---:B------:R-:W-:Y:S01]  /*40c0*/  SEL R14, R4.reuse, R7, !P0 ;  /* 0x00000007040e7207 */ /* 0x040fe20004000000 */
[--C-:B------:R-:W-:Y:S01]  /*40d0*/  @!P5 IMAD.IADD R57, R57, 0x1, -R0.reuse ;  /* 0x000000013939d824 */ /* 0x100fe200078e0a00 */
[C---:B------:R-:W-:Y:S01]  /*40e0*/  SEL R8, R4.reuse, R8, !P0 ;  /* 0x0000000804087207 */ /* 0x040fe20004000000 */
[--C-:B------:R-:W-:Y:S01]  /*40f0*/  @!P4 IMAD.IADD R79, R79, 0x1, -R0.reuse ;  /* 0x000000014f4fc824 */ /* 0x100fe200078e0a00 */
[C---:B------:R-:W-:Y:S01]  /*4100*/  SEL R9, R4.reuse, R9, !P0 ;  /* 0x0000000904097207 */ /* 0x040fe20004000000 */
[----:B------:R-:W-:Y:S01]  /*4110*/  @!P2 IMAD.IADD R61, R61, 0x1, -R0 ;  /* 0x000000013d3da824 */ /* 0x000fe200078e0a00 */
[C---:B------:R-:W-:Y:S01]  /*4120*/  SEL R10, R4.reuse, R10, !P0 ;  /* 0x0000000a040a7207 */ /* 0x040fe20004000000 */
[----:B------:R-:W-:Y:S01]  /*4130*/  IMAD.U32 R3, RZ, RZ, UR4 ;  /* 0x00000004ff037e24 */ /* 0x000fe2000f8e00ff */
[C---:B------:R-:W-:Y:S01]  /*4140*/  SEL R15, R4.reuse, R15, !P0 ;  /* 0x0000000f040f7207 */ /* 0x040fe20004000000 */
[----:B------:R-:W-:Y:S01]  /*4150*/  IMAD R11, R11, UR6, RZ ;  /* 0x000000060b0b7c24 */ /* 0x000fe2000f8e02ff */
        /* <DEDUP_REMOVED lines=9> */
[----:B------:R-:W3:Y:S01]  /*41f0*/  S2UR UR4, SR_CgaCtaId ;  /* 0x00000000000479c3 */ /* 0x000ee20000008800 */
        /* <DEDUP_REMOVED lines=11> */
[----:B------:R-:W1:Y:S01]  /*42b0*/  LDCU UR6, c[0x0][0x3a0] ;  /* 0x00007400ff0677ac */ /* 0x000e620008000800 */
[----:B------:R-:W-:-:S02]  /*42c0*/  SEL R27, R4, R27, !P0 ;  /* 0x0000001b041b7207 */ /* 0x000fc40004000000 */
[C---:B------:R-:W-:Y:S02]  /*42d0*/  SEL R28, R4.reuse, R28, !P0 ;  /* 0x0000001c041c7207 */ /* 0x040fe40004000000 */
[C---:B------:R-:W-:Y:S02]  /*42e0*/  SEL R29, R4.reuse, R29, !P0 ;  /* 0x0000001d041d7207 */ /* 0x040fe40004000000 */
[C---:B------:R-:W-:Y:S02]  /*42f0*/  SEL R30, R4.reuse, R30, !P0 ;  /* 0x0000001e041e7207 */ /* 0x040fe40004000000 */
[C---:B------:R-:W-:Y:S02]  /*4300*/  SEL R31, R4.reuse, R31, !P0 ;  /* 0x0000001f041f7207 */ /* 0x040fe40004000000 */
[----:B------:R-:W-:Y:S01]  /*4310*/  SEL R32, R4, R32, !P0 ;  /* 0x0000002004207207 */ /* 0x000fe20004000000 */
[----:B------:R-:W-:Y:S01]  /*4320*/  IMAD R171, R30, UR33, RZ ;  /* 0x000000211eab7c24 */ /* 0x000fe2000f8e02ff */
[C---:B------:R-:W-:Y:S01]  /*4330*/  SEL R33, R4.reuse, R33, !P0 ;  /* 0x0000002104217207 */ /* 0x040fe20004000000 */
[----:B------:R-:W-:Y:S01]  /*4340*/  IMAD R31, R31, UR34, RZ ;  /* 0x000000221f1f7c24 */ /* 0x000fe2000f8e02ff */
[----:B------:R-:W-:Y:S01]  /*4350*/  SEL R34, R4, R34, !P0 ;  /* 0x0000002204227207 */ /* 0x000fe20004000000 */
[----:B-----5:R-:W-:Y:S01]  /*4360*/  IMAD R173, R32, UR35, RZ ;  /* 0x0000002320ad7c24 */ /* 0x020fe2000f8e02ff */
[C---:B------:R-:W-:Y:S01]  /*4370*/  SEL R35, R4.reuse, R35, !P0 ;  /* 0x0000002304237207 */ /* 0x040fe20004000000 */
[----:B------:R-:W-:Y:S01]  /*4380*/  IMAD R175, R33, UR36, RZ ;  /* 0x0000002421af7c24 */ /* 0x000fe2000f8e02ff */
[----:B------:R-:W-:Y:S01]  /*4390*/  SEL R36, R4, R36, !P0 ;  /* 0x0000002404247207 */ /* 0x000fe20004000000 */
[----:B------:R-:W-:Y:S01]  /*43a0*/  IMAD R177, R34, UR37, RZ ;  /* 0x0000002522b17c24 */ /* 0x000fe2000f8e02ff */
        /* <DEDUP_REMOVED lines=28> */
[----:B------:R-:W-:Y:S01]  /*4570*/  SEL R73, R4, R73, !P0 ;  /* 0x0000004904497207 */ /* 0x000fe20004000000 */
[----:B------:R-:W-:Y:S01]  /*4580*/  IMAD R39, R54, UR52, RZ ;  /* 0x0000003436277c24 */ /* 0x000fe2000f8e02ff */
[----:B------:R-:W-:-:S02]  /*4590*/  SEL R91, R4, R91, !P0 ;  /* 0x0000005b045b7207 */ /* 0x000fc40004000000 */
[C---:B------:R-:W-:Y:S01]  /*45a0*/  SEL R129, R4.reuse, R129, !P0 ;  /* 0x0000008104817207 */ /* 0x040fe20004000000 */
[----:B------:R-:W-:Y:S01]  /*45b0*/  IMAD R73, R73, UR54, RZ ;  /* 0x0000003649497c24 */ /* 0x000fe2000f8e02ff */
[C---:B------:R-:W-:Y:S01]  /*45c0*/  SEL R48, R4.reuse, R67, !P0 ;  /* 0x0000004304307207 */ /* 0x040fe20004000000 */
[----:B------:R-:W-:Y:S01]  /*45d0*/  IMAD R91, R91, UR55, RZ ;  /* 0x000000375b5b7c24 */ /* 0x000fe2000f8e02ff */
[C---:B------:R-:W-:Y:S01]  /*45e0*/  SEL R50, R4.reuse, R71, !P0 ;  /* 0x0000004704327207 */ /* 0x040fe20004000000 */
[----:B------:R-:W5:Y:S01]  /*45f0*/  LDC R67, c[0x0][0x3a0] ;  /* 0x0000e800ff437b82 */ /* 0x000f620000000800 */
[----:B------:R-:W-:Y:S01]  /*4600*/  SEL R107, R4, R107, !P0 ;  /* 0x0000006b046b7207 */ /* 0x000fe20004000000 */
[----:B------:R-:W-:Y:S01]  /*4610*/  IMAD R71, R16, UR19, RZ ;  /* 0x0000001310477c24 */ /* 0x000fe2000f8e02ff */
[----:B------:R-:W-:Y:S01]  /*4620*/  SEL R109, R4, R109, !P0 ;  /* 0x0000006d046d7207 */ /* 0x000fe20004000000 */
        /* <DEDUP_REMOVED lines=14> */
[----:B----4-:R-:W-:Y:S01]  /*4710*/  IMAD R69, R10, UR17, RZ ;  /* 0x000000110a457c24 */ /* 0x010fe2000f8e02ff */
[C---:B------:R-:W-:Y:S01]  /*4720*/  ISETP.GT.U32.AND P0, PT, R0.reuse, R83, PT ;  /* 0x000000530000720c */ /* 0x040fe20003f04070 */
[----:B------:R-:W-:Y:S01]  /*4730*/  IMAD R77, R77, UR70, RZ ;  /* 0x000000464d4d7c24 */ /* 0x000fe2000f8e02ff */
[C---:B------:R-:W-:Y:S01]  /*4740*/  ISETP.GT.U32.AND P1, PT, R0.reuse, R99, PT ;  /* 0x000000630000720c */ /* 0x040fe20003f24070 */
[----:B------:R-:W-:Y:S01]  /*4750*/  IMAD R119, R119, UR72, RZ ;  /* 0x0000004877777c24 */ /* 0x000fe2000f8e02ff */
[C---:B------:R-:W-:Y:S01]  /*4760*/  ISETP.GT.U32.AND P5, PT, R0.reuse, R85, PT ;  /* 0x000000550000720c */ /* 0x040fe20003fa4070 */
[----:B------:R-:W4:Y:S01]  /*4770*/  LDCU.64 UR32, c[0x0][0x358] ;  /* 0x00006b00ff2077ac */ /* 0x000f220008000a00 */
[C---:B------:R-:W-:Y:S01]  /*4780*/  ISETP.GT.U32.AND P6, PT, R0.reuse, R81, PT ;  /* 0x000000510000720c */ /* 0x040fe20003fc4070 */
[----:B------:R-:W-:Y:S01]  /*4790*/  IMAD R55, R55, UR69, RZ ;  /* 0x0000004537377c24 */ /* 0x000fe2000f8e02ff */
[C---:B------:R-:W-:Y:S01]  /*47a0*/  ISETP.GT.U32.AND P2, PT, R0.reuse, R87, PT ;  /* 0x000000570000720c */ /* 0x040fe20003f44070 */
[----:B------:R-:W-:Y:S01]  /*47b0*/  IMAD R97, R97, UR71, RZ ;  /* 0x0000004761617c24 */ /* 0x000fe2000f8e02ff */
[C---:B------:R-:W-:Y:S01]  /*47c0*/  ISETP.GT.U32.AND P3, PT, R0.reuse, R63, PT ;  /* 0x0000003f0000720c */ /* 0x040fe20003f64070 */
[----:B------:R-:W-:Y:S01]  /*47d0*/  IMAD R133, R133, UR73, RZ ;  /* 0x0000004985857c24 */ /* 0x000fe2000f8e02ff */
[C---:B------:R-:W-:Y:S01]  /*47e0*/  ISETP.GT.U32.AND P4, PT, R0.reuse, R101, PT ;  /* 0x000000650000720c */ /* 0x040fe20003f84070 */
[--C-:B------:R-:W-:Y:S01]  /*47f0*/  @!P0 IMAD.IADD R83, R83, 0x1, -R0.reuse ;  /* 0x0000000153538824 */ /* 0x100fe200078e0a00 */
        /* <DEDUP_REMOVED lines=20> */
[----:B------:R-:W-:Y:S01]  /*4940*/  ISETP.GT.U32.AND P6, PT, R0, R83, PT ;  /* 0x000000530000720c */ /* 0x000fe20003fc4070 */
[----:B------:R-:W-:-:S02]  /*4950*/  @!P2 IMAD.IADD R115, R115, 0x1, -R0 ;  /* 0x000000017373a824 */ /* 0x000fc400078e0a00 */
[-C--:B------:R-:W-:Y:S02]  /*4960*/  @!P3 IADD3 R89, PT, PT, R89, -R0.reuse, RZ ;  /* 0x800000005959b210 */ /* 0x080fe40007ffe0ff */
[----:B------:R-:W-:Y:S01]  /*4970*/  ISETP.GE.AND P3, PT, R248, UR8, PT ;  /* 0x00000008f8007c0c */ /* 0x000fe2000bf66270 */
[--C-:B------:R-:W-:Y:S01]  /*4980*/  @!P4 IMAD.IADD R81, R81, 0x1, -R0.reuse ;  /* 0x000000015151c824 */ /* 0x100fe200078e0a00 */
[----:B------:R-:W-:Y:S01]  /*4990*/  @!P0 IADD3 R85, PT, PT, R85, -R0, RZ ;  /* 0x8000000055558210 */ /* 0x000fe20007ffe0ff */
[----:B------:R-:W1:Y:S01]  /*49a0*/  LDCU.128 UR8, c[0x0][0x380] ;  /* 0x00007000ff0877ac */ /* 0x000e620008000c00 */
[--C-:B------:R-:W-:Y:S01]  /*49b0*/  @!P1 IMAD.IADD R99, R99, 0x1, -R0.reuse ;  /* 0x0000000163639824 */ /* 0x100fe200078e0a00 */
[C---:B------:R-:W-:Y:S01]  /*49c0*/  ISETP.GT.U32.AND P4, PT, R0.reuse, R103, PT ;  /* 0x000000670000720c */ /* 0x040fe20003f84070 */
[--C-:B------:R-:W-:Y:S01]  /*49d0*/  @!P5 IMAD.IADD R87, R87, 0x1, -R0.reuse ;  /* 0x000000015757d824 */ /* 0x100fe200078e0a00 */
[----:B------:R-:W-:Y:S01]  /*49e0*/  ISETP.GT.U32.AND P0, PT, R0, R111, PT ;  /* 0x0000006f0000720c */ /* 0x000fe20003f04070 */
[----:B------:R-:W-:Y:S01]  /*49f0*/  @!P6 IMAD.IADD R83, R83, 0x1, -R0 ;  /* 0x000000015353e824 */ /* 0x000fe200078e0a00 */
[----:B------:R-:W-:-:S02]  /*4a00*/  ISETP.GE.AND P1, PT, R88, RZ, PT ;  /* 0x000000ff5800720c */ /* 0x000fc40003f26270 */
[C---:B------:R-:W-:Y:S02]  /*4a10*/  ISETP.GT.U32.AND P5, PT, R0.reuse, R113, PT ;  /* 0x000000710000720c */ /* 0x040fe40003fa4070 */
[----:B------:R-:W-:Y:S02]  /*4a20*/  SEL R3, R3, RZ, !P3 ;  /* 0x000000ff03037207 */ /* 0x000fe40005800000 */
[C---:B------:R-:W-:Y:S02]  /*4a30*/  ISETP.GT.U32.AND P3, PT, R0.reuse, R101, PT ;  /* 0x000000650000720c */ /* 0x040fe40003f64070 */
[----:B------:R-:W-:Y:S01]  /*4a40*/  ISETP.GT.U32.AND P2, PT, R0, R89, PT ;  /* 0x000000590000720c */ /* 0x000fe20003f44070 */
[--C-:B------:R-:W-:Y:S01]  /*4a50*/  @!P4 IMAD.IADD R103, R103, 0x1, -R0.reuse ;  /* 0x000000016767c824 */ /* 0x100fe200078e0a00 */
[----:B------:R-:W-:Y:S01]  /*4a60*/  ISETP.GE.AND P4, PT, R84, RZ, PT ;  /* 0x000000ff5400720c */ /* 0x000fe20003f86270 */
[--C-:B------:R-:W-:Y:S01]  /*4a70*/  @!P0 IMAD.IADD R111, R111, 0x1, -R0.reuse ;  /* 0x000000016f6f8824 */ /* 0x100fe200078e0a00 */
[----:B------:R-:W-:Y:S01]  /*4a80*/  ISETP.GE.AND P0, PT, R82, RZ, PT ;  /* 0x000000ff5200720c */ /* 0x000fe20003f06270 */
[----:B------:R-:W-:Y:S01]  /*4a90*/  @!P1 IMAD.MOV R57, RZ, RZ, -R57 ;  /* 0x000000ffff399224 */ /* 0x000fe200078e0a39 */
[----:B------:R-:W-:Y:S01]  /*4aa0*/  ISETP.GE.AND P1, PT, R78, RZ, PT ;  /* 0x000000ff4e00720c */ /* 0x000fe20003f26270 */
[----:B------:R-:W-:Y:S01]  /*4ab0*/  @!P5 IMAD.IADD R113, R113, 0x1, -R0 ;  /* 0x000000017171d824 */ /* 0x000fe200078e0a00 */
[----:B------:R-:W-:-:S02]  /*4ac0*/  ISETP.GE.AND P5, PT, R80, RZ, PT ;  /* 0x000000ff5000720c */ /* 0x000fc40003fa6270 */
[----:B------:R-:W-:Y:S01]  /*4ad0*/  ISETP.GT.U32.AND P6, PT, R0, R115, PT ;  /* 0x000000730000720c */ /* 0x000fe20003fc4070 */
[--C-:B------:R-:W-:Y:S01]  /*4ae0*/  @!P3 IMAD.IADD R101, R101, 0x1, -R0.reuse ;  /* 0x000000016565b824 */ /* 0x100fe200078e0a00 */
[----:B------:R-:W-:Y:S01]  /*4af0*/  ISETP.GE.AND P3, PT, R86, RZ, PT ;  /* 0x000000ff5600720c */ /* 0x000fe20003f66270 */
[--C-:B------:R-:W-:Y:S01]  /*4b00*/  @!P2 IMAD.IADD R89, R89, 0x1, -R0.reuse ;  /* 0x000000015959a824 */ /* 0x100fe200078e0a00 */
[----:B------:R-:W-:Y:S02]  /*4b10*/  ISETP.NE.U32.AND P2, PT, R3, RZ, PT ;  /* 0x000000ff0300720c */ /* 0x000fe40003f45070 */
[----:B------:R-:W-:Y:S01]  /*4b20*/  @!P4 IADD3 R63, PT, PT, -R63, RZ, RZ ;  /* 0x000000ff3f3fc210 */ /* 0x000fe20007ffe1ff */
[----:B------:R-:W-:Y:S01]  /*4b30*/  @!P0 IMAD.MOV R65, RZ, RZ, -R65 ;  /* 0x000000ffff418224 */ /* 0x000fe200078e0a41 */
[----:B------:R-:W-:Y:S01]  /*4b40*/  ISETP.GE.AND P4, PT, R74, RZ, PT ;  /* 0x000000ff4a00720c */ /* 0x000fe20003f86270 */
[----:B------:R-:W-:Y:S01]  /*4b50*/  @!P1 IMAD.MOV R81, RZ, RZ, -R81 ;  /* 0x000000ffff519224 */ /* 0x000fe200078e0a51 */
[----:B------:R-:W-:Y:S01]  /*4b60*/  ISETP.GE.AND P0, PT, R72, RZ, PT ;  /* 0x000000ff4800720c */ /* 0x000fe20003f06270 */
[----:B------:R-:W-:Y:S01]  /*4b70*/  @!P5 IMAD.MOV R79, RZ, RZ, -R79 ;  /* 0x000000ffff4fd224 */ /* 0x000fe200078e0a4f */
[----:B------:R-:W-:Y:S01]  /*4b80*/  ISETP.GE.AND P1, PT, R68, RZ, PT ;  /* 0x000000ff4400720c */ /* 0x000fe20003f26270 */
[----:B------:R-:W-:Y:S01]  /*4b90*/  @!P6 IMAD.IADD R115, R115, 0x1, -R0 ;  /* 0x000000017373e824 */ /* 0x000fe200078e0a00 */
[----:B------:R-:W-:Y:S01]  /*4ba0*/  ISETP.GE.AND P5, PT, R70, RZ, PT ;  /* 0x000000ff4600720c */ /* 0x000fe20003fa6270 */
[----:B------:R-:W-:Y:S01]  /*4bb0*/  @!P3 IMAD.MOV R61, RZ, RZ, -R61 ;  /* 0x000000ffff3db224 */ /* 0x000fe200078e0a3d */
[----:B------:R-:W-:Y:S01]  /*4bc0*/  ISETP.GE.AND P3, PT, R76, RZ, PT ;  /* 0x000000ff4c00720c */ /* 0x000fe20003f66270 */
[----:B-1----:R-:W1:Y:S01]  /*4bd0*/  LDC R68, c[0x0][0x3a0] ;  /* 0x0000e800ff447b82 */ /* 0x002e620000000800 */
[----:B------:R-:W-:-:S03]  /*4be0*/  ISETP.GE.AND P6, PT, R58, RZ, PT ;  /* 0x000000ff3a00720c */ /* 0x000fc60003fc6270 */
[----:B------:R-:W-:Y:S01]  /*4bf0*/  @!P4 IMAD.MOV R85, RZ, RZ, -R85 ;  /* 0x000000ffff55c224 */ /* 0x000fe200078e0a55 */
[----:B------:R-:W-:Y:S01]  /*4c00*/  ISETP.GE.AND P4, PT, R66, RZ, PT ;  /* 0x000000ff4200720c */ /* 0x000fe20003f86270 */
[----:B------:R-:W-:Y:S01]  /*4c10*/  @!P0 IMAD.MOV R87, RZ, RZ, -R87 ;  /* 0x000000ffff578224 */ /* 0x000fe200078e0a57 */
[----:B------:R-:W-:Y:S01]  /*4c20*/  ISETP.GE.AND P0, PT, R64, RZ, PT ;  /* 0x000000ff4000720c */ /* 0x000fe20003f06270 */
[----:B------:R-:W-:Y:S01]  /*4c30*/  @!P1 IMAD.MOV R99, RZ, RZ, -R99 ;  /* 0x000000ffff639224 */ /* 0x000fe200078e0a63 */
[----:B------:R-:W-:Y:S01]  /*4c40*/  ISETP.GE.AND P1, PT, R60, RZ, PT ;  /* 0x000000ff3c00720c */ /* 0x000fe20003f26270 */
[----:B------:R-:W-:Y:S01]  /*4c50*/  @!P5 IMAD.MOV R89, RZ, RZ, -R89 ;  /* 0x000000ffff59d224 */ /* 0x000fe200078e0a59 */
[----:B------:R-:W-:Y:S01]  /*4c60*/  ISETP.GE.AND P5, PT, R62, RZ, PT ;  /* 0x000000ff3e00720c */ /* 0x000fe20003fa6270 */
[----:B------:R-:W-:Y:S01]  /*4c70*/  @!P3 IMAD.MOV R83, RZ, RZ, -R83 ;  /* 0x000000ffff53b224 */ /* 0x000fe200078e0a53 */
[----:B------:R-:W-:Y:S01]  /*4c80*/  ISETP.NE.AND P3, PT, R2, RZ, PT ;  /* 0x000000ff0200720c */ /* 0x000fe20003f65270 */
[----:B------:R-:W-:Y:S01]  /*4c90*/  @!P6 IMAD.MOV R115, RZ, RZ, -R115 ;  /* 0x000000ffff73e224 */ /* 0x000fe200078e0a73 */
[----:B------:R-:W-:-:S03]  /*4ca0*/  LOP3.LUT R2, RZ, R2, RZ, 0x33, !PT ;  /* 0x00000002ff027212 */ /* 0x000fc600078e33ff */
[----:B------:R-:W-:Y:S01]  /*4cb0*/  @!P4 IMAD.MOV R101, RZ, RZ, -R101 ;  /* 0x000000ffff65c224 */ /* 0x000fe200078e0a65 */
[C---:B------:R-:W-:Y:S01]  /*4cc0*/  SEL R0, R2.reuse, R57, !P3 ;  /* 0x0000003902007207 */ /* 0x040fe20005800000 */
[----:B------:R-:W-:Y:S01]  /*4cd0*/  @!P0 IMAD.MOV R103, RZ, RZ, -R103 ;  /* 0x000000ffff678224 */ /* 0x000fe200078e0a67 */
[C---:B------:R-:W-:Y:S01]  /*4ce0*/  SEL R3, R2.reuse, R63, !P3 ;  /* 0x0000003f02037207 */ /* 0x040fe20005800000 */
[----:B------:R-:W-:Y:S01]  /*4cf0*/  @!P1 IMAD.MOV R113, RZ, RZ, -R113 ;  /* 0x000000ffff719224 */ /* 0x000fe200078e0a71 */
[----:B------:R-:W-:Y:S01]  /*4d00*/  SEL R6, R2, R81, !P3 ;  /* 0x0000005102067207 */ /* 0x000fe20005800000 */
[----:B------:R-:W-:Y:S01]  /*4d10*/  IMAD R0, R0, UR5, RZ ;  /* 0x0000000500007c24 */ /* 0x000fe2000f8e02ff */
[----:B------:R-:W-:Y:S01]  /*4d20*/  @!P5 IADD3 R111, PT, PT, -R111, RZ, RZ ;  /* 0x000000ff6f6fd210 */ /* 0x000fe20007ffe1ff */
        /* <DEDUP_REMOVED lines=9> */
[C---:B------:R-:W-:Y:S01]  /*4dc0*/  SEL R57, R2.reuse, R85, !P3 ;  /* 0x0000005502397207 */ /* 0x040fe20005800000 */
[----:B------:R-:W-:Y:S01]  /*4dd0*/  IMAD R5, R5, UR5, RZ ;  /* 0x0000000505057c24 */ /* 0x000fe2000f8e02ff */
[C---:B--2---:R-:W-:Y:S01]  /*4de0*/  SEL R58, R2.reuse, R87, !P3 ;  /* 0x00000057023a7207 */ /* 0x044fe20005800000 */
        /* <DEDUP_REMOVED lines=15> */
[----:B------:R-:W-:Y:S01]  /*4ee0*/  LEA R166, P1, R0, UR8, 0x2 ;  /* 0x0000000800a67c11 */ /* 0x000fe2000f8210ff */
[----:B------:R-:W-:Y:S01]  /*4ef0*/  IMAD R61, R99, UR5, RZ ;  /* 0x00000005633d7c24 */ /* 0x000fe2000f8e02ff */
[----:B------:R-:W-:Y:S01]  /*4f00*/  LEA R138, P3, R3, UR8, 0x2 ;  /* 0x00000008038a7c11 */ /* 0x000fe2000f8610ff */
[----:B------:R-:W-:Y:S01]  /*4f10*/  IMAD R66, R66, UR5, RZ ;  /* 0x0000000542427c24 */ /* 0x000fe2000f8e02ff */
[----:B------:R-:W-:Y:S01]  /*4f20*/  LEA.HI.X.SX32 R167, R0, UR9, 0x2, P1 ;  /* 0x0000000900a77c11 */ /* 0x000fe200088f16ff */
[----:B------:R-:W-:Y:S01]  /*4f30*/  IMAD R64, R64, UR5, RZ ;  /* 0x0000000540407c24 */ /* 0x000fe2000f8e02ff */
[----:B------:R-:W-:Y:S01]  /*4f40*/  LEA R144, P6, R6, UR8, 0x2 ;  /* 0x0000000806907c11 */ /* 0x000fe2000f8c10ff */
[----:B------:R-:W-:Y:S01]  /*4f50*/  IMAD R65, R65, UR5, RZ ;  /* 0x0000000541417c24 */ /* 0x000fe2000f8e02ff */
[----:B------:R-:W-:Y:S01]  /*4f60*/  LEA R136, P1, R2, UR8, 0x2 ;  /* 0x0000000802887c11 */ /* 0x000fe2000f8210ff */
[----:B------:R-:W-:Y:S01]  /*4f70*/  IMAD R83, R20, UR23, RZ ;  /* 0x0000001714537c24 */ /* 0x000fe2000f8e02ff */
[----:B------:R-:W-:Y:S01]  /*4f80*/  LEA R140, P4, R4, UR8, 0x2 ;  /* 0x00000008048c7c11 */ /* 0x000fe2000f8810ff */
[----:B------:R-:W-:Y:S01]  /*4f90*/  IMAD R115, R26, UR29, RZ ;  /* 0x0000001d1a737c24 */ /* 0x000fe2000f8e02ff */
[----:B------:R-:W-:Y:S01]  /*4fa0*/  LEA R142, P5, R5, UR8, 0x2 ;  /* 0x00000008058e7c11 */ /* 0x000fe2000f8a10ff */
[----:B------:R-:W-:Y:S01]  /*4fb0*/  IMAD R53, R56, UR61, RZ ;  /* 0x0000003d38357c24 */ /* 0x000fe2000f8e02ff */
[----:B------:R-:W-:Y:S01]  /*4fc0*/  LEA.HI.X.SX32 R139, R3, UR9, 0x2, P3 ;  /* 0x00000009038b7c11 */ /* 0x000fe200098f16ff */
[----:B------:R-:W-:Y:S01]  /*4fd0*/  IMAD R85, R21, UR24, RZ ;  /* 0x0000001815557c24 */ /* 0x000fe2000f8e02ff */
[----:B------:R-:W-:Y:S01]  /*4fe0*/  LEA.HI.X.SX32 R145, R6, UR9, 0x2, P6 ;  /* 0x0000000906917c11 */ /* 0x000fe2000b0f16ff */
[----:B------:R-:W-:Y:S01]  /*4ff0*/  IMAD R101, R24, UR27, RZ ;  /* 0x0000001b18657c24 */ /* 0x000fe2000f8e02ff */
[----:B------:R-:W-:Y:S01]  /*5000*/  LEA.HI.X.SX32 R137, R2, UR9, 0x2, P1 ;  /* 0x0000000902897c11 */ /* 0x000fe200088f16ff */
        /* <DEDUP_REMOVED lines=12> */
[----:B-1----:R-:W-:Y:S01]  /*50d0*/  VIADD R6, R68, 0xfffffff7 ;  /* 0xfffffff744067836 */ /* 0x002fe20000000000 */
[----:B------:R-:W-:Y:S01]  /*50e0*/  LEA.HI.X.SX32 R143, R5, UR9, 0x2, P5 ;  /* 0x00000009058f7c11 */ /* 0x000fe2000a8f16ff */
[----:B------:R-:W1:Y:S01]  /*50f0*/  LDCU UR5, c[0x0][0x3b0] ;  /* 0x00007600ff0577ac */ /* 0x000e620008000800 */
[----:B------:R-:W-:Y:S01]  /*5100*/  LEA R152, P5, R60, UR8, 0x2 ;  /* 0x000000083c987c11 */ /* 0x000fe2000f8a10ff */
[----:B------:R-:W2:Y:S01]  /*5110*/  LDC R0, c[0x0][0x3a0] ;  /* 0x0000e800ff007b82 */ /* 0x000ea20000000800 */
[----:B------:R-:W-:Y:S01]  /*5120*/  LEA.HI.X.SX32 R149, R57, UR9, 0x2, P3 ;  /* 0x0000000939957c11 */ /* 0x000fe200098f16ff */
[----:B------:R-:W-:Y:S01]  /*5130*/  IMAD R57, R12, UR12, RZ ;  /* 0x0000000c0c397c24 */ /* 0x000fe2000f8e02ff */
[----:B------:R-:W-:Y:S01]  /*5140*/  LEA.HI.X.SX32 R155, R61, UR9, 0x2, P6 ;  /* 0x000000093d9b7c11 */ /* 0x000fe2000b0f16ff */
[----:B------:R-:W-:Y:S01]  /*5150*/  IMAD R61, R14, UR14, RZ ;  /* 0x0000000e0e3d7c24 */ /* 0x000fe2000f8e02ff */
[----:B------:R-:W-:Y:S01]  /*5160*/  LEA.HI.X.SX32 R147, R7, UR9, 0x2, P1 ;  /* 0x0000000907937c11 */ /* 0x000fe200088f16ff */
[----:B-----5:R-:W-:Y:S01]  /*5170*/  VIADD R7, R67, 0xfffffffb ;  /* 0xfffffffb43077836 */ /* 0x020fe20000000000 */
[----:B------:R-:W-:Y:S01]  /*5180*/  LEA R158, P3, R63, UR8, 0x2 ;  /* 0x000000083f9e7c11 */ /* 0x000fe2000f8610ff */
[----:B------:R-:W5:Y:S01]  /*5190*/  LDC R3, c[0x0][0x3a0] ;  /* 0x0000e800ff037b82 */ /* 0x000f620000000800 */
[----:B------:R-:W-:Y:S01]  /*51a0*/  LEA.HI.X.SX32 R151, R58, UR9, 0x2, P4 ;  /* 0x000000093a977c11 */ /* 0x000fe2000a0f16ff */
[----:B------:R-:W-:Y:S01]  /*51b0*/  IMAD.WIDE R244, R242, 0x4, R166 ;  /* 0x00000004f2f47825 */ /* 0x000fe200078e02a6 */
[----:B------:R-:W-:-:S02]  /*51c0*/  LEA R164, P6, R66, UR8, 0x2 ;  /* 0x0000000842a47c11 */ /* 0x000fc4000f8c10ff */
[----:B------:R-:W-:Y:S01]  /*51d0*/  LEA R156, P1, R62, UR8, 0x2 ;  /* 0x000000083e9c7c11 */ /* 0x000fe2000f8210ff */
[----:B------:R-:W-:Y:S01]  /*51e0*/  IMAD.WIDE R232, R242, 0x4, R154 ;  /* 0x00000004f2e87825 */ /* 0x000fe200078e029a */
[----:B------:R-:W-:Y:S01]  /*51f0*/  LEA R160, P4, R64, UR8, 0x2 ;  /* 0x0000000840a07c11 */ /* 0x000fe2000f8810ff */
[----:B------:R-:W2:Y:S01]  /*5200*/  LDC R5, c[0x0][0x3a0] ;  /* 0x0000e800ff057b82 */ /* 0x000ea20000000800 */
[----:B------:R-:W-:Y:S01]  /*5210*/  LEA.HI.X.SX32 R2, R247, UR11, 0x2, P0 ;  /* 0x0000000bf7027c11 */ /* 0x000fe200080f16ff */
[----:B-1----:R-:W-:Y:S01]  /*5220*/  IMAD R169, R169, UR5, RZ ;  /* 0x00000005a9a97c24 */ /* 0x002fe2000f8e02ff */
[----:B------:R-:W-:Y:S01]  /*5230*/  LEA R134, P0, R11, R132, 0x2 ;  /* 0x000000840b867211 */ /* 0x000fe200078010ff */
[----:B------:R-:W-:Y:S01]  /*5240*/  UMOV UR5, 0x400 ;  /* 0x0000040000057882 */ /* 0x000fe20000000000 */
[----:B------:R-:W-:Y:S01]  /*5250*/  LEA.HI.X.SX32 R153, R60, UR9, 0x2, P5 ;  /* 0x000000093c997c11 */ /* 0x000fe2000a8f16ff */
[----:B---3--:R-:W-:Y:S01]  /*5260*/  ULEA UR5, UR4, UR5, 0x18 ;  /* 0x0000000504057291 */ /* 0x008fe2000f8ec0ff */
[----:B------:R-:W-:Y:S01]  /*5270*/  LEA R162, P5, R65, UR8, 0x2 ;  /* 0x0000000841a27c11 */ /* 0x000fe2000f8a10ff */
[----:B------:R-:W1:Y:S01]  /*5280*/  LDC R4, c[0x0][0x3a0] ;  /* 0x0000e800ff047b82 */ /* 0x000e620000000800 */
[----:B------:R-:W-:Y:S01]  /*5290*/  LEA.HI.X.SX32 R159, R63, UR9, 0x2, P3 ;  /* 0x000000093f9f7c11 */ /* 0x000fe200098f16ff */
[----:B------:R-:W-:Y:S01]  /*52a0*/  IMAD R63, R8, UR15, RZ ;  /* 0x0000000f083f7c24 */ /* 0x000fe2000f8e02ff */
[----:B------:R-:W-:-:S02]  /*52b0*/  LEA.HI.X.SX32 R165, R66, UR9, 0x2, P6 ;  /* 0x0000000942a57c11 */ /* 0x000fc4000b0f16ff */
[----:B------:R-:W-:Y:S01]  /*52c0*/  LEA.HI.X.SX32 R157, R62, UR9, 0x2, P1 ;  /* 0x000000093e9d7c11 */ /* 0x000fe200088f16ff */
[----:B------:R-:W-:Y:S01]  /*52d0*/  IMAD.WIDE R236, R242, 0x4, R158 ;  /* 0x00000004f2ec7825 */ /* 0x000fe200078e029e */
[----:B------:R-:W-:Y:S01]  /*52e0*/  LEA.HI.X.SX32 R161, R64, UR9, 0x2, P4 ;  /* 0x0000000940a17c11 */ /* 0x000fe2000a0f16ff */
[----:B------:R-:W3:Y:S01]  /*52f0*/  LDC R247, c[0x0][0x3a0] ;  /* 0x0000e800fff77b82 */ /* 0x000ee20000000800 */
[-C--:B------:R-:W-:Y:S01]  /*5300*/  LEA R66, P3, R57, R132.reuse, 0x2 ;  /* 0x0000008439427211 */ /* 0x080fe200078610ff */
[----:B-----5:R-:W-:Y:S01]  /*5310*/  VIADD R3, R3, 0xffffffef ;  /* 0xffffffef03037836 */ /* 0x020fe20000000000 */
[----:B------:R-:W-:Y:S01]  /*5320*/  LEA R32, P6, R9, R132, 0x2 ;  /* 0x0000008409207211 */ /* 0x000fe200078c10ff */
[C---:B------:R-:W-:Y:S01]  /*5330*/  IMAD.WIDE R234, R242.reuse, 0x4, R156 ;  /* 0x00000004f2ea7825 */ /* 0x040fe200078e029c */
[----:B------:R-:W-:Y:S02]  /*5340*/  LEA.HI.X.SX32 R135, R11, R2, 0x2, P0 ;  /* 0x000000020b877211 */ /* 0x000fe400000f16ff */
[-C--:B------:R-:W-:Y:S01]  /*5350*/  LEA R64, P1, R13, R132.reuse, 0x2 ;  /* 0x000000840d407211 */ /* 0x080fe200078210ff */
[----:B--2---:R-:W-:Y:S01]  /*5360*/  VIADD R5, R5, 0xfffffff3 ;  /* 0xfffffff305057836 */ /* 0x004fe20000000000 */
[-C--:B------:R-:W-:Y:S01]  /*5370*/  LEA R110, P0, R61, R132.reuse, 0x2 ;  /* 0x000000843d6e7211 */ /* 0x080fe200078010ff */
[----:B------:R2:W-:Y:S01]  /*5380*/  STL.64 [R1+0x2b08], R134 ;  /* 0x002b088601007387 */ /* 0x0005e20000100a00 */
[----:B------:R-:W-:Y:S01]  /*5390*/  LEA.HI.X.SX32 R163, R65, UR9, 0x2, P5 ;  /* 0x0000000941a37c11 */ /* 0x000fe2000a8f16ff */
[----:B------:R-:W-:Y:S01]  /*53a0*/  IMAD.WIDE R238, R242, 0x4, R160 ;  /* 0x00000004f2ee7825 */ /* 0x000fe200078e02a0 */
[----:B------:R-:W-:-:S02]  /*53b0*/  LEA R50, P5, R69, R132, 0x2 ;  /* 0x0000008445327211 */ /* 0x000fc400078a10ff */
[-C--:B------:R-:W-:Y:S01]  /*53c0*/  LEA.HI.X.SX32 R67, R57, R2.reuse, 0x2, P3 ;  /* 0x0000000239437211 */ /* 0x080fe200018f16ff */
[----:B-1----:R-:W-:Y:S01]  /*53d0*/  VIADD R4, R4, 0xffffffeb ;  /* 0xffffffeb04047836 */ /* 0x002fe20000000000 */
[----:B------:R-:W-:Y:S01]  /*53e0*/  LEA.HI.X.SX32 R33, R9, R2, 0x2, P6 ;  /* 0x0000000209217211 */ /* 0x000fe200030f16ff */
[----:B------:R-:W-:Y:S01]  /*53f0*/  IMAD.WIDE R240, R242, 0x4, R162 ;  /* 0x00000004f2f07825 */ /* 0x000fe200078e02a2 */
[----:B------:R-:W-:Y:S01]  /*5400*/  LEA R26, P3, R15, R132, 0x2 ;  /* 0x000000840f1a7211 */ /* 0x000fe200078610ff */
[----:B------:R-:W-:Y:S01]  /*5410*/  STL.64 [R1+0x2b10], R66 ;  /* 0x002b104201007387 */ /* 0x000fe20000100a00 */
[----:B------:R-:W-:Y:S02]  /*5420*/  LEA.HI.X.SX32 R65, R13, R2, 0x2, P1 ;  /* 0x000000020d417211 */ /* 0x000fe400008f16ff */
[-C--:B------:R-:W-:Y:S01]  /*5430*/  LEA R56, P6, R81, R132.reuse, 0x2 ;  /* 0x0000008451387211 */ /* 0x080fe200078c10ff */
[----:B---3--:R-:W-:Y:S01]  /*5440*/  VIADD R247, R247, 0xffffffe4 ;  /* 0xffffffe4f7f77836 */ /* 0x008fe20000000000 */
[-C--:B------:R-:W-:Y:S01]  /*5450*/  LEA R24, P4, R63, R132.reuse, 0x2 ;  /* 0x000000843f187211 */ /* 0x080fe200078810ff */
[----:B------:R-:W-:Y:S01]  /*5460*/  STL.64 [R1+0x2b18], R64 ;  /* 0x002b184001007387 */ /* 0x000fe20000100a00 */
[----:B------:R-:W-:-:S02]  /*5470*/  LEA R10, P1, R71, R132, 0x2 ;  /* 0x00000084470a7211 */ /* 0x000fc400078210ff */
[----:B------:R-:W-:Y:S02]  /*5480*/  LEA.HI.X.SX32 R111, R61, R2, 0x2, P0 ;  /* 0x000000023d6f7211 */ /* 0x000fe400000f16ff */
[----:B------:R-:W-:Y:S02]  /*5490*/  LEA R124, P0, R17, R132, 0x2 ;  /* 0x00000084117c7211 */ /* 0x000fe400078010ff */
[----:B------:R-:W-:Y:S01]  /*54a0*/  LEA.HI.X.SX32 R51, R69, R2, 0x2, P5 ;  /* 0x0000000245337211 */ /* 0x000fe200028f16ff */
[----:B------:R1:W-:Y:S01]  /*54b0*/  STL.64 [R1+0x2b20], R110 ;  /* 0x002b206e01007387 */ /* 0x0003e20000100a00 */
[----:B------:R-:W-:Y:S02]  /*54c0*/  LEA R80, P5, R83, R132, 0x2 ;  /* 0x0000008453507211 */ /* 0x000fe400078a10ff */
[-C--:B------:R-:W-:Y:S02]  /*54d0*/  LEA.HI.X.SX32 R27, R15, R2.reuse, 0x2, P3 ;  /* 0x000000020f1b7211 */ /* 0x080fe400018f16ff */
[----:B------:R-:W-:-:S02]  /*54e0*/  LEA.HI.X.SX32 R57, R81, R2, 0x2, P6 ;  /* 0x0000000251397211 */ /* 0x000fc400030f16ff */
[----:B------:R-:W-:Y:S02]  /*54f0*/  LEA.HI.X.SX32 R25, R63, R2, 0x2, P4 ;  /* 0x000000023f197211 */ /* 0x000fe400020f16ff */
[----:B------:R-:W-:Y:S02]  /*5500*/  LEA R122, P3, R85, R132, 0x2 ;  /* 0x00000084557a7211 */ /* 0x000fe400078610ff */
[----:B------:R-:W-:Y:S01]  /*5510*/  LEA.HI.X.SX32 R11, R71, R2, 0x2, P1 ;  /* 0x00000002470b7211 */ /* 0x000fe200008f16ff */
[----:B------:R-:W-:Y:S01]  /*5520*/  STL.64 [R1+0x2b28], R24 ;  /* 0x002b281801007387 */ /* 0x000fe20000100a00 */
[-C--:B------:R-:W-:Y:S02]  /*5530*/  LEA R120, P6, R103, R132.reuse, 0x2 ;  /* 0x0000008467787211 */ /* 0x080fe400078c10ff */
[-C--:B------:R-:W-:Y:S01]  /*5540*/  LEA R46, P4, R79, R132.reuse, 0x2 ;  /* 0x000000844f2e7211 */ /* 0x080fe200078810ff */
[----:B------:R-:W-:Y:S01]  /*5550*/  STL.64 [R1+0x2b30], R32 ;  /* 0x002b302001007387 */ /* 0x000fe20000100a00 */
[----:B------:R-:W-:-:S02]  /*5560*/  LEA R112, P1, R87, R132, 0x2 ;  /* 0x0000008457707211 */ /* 0x000fc400078210ff */
[----:B------:R-:W-:Y:S01]  /*5570*/  LEA.HI.X.SX32 R125, R17, R2, 0x2, P0 ;  /* 0x00000002117d7211 */ /* 0x000fe200000f16ff */
[----:B------:R3:W-:Y:S01]  /*5580*/  STL.64 [R1+0x2b38], R50 ;  /* 0x002b383201007387 */ /* 0x0007e20000100a00 */
[----:B------:R-:W-:Y:S02]  /*5590*/  LEA R28, P0, R99, R132, 0x2 ;  /* 0x00000084631c7211 */ /* 0x000fe400078010ff */
[----:B------:R-:W-:Y:S02]  /*55a0*/  LEA.HI.X.SX32 R81, R83, R2, 0x2, P5 ;  /* 0x0000000253517211 */ /* 0x000fe400028f16ff */
[----:B------:R-:W-:Y:S02]  /*55b0*/  LEA R48, P5, R115, R132, 0x2 ;  /* 0x0000008473307211 */ /* 0x000fe400078a10ff */
[-C--:B------:R-:W-:Y:S02]  /*55c0*/  LEA.HI.X.SX32 R123, R85, R2.reuse, 0x2, P3 ;  /* 0x00000002557b7211 */ /* 0x080fe400018f16ff */
[----:B------:R-:W-:-:S02]  /*55d0*/  LEA.HI.X.SX32 R121, R103, R2, 0x2, P6 ;  /* 0x0000000267797211 */ /* 0x000fc400030f16ff */
[----:B------:R-:W-:Y:S02]  /*55e0*/  LEA.HI.X.SX32 R47, R79, R2, 0x2, P4 ;  /* 0x000000024f2f7211 */ /* 0x000fe400020f16ff */
[----:B------:R-:W-:Y:S02]  /*55f0*/  LEA R60, P3, R117, R132, 0x2 ;  /* 0x00000084753c7211 */ /* 0x000fe400078610ff */
[----:B------:R-:W-:Y:S02]  /*5600*/  LEA.HI.X.SX32 R113, R87, R2, 0x2, P1 ;  /* 0x0000000257717211 */ /* 0x000fe400008f16ff */
[-C--:B------:R-:W-:Y:S02]  /*5610*/  LEA R114, P6, R31, R132.reuse, 0x2 ;  /* 0x000000841f727211 */ /* 0x080fe400078c10ff */
[-C--:B------:R-:W-:Y:S02]  /*5620*/  LEA R12, P4, R101, R132.reuse, 0x2 ;  /* 0x00000084650c7211 */ /* 0x080fe400078810ff */
[----:B------:R-:W-:-:S02]  /*5630*/  LEA R82, P1, R127, R132, 0x2 ;  /* 0x000000847f527211 */ /* 0x000fc400078210ff */
[----:B------:R-:W-:Y:S02]  /*5640*/  LEA.HI.X.SX32 R29, R99, R2, 0x2, P0 ;  /* 0x00000002631d7211 */ /* 0x000fe400000f16ff */
[----:B------:R-:W-:Y:S02]  /*5650*/  LEA R98, P0, R131, R132, 0x2 ;  /* 0x0000008483627211 */ /* 0x000fe400078010ff */
[-C--:B------:R-:W-:Y:S02]  /*5660*/  LEA.HI.X.SX32 R49, R115, R2.reuse, 0x2, P5 ;  /* 0x0000000273317211 */ /* 0x080fe400028f16ff */
[-C--:B------:R-:W-:Y:S02]  /*5670*/  LEA.HI.X.SX32 R61, R117, R2.reuse, 0x2, P3 ;  /* 0x00000002753d7211 */ /* 0x080fe400018f16ff */
[-C--:B------:R-:W-:Y:S02]  /*5680*/  LEA.HI.X.SX32 R115, R31, R2.reuse, 0x2, P6 ;  /* 0x000000021f737211 */ /* 0x080fe400030f16ff */
[----:B------:R-:W-:-:S02]  /*5690*/  LEA.HI.X.SX32 R13, R101, R2, 0x2, P4 ;  /* 0x00000002650d7211 */ /* 0x000fc400020f16ff */
[----:B------:R-:W-:Y:S02]  /*56a0*/  LEA R62, P3, R175, R132, 0x2 ;  /* 0x00000084af3e7211 */ /* 0x000fe400078610ff */
[----:B------:R-:W-:Y:S02]  /*56b0*/  LEA.HI.X.SX32 R83, R127, R2, 0x2, P1 ;  /* 0x000000027f537211 */ /* 0x000fe400008f16ff */
[-C--:B------:R-:W-:Y:S02]  /*56c0*/  LEA R100, P6, R37, R132.reuse, 0x2 ;  /* 0x0000008425647211 */ /* 0x080fe400078c10ff */
        /* <DEDUP_REMOVED lines=71> */
[----:B------:R-:W-:Y:S02]  /*5b40*/  ISETP.GE.U32.AND P6, PT, R168, 0x7fffffe0, PT ;  /* 0x7fffffe0a800780c */ /* 0x000fe40003fc6070 */
        /* <DEDUP_REMOVED lines=9> */
[----:B------:R-:W-:Y:S02]  /*5be0*/  LEA.HI.X.SX32 R133, R169, R2, 0x2, P0 ;  /* 0x00000002a9857211 */ /* 0x000fe400000f16ff */
[----:B------:R-:W-:Y:S01]  /*5bf0*/  IADD3 R2, PT, PT, R0, -0x19, RZ ;  /* 0xffffffe700027810 */ /* 0x000fe20007ffe0ff */
[----:B------:R-:W-:Y:S01]  /*5c00*/  VIADD R0, R249, UR5 ;  /* 0x00000005f9007c36 */ /* 0x000fe20008000000 */
[----:B------:R-:W-:Y:S02]  /*5c10*/  ISETP.GE.U32.AND P5, PT, R7, 0x7fffffdc, PT ;  /* 0x7fffffdc0700780c */ /* 0x000fe40003fa6070 */
[----:B------:R-:W-:Y:S01]  /*5c20*/  ISETP.GE.U32.AND P4, PT, R3, 0x7fffffd0, PT ;  /* 0x7fffffd00300780c */ /* 0x000fe20003f86070 */
[----:B------:R-:W-:Y:S01]  /*5c30*/  IMAD.SHL.U32 R3, R246, 0x4, RZ ;  /* 0x00000004f6037824 */ /* 0x000fe200078e00ff */
[----:B------:R-:W-:Y:S01]  /*5c40*/  @!PT LDS RZ, [RZ] ;  /* 0x00000000fffff984 */ /* 0x000fe20000000800 */
[----:B------:R-:W-:Y:S01]  /*5c50*/  @!PT LDS RZ, [RZ] ;  /* 0x00000000fffff984 */ /* 0x000fe20000000800 */
[----:B------:R-:W-:Y:S01]  /*5c60*/  @!PT LDS RZ, [RZ] ;  /* 0x00000000fffff984 */ /* 0x000fe20000000800 */
[----:B----4-:R-:W-:Y:S01]  /*5c70*/  LDGSTS.E [R0], desc[UR32][R166.64], !P6 ;  /* 0x00000000a6007fae */ /* 0x010fe2000f1a1020 */
[----:B------:R-:W-:Y:S02]  /*5c80*/  ISETP.GE.U32.AND P1, PT, R5, 0x7fffffd4, PT ;  /* 0x7fffffd40500780c */ /* 0x000fe40003f26070 */
[C---:B------:R-:W-:Y:S01]  /*5c90*/  IMAD.WIDE R230, R3.reuse, 0x4, R166 ;  /* 0x0000000403e67825 */ /* 0x040fe200078e02a6 */
[----:B------:R-:W-:Y:S01]  /*5ca0*/  LDGSTS.E [R0+0x80], desc[UR32][R136.64], !P6 ;  /* 0x0008000088007fae */ /* 0x000fe2000f1a1020 */
[----:B------:R-:W-:Y:S01]  /*5cb0*/  ISETP.GE.U32.AND P3, PT, R4, 0x7fffffcc, PT ;  /* 0x7fffffcc0400780c */ /* 0x000fe20003f66070 */
[----:B------:R-:W4:Y:S01]  /*5cc0*/  LDC R5, c[0x0][0x3a0] ;  /* 0x0000e800ff057b82 */ /* 0x000f220000000800 */
[----:B------:R-:W-:Y:S01]  /*5cd0*/  IMAD.WIDE R228, R3, 0x4, R136 ;  /* 0x0000000403e47825 */ /* 0x000fe200078e0288 */
[----:B------:R-:W-:Y:S01]  /*5ce0*/  LDGSTS.E [R0+0x100], desc[UR32][R138.64], !P6 ;  /* 0x001000008a007fae */ /* 0x000fe2000f1a1020 */
[----:B------:R-:W-:-:S02]  /*5cf0*/  ISETP.GE.U32.AND P0, PT, R6, 0x7fffffd8, PT ;  /* 0x7fffffd80600780c */ /* 0x000fc40003f06070 */
[C---:B------:R-:W-:Y:S01]  /*5d00*/  IMAD.WIDE R226, R3.reuse, 0x4, R138 ;  /* 0x0000000403e27825 */ /* 0x040fe200078e028a */
[----:B------:R-:W-:Y:S02]  /*5d10*/  LDGSTS.E [R0+0x180], desc[UR32][R140.64], !P6 ;  /* 0x001800008c007fae */ /* 0x000fe4000f1a1020 */
[----:B------:R-:W5:Y:S01]  /*5d20*/  LDC R4, c[0x0][0x3a0] ;  /* 0x0000e800ff047b82 */ /* 0x000f620000000800 */
[C---:B------:R-:W-:Y:S01]  /*5d30*/  IMAD.WIDE R224, R3.reuse, 0x4, R140 ;  /* 0x0000000403e07825 */ /* 0x040fe200078e028c */
[----:B------:R-:W-:Y:S03]  /*5d40*/  LDGSTS.E [R0+0x200], desc[UR32][R142.64], !P6 ;  /* 0x002000008e007fae */ /* 0x000fe6000f1a1020 */
        /* <DEDUP_REMOVED lines=20> */
[----:B------:R-:W-:Y:S01]  /*5e90*/  IMAD.WIDE R202, R3, 0x4, R162 ;  /* 0x0000000403ca7825 */ /* 0x000fe200078e02a2 */
[----:B------:R-:W-:Y:S01]  /*5ea0*/  LDGSTS.E [R0+0x780], desc[UR32][R164.64], !P6 ;  /* 0x00780000a4007fae */ /* 0x000fe2000f1a1020 */
[----:B------:R-:W-:-:S02]  /*5eb0*/  ISETP.GE.U32.AND P6, PT, R2, 0x7fffffc8, PT ;  /* 0x7fffffc80200780c */ /* 0x000fc40003fc6070 */
[----:B------:R-:W-:Y:S01]  /*5ec0*/  IMAD.SHL.U32 R2, R246, 0x8, RZ ;  /* 0x00000008f6027824 */ /* 0x000fe200078e00ff */
[----:B------:R-:W-:Y:S01]  /*5ed0*/  LDGSTS.E [R0+0x2000], desc[UR32][R230.64], !P5 ;  /* 0x02000000e6007fae */ /* 0x000fe2000e9a1020 */
[----:B------:R-:W-:-:S03]  /*5ee0*/  IMAD.WIDE R200, R3, 0x4, R164 ;  /* 0x0000000403c87825 */ /* 0x000fc600078e02a4 */
[----:B------:R1:W-:Y:S01]  /*5ef0*/  LDGSTS.E [R0+0x2080], desc[UR32][R228.64], !P5 ;  /* 0x02080000e4007fae */ /* 0x0003e2000e9a1020 */
        /* <DEDUP_REMOVED lines=11> */
[----:B------:R-:W-:Y:S01]  /*5fb0*/  LDGSTS.E [R0+0x2380], desc[UR32][R216.64], !P5 ;  /* 0x02380000d8007fae */ /* 0x000fe2000e9a1020 */
[----:B------:R-:W-:-:S03]  /*5fc0*/  IMAD.WIDE R170, R2, 0x4, R146 ;  /* 0x0000000402aa7825 */ /* 0x000fc600078e0292 */
[----:B------:R-:W-:Y:S01]  /*5fd0*/  LDGSTS.E [R0+0x2400], desc[UR32][R214.64], !P5 ;  /* 0x02400000d6007fae */ /* 0x000fe2000e9a1020 */
[----:B------:R-:W-:-:S03]  /*5fe0*/  IMAD.WIDE R168, R2, 0x4, R148 ;  /* 0x0000000402a87825 */ /* 0x000fc600078e0294 */
[----:B------:R-:W-:Y:S01]  /*5ff0*/  LDGSTS.E [R0+0x2480], desc[UR32][R212.64], !P5 ;  /* 0x02480000d4007fae */ /* 0x000fe2000e9a1020 */
[----:B--2---:R-:W-:-:S03]  /*6000*/  IMAD.WIDE R134, R2, 0x4, R150 ;  /* 0x0000000402867825 */ /* 0x004fc600078e0296 */
[----:B------:R2:W-:Y:S01]  /*6010*/  LDGSTS.E [R0+0x2500], desc[UR32][R210.64], !P5 ;  /* 0x02500000d2007fae */ /* 0x0005e2000e9a1020 */
[----:B-1----:R-:W-:-:S03]  /*6020*/  IMAD.WIDE R110, R2, 0x4, R152 ;  /* 0x00000004026e7825 */ /* 0x002fc600078e0298 */
[----:B------:R-:W-:Y:S01]  /*6030*/  LDGSTS.E [R0+0x2580], desc[UR32][R208.64], !P5 ;  /* 0x02580000d0007fae */ /* 0x000fe2000e9a1020 */
[----:B------:R-:W-:-:S03]  /*6040*/  IMAD.WIDE R66, R2, 0x4, R154 ;  /* 0x0000000402427825 */ /* 0x000fc600078e029a */
[----:B------:R-:W-:Y:S01]  /*6050*/  STL.64 [R1+0xe38], R230 ;  /* 0x000e38e601007387 */ /* 0x000fe20000100a00 */
[----:B------:R-:W-:-:S03]  /*6060*/  IMAD.WIDE R64, R2, 0x4, R156 ;  /* 0x0000000402407825 */ /* 0x000fc600078e029c */
[----:B------:R-:W-:Y:S01]  /*6070*/  LDGSTS.E [R0+0x2600], desc[UR32][R206.64], !P5 ;  /* 0x02600000ce007fae */ /* 0x000fe2000e9a1020 */
[----:B---3--:R-:W-:-:S03]  /*6080*/  IMAD.WIDE R50, R2, 0x4, R158 ;  /* 0x0000000402327825 */ /* 0x008fc600078e029e */
[----:B------:R1:W-:Y:S01]  /*6090*/  STL.64 [R1+0xe30], R228 ;  /* 0x000e30e401007387 */ /* 0x0003e20000100a00 */
[----:B------:R-:W-:-:S03]  /*60a0*/  IMAD.WIDE R32, R2, 0x4, R160 ;  /* 0x0000000402207825 */ /* 0x000fc600078e02a0 */
[----:B------:R-:W-:Y:S01]  /*60b0*/  LDGSTS.E [R0+0x2680], desc[UR32][R204.64], !P5 ;  /* 0x02680000cc007fae */ /* 0x000fe2000e9a1020 */
[----:B------:R-:W-:-:S03]  /*60c0*/  IMAD.WIDE R24, R2, 0x4, R162 ;  /* 0x0000000402187825 */ /* 0x000fc600078e02a2 */
[----:B------:R3:W-:Y:S01]  /*60d0*/  STL.64 [R1+0xe28], R226 ;  /* 0x000e28e201007387 */ /* 0x0007e20000100a00 */
[----:B------:R-:W-:-:S03]  /*60e0*/  IMAD.WIDE R6, R2, 0x4, R164 ;  /* 0x0000000402067825 */ /* 0x000fc600078e02a4 */
[----:B------:R2:W-:Y:S01]  /*60f0*/  LDGSTS.E [R0+0x2700], desc[UR32][R202.64], !P5 ;  /* 0x02700000ca007fae */ /* 0x0005e2000e9a1020 */
[----:B-----5:R-:W-:Y:S02]  /*6100*/  VIADD R4, R4, 0xffffffe3 ;  /* 0xffffffe304047836 */ /* 0x020fe40000000000 */
[----:B----4-:R-:W-:Y:S01]  /*6110*/  VIADD R3, R5, 0xfffffffe ;  /* 0xfffffffe05037836 */ /* 0x010fe20000000000 */
[----:B------:R4:W-:Y:S01]  /*6120*/  STL.64 [R1+0xe20], R224 ;  /* 0x000e20e001007387 */ /* 0x0009e20000100a00 */
[----:B------:R-:W-:Y:S01]  /*6130*/  IMAD.SHL.U32 R2, R246, 0x10, RZ ;  /* 0x00000010f6027824 */ /* 0x000fe200078e00ff */
[----:B------:R-:W5:Y:S01]  /*6140*/  LDC R5, c[0x0][0x3a0] ;  /* 0x0000e800ff057b82 */ /* 0x000f620000000800 */
[----:B-1----:R-:W-:Y:S01]  /*6150*/  IMAD.WIDE R228, R242, 0x4, R150 ;  /* 0x00000004f2e47825 */ /* 0x002fe200078e0296 */
[----:B------:R1:W-:Y:S01]  /*6160*/  LDGSTS.E [R0+0x2780], desc[UR32][R200.64], !P5 ;  /* 0x02780000c8007fae */ /* 0x0003e2000e9a1020 */
[----:B------:R-:W-:Y:S02]  /*6170*/  ISETP.GE.U32.AND P5, PT, R4, 0x7fffffc4, PT ;  /* 0x7fffffc40400780c */ /* 0x000fe40003fa6070 */
[C---:B---3--:R-:W-:Y:S01]  /*6180*/  IMAD.WIDE R226, R242.reuse, 0x4, R148 ;  /* 0x00000004f2e27825 */ /* 0x048fe200078e0294 */
[----:B------:R3:W-:Y:S02]  /*6190*/  STL.64 [R1+0xe18], R222 ;  /* 0x000e18de01007387 */ /* 0x0007e40000100a00 */
[----:B------:R-:W1:Y:S01]  /*61a0*/  LDC R4, c[0x0][0x3a0] ;  /* 0x0000e800ff047b82 */ /* 0x000e620000000800 */
[C---:B------:R-:W-:Y:S01]  /*61b0*/  IMAD.WIDE R230, R242.reuse, 0x4, R152 ;  /* 0x00000004f2e67825 */ /* 0x040fe200078e0298 */
[----:B------:R1:W-:Y:S03]  /*61c0*/  LDGSTS.E [R0+0x4000], desc[UR32][R182.64], !P0 ;  /* 0x04000000b6007fae */ /* 0x0003e6000c1a1020 */
[C---:B----4-:R-:W-:Y:S01]  /*61d0*/  IMAD.WIDE R224, R242.reuse, 0x4, R146 ;  /* 0x00000004f2e07825 */ /* 0x050fe200078e0292 */
[----:B------:R4:W-:Y:S04]  /*61e0*/  STL.64 [R1+0xe10], R220 ;  /* 0x000e10dc01007387 */ /* 0x0009e80000100a00 */
[----:B------:R1:W-:Y:S01]  /*61f0*/  LDGSTS.E [R0+0x4080], desc[UR32][R180.64], !P0 ;  /* 0x04080000b4007fae */ /* 0x0003e2000c1a1020 */
[----:B---3--:R-:W-:-:S03]  /*6200*/  IMAD.WIDE R222, R242, 0x4, R144 ;  /* 0x00000004f2de7825 */ /* 0x008fc600078e0290 */
[----:B------:R3:W-:Y:S04]  /*6210*/  STL.64 [R1+0xe08], R218 ;  /* 0x000e08da01007387 */ /* 0x0007e80000100a00 */
[----:B------:R1:W-:Y:S01]  /*6220*/  LDGSTS.E [R0+0x4100], desc[UR32][R178.64], !P0 ;  /* 0x04100000b2007fae */ /* 0x0003e2000c1a1020 */
[----:B----4-:R-:W-:-:S03]  /*6230*/  IMAD.WIDE R220, R242, 0x4, R142 ;  /* 0x00000004f2dc7825 */ /* 0x010fc600078e028e */
[----:B------:R-:W-:Y:S01]  /*6240*/  STL.64 [R1+0xe00], R216 ;  /* 0x000e00d801007387 */ /* 0x000fe20000100a00 */
[----:B-1----:R-:W-:-:S03]  /*6250*/  VIADD R4, R4, 0xfffffffa ;  /* 0xfffffffa04047836 */ /* 0x002fc60000000000 */
[----:B------:R1:W-:Y:S01]  /*6260*/  LDGSTS.E [R0+0x4180], desc[UR32][R176.64], !P0 ;  /* 0x04180000b0007fae */ /* 0x0003e2000c1a1020 */
[----:B---3--:R-:W-:-:S03]  /*6270*/  IMAD.WIDE R218, R242, 0x4, R140 ;  /* 0x00000004f2da7825 */ /* 0x008fc600078e028c */
[----:B------:R-:W-:Y:S04]  /*6280*/  STL.64 [R1+0xdf8], R214 ;  /* 0x000df8d601007387 */ /* 0x000fe80000100a00 */
[----:B------:R3:W-:Y:S04]  /*6290*/  LDGSTS.E [R0+0x4200], desc[UR32][R174.64], !P0 ;  /* 0x04200000ae007fae */ /* 0x0007e8000c1a1020 */
[----:B------:R-:W-:Y:S04]  /*62a0*/  STL.64 [R1+0xdf0], R212 ;  /* 0x000df0d401007387 */ /* 0x000fe80000100a00 */
[----:B------:R4:W-:Y:S04]  /*62b0*/  LDGSTS.E [R0+0x4280], desc[UR32][R172.64], !P0 ;  /* 0x04280000ac007fae */ /* 0x0009e8000c1a1020 */
[----:B------:R2:W-:Y:S04]  /*62c0*/  STL.64 [R1+0xde8], R210 ;  /* 0x000de8d201007387 */ /* 0x0005e80000100a00 */
[----:B------:R1:W-:Y:S04]  /*62d0*/  LDGSTS.E [R0+0x4300], desc[UR32][R170.64], !P0 ;  /* 0x04300000aa007fae */ /* 0x0003e8000c1a1020 */
[----:B------:R-:W-:Y:S04]  /*62e0*/  STL.64 [R1+0xde0], R208 ;  /* 0x000de0d001007387 */ /* 0x000fe80000100a00 */
[----:B------:R1:W-:Y:S01]  /*62f0*/  LDGSTS.E [R0+0x4380], desc[UR32][R168.64], !P0 ;  /* 0x04380000a8007fae */ /* 0x0003e2000c1a1020 */
[----:B--2---:R-:W-:-:S03]  /*6300*/  IMAD R210, R246, 0x1d, RZ ;  /* 0x0000001df6d27824 */ /* 0x004fc600078e02ff */
[----:B------:R-:W-:Y:S01]  /*6310*/  STL.64 [R1+0xb60], R206 ;  /* 0x000b60ce01007387 */ /* 0x000fe20000100a00 */
[----:B------:R-:W-:-:S03]  /*6320*/  IMAD.WIDE R212, R210, 0x4, R166 ;  /* 0x00000004d2d47825 */ /* 0x000fc600078e02a6 */
[----:B------:R2:W-:Y:S01]  /*6330*/  LDGSTS.E [R0+0x4400], desc[UR32][R134.64], !P0 ;  /* 0x0440000086007fae */ /* 0x0005e2000c1a1020 */
[----:B------:R-:W-:-:S03]  /*6340*/  IMAD.WIDE R186, R210, 0x4, R140 ;  /* 0x00000004d2ba7825 */ /* 0x000fc600078e028c */
[----:B------:R-:W-:Y:S01]  /*6350*/  STL.64 [R1+0x8d8], R204 ;  /* 0x0008d8cc01007387 */ /* 0x000fe20000100a00 */
[----:B------:R-:W-:-:S03]  /*6360*/  IMAD.WIDE R188, R210, 0x4, R142 ;  /* 0x00000004d2bc7825 */ /* 0x000fc600078e028e */
[----:B------:R1:W-:Y:S01]  /*6370*/  LDGSTS.E [R0+0x4480], desc[UR32][R110.64], !P0 ;  /* 0x044800006e007fae */ /* 0x0003e2000c1a1020 */
[----:B------:R-:W-:-:S03]  /*6380*/  IMAD.WIDE R190, R210, 0x4, R144 ;  /* 0x00000004d2be7825 */ /* 0x000fc600078e0290 */
[----:B------:R1:W-:Y:S01]  /*6390*/  STL.64 [R1+0x8d0], R202 ;  /* 0x0008d0ca01007387 */ /* 0x0003e20000100a00 */
        /* <DEDUP_REMOVED lines=8> */
[----:B-1----:R-:W-:-:S03]  /*6420*/  IMAD.WIDE R202, R210, 0x4, R156 ;  /* 0x00000004d2ca7825 */ /* 0x002fc600078e029c */
[----:B------:R1:W-:Y:S01]  /*6430*/  LDGSTS.E [R0+0x4600], desc[UR32][R50.64], !P0 ;  /* 0x0460000032007fae */ /* 0x0003e2000c1a1020 */
[----:B--2---:R-:W-:-:S03]  /*6440*/  IMAD.WIDE R200, R210, 0x4, R154 ;  /* 0x00000004d2c87825 */ /* 0x004fc600078e029a */
[----:B------:R2:W-:Y:S01]  /*6450*/  STL.64 [R1+0x7b8], R180 ;  /* 0x0007b8b401007387 */ /* 0x0005e20000100a00 */
[----:B------:R-:W-:-:S03]  /*6460*/  IMAD.WIDE R204, R210, 0x4, R158 ;  /* 0x00000004d2cc7825 */ /* 0x000fc600078e029e */
[----:B------:R1:W-:Y:S01]  /*6470*/  LDGSTS.E [R0+0x4680], desc[UR32][R32.64], !P0 ;  /* 0x0468000020007fae */ /* 0x0003e2000c1a1020 */
[----:B------:R-:W-:-:S03]  /*6480*/  IMAD.WIDE R206, R210, 0x4, R160 ;  /* 0x00000004d2ce7825 */ /* 0x000fc600078e02a0 */
[----:B------:R1:W-:Y:S01]  /*6490*/  STL.64 [R1+0x7b0], R178 ;  /* 0x0007b0b201007387 */ /* 0x0003e20000100a00 */
[----:B------:R-:W-:-:S03]  /*64a0*/  IMAD.WIDE R208, R210, 0x4, R162 ;  /* 0x00000004d2d07825 */ /* 0x000fc600078e02a2 */
[----:B------:R1:W-:Y:S04]  /*64b0*/  LDGSTS.E [R0+0x4700], desc[UR32][R24.64], !P0 ;  /* 0x0470000018007fae */ /* 0x0003e8000c1a1020 */
[----:B------:R1:W-:Y:S04]  /*64c0*/  STL.64 [R1+0x7a8], R176 ;  /* 0x0007a8b001007387 */ /* 0x0003e80000100a00 */
[----:B------:R1:W-:Y:S01]  /*64d0*/  LDGSTS.E [R0+0x4780], desc[UR32][R6.64], !P0 ;  /* 0x0478000006007fae */ /* 0x0003e2000c1a1020 */
[----:B------:R-:W-:Y:S01]  /*64e0*/  ISETP.GE.U32.AND P0, PT, R3, 0x7fffffdf, PT ;  /* 0x7fffffdf0300780c */ /* 0x000fe20003f06070 */
[----:B------:R-:W-:-:S02]  /*64f0*/  IMAD R3, R246, 0xc, RZ ;  /* 0x0000000cf6037824 */ /* 0x000fc400078e02ff */
[----:B------:R4:W-:Y:S02]  /*6500*/  STL.64 [R1+0x7a0], R174 ;  /* 0x0007a0ae01007387 */ /* 0x0009e40000100a00 */
[C---:B---3--:R-:W-:Y:S02]  /*6510*/  IMAD.WIDE R182, R3.reuse, 0x4, R166 ;  /* 0x0000000403b67825 */ /* 0x048fe400078e02a6 */
[----:B------:R3:W-:Y:S02]  /*6520*/  STL.64 [R1+0x798], R172 ;  /* 0x000798ac01007387 */ /* 0x0007e40000100a00 */
[C---:B--2---:R-:W-:Y:S02]  /*6530*/  IMAD.WIDE R180, R3.reuse, 0x4, R136 ;  /* 0x0000000403b47825 */ /* 0x044fe400078e0288 */
[----:B------:R2:W-:Y:S02]  /*6540*/  STL.64 [R1+0x790], R170 ;  /* 0x000790aa01007387 */ /* 0x0005e40000100a00 */
[----:B-1----:R-:W-:-:S02]  /*6550*/  IMAD.WIDE R178, R3, 0x4, R138 ;  /* 0x0000000403b27825 */ /* 0x002fc400078e028a */
[----:B------:R1:W-:Y:S02]  /*6560*/  STL.64 [R1+0x788], R168 ;  /* 0x000788a801007387 */ /* 0x0003e40000100a00 */
[C---:B------:R-:W-:Y:S02]  /*6570*/  IMAD.WIDE R176, R3.reuse, 0x4, R140 ;  /* 0x0000000403b07825 */ /* 0x040fe400078e028c */
[----:B------:R1:W-:Y:S02]  /*6580*/  STL.64 [R1+0x780], R134 ;  /* 0x0007808601007387 */ /* 0x0003e40000100a00 */
[C---:B----4-:R-:W-:Y:S02]  /*6590*/  IMAD.WIDE R174, R3.reuse, 0x4, R142 ;  /* 0x0000000403ae7825 */ /* 0x050fe400078e028e */
[----:B------:R4:W-:Y:S02]  /*65a0*/  STL.64 [R1+0x778], R110 ;  /* 0x0007786e01007387 */ /* 0x0009e40000100a00 */
[----:B---3--:R-:W-:-:S02]  /*65b0*/  IMAD.WIDE R172, R3, 0x4, R144 ;  /* 0x0000000403ac7825 */ /* 0x008fc400078e0290 */
[----:B------:R3:W-:Y:S02]  /*65c0*/  STL.64 [R1+0x770], R66 ;  /* 0x0007704201007387 */ /* 0x0007e40000100a00 */
[C---:B--2---:R-:W-:Y:S02]  /*65d0*/  IMAD.WIDE R170, R3.reuse, 0x4, R146 ;  /* 0x0000000403aa7825 */ /* 0x044fe400078e0292 */
[----:B------:R2:W-:Y:S02]  /*65e0*/  STL.64 [R1+0x768], R64 ;  /* 0x0007684001007387 */ /* 0x0005e40000100a00 */
[C---:B-1----:R-:W-:Y:S02]  /*65f0*/  IMAD.WIDE R168, R3.reuse, 0x4, R148 ;  /* 0x0000000403a87825 */ /* 0x042fe400078e0294 */
[----:B------:R1:W-:Y:S02]  /*6600*/  STL.64 [R1+0x760], R50 ;  /* 0x0007603201007387 */ /* 0x0003e40000100a00 */
[----:B------:R-:W-:-:S02]  /*6610*/  IMAD.WIDE R134, R3, 0x4, R150 ;  /* 0x0000000403867825 */ /* 0x000fc400078e0296 */
[----:B------:R1:W-:Y:S02]  /*6620*/  STL.64 [R1+0x758], R32 ;  /* 0x0007582001007387 */ /* 0x0003e40000100a00 */
[C---:B----4-:R-:W-:Y:S02]  /*6630*/  IMAD.WIDE R110, R3.reuse, 0x4, R152 ;  /* 0x00000004036e7825 */ /* 0x050fe400078e0298 */
[----:B------:R4:W-:Y:S02]  /*6640*/  STL.64 [R1+0x750], R24 ;  /* 0x0007501801007387 */ /* 0x0009e40000100a00 */
[C---:B---3--:R-:W-:Y:S02]  /*6650*/  IMAD.WIDE R66, R3.reuse, 0x4, R154 ;  /* 0x0000000403427825 */ /* 0x048fe400078e029a */
[----:B------:R3:W-:Y:S02]  /*6660*/  LDGSTS.E [R0+0x6000], desc[UR32][R182.64], !P1 ;  /* 0x06000000b6007fae */ /* 0x0007e4000c9a1020 */
[----:B--2---:R-:W-:-:S02]  /*6670*/  IMAD.WIDE R64, R3, 0x4, R156 ;  /* 0x0000000403407825 */ /* 0x004fc400078e029c */
[----:B------:R2:W-:Y:S02]  /*6680*/  STL.64 [R1+0x748], R6 ;  /* 0x0007480601007387 */ /* 0x0005e40000100a00 */
[C---:B-1----:R-:W-:Y:S02]  /*6690*/  IMAD.WIDE R50, R3.reuse, 0x4, R158 ;  /* 0x0000000403327825 */ /* 0x042fe400078e029e */
[----:B------:R1:W-:Y:S02]  /*66a0*/  LDGSTS.E [R0+0x6080], desc[UR32][R180.64], !P1 ;  /* 0x06080000b4007fae */ /* 0x0003e4000c9a1020 */
[C---:B------:R-:W-:Y:S02]  /*66b0*/  IMAD.WIDE R32, R3.reuse, 0x4, R160 ;  /* 0x0000000403207825 */ /* 0x040fe400078e02a0 */
[----:B------:R3:W-:Y:S02]  /*66c0*/  STL.64 [R1+0x640], R182 ;  /* 0x000640b601007387 */ /* 0x0007e40000100a00 */
[----:B----4-:R-:W-:-:S02]  /*66d0*/  IMAD.WIDE R24, R3, 0x4, R162 ;  /* 0x0000000403187825 */ /* 0x010fc400078e02a2 */
[----:B------:R4:W-:Y:S02]  /*66e0*/  LDGSTS.E [R0+0x6100], desc[UR32][R178.64], !P1 ;  /* 0x06100000b2007fae */ /* 0x0009e4000c9a1020 */
[----:B--2---:R-:W-:Y:S02]  /*66f0*/  IMAD.WIDE R6, R3, 0x4, R164 ;  /* 0x0000000403067825 */ /* 0x004fe400078e02a4 */
[----:B------:R1:W-:Y:S02]  /*6700*/  STL.64 [R1+0x638], R180 ;  /* 0x000638b401007387 */ /* 0x0003e40000100a00 */
[----:B-----5:R-:W-:Y:S02]  /*6710*/  VIADD R3, R5, 0xfffffff6 ;  /* 0xfffffff605037836 */ /* 0x020fe40000000000 */
[----:B------:R2:W-:Y:S01]  /*6720*/  LDGSTS.E [R0+0x6180], desc[UR32][R176.64], !P1 ;  /* 0x06180000b0007fae */ /* 0x0005e2000c9a1020 */
[C---:B---3--:R-:W-:Y:S01]  /*6730*/  IMAD.WIDE R182, R2.reuse, 0x4, R166 ;  /* 0x0000000402b67825 */ /* 0x048fe200078e02a6 */
[----:B------:R-:W3:Y:S02]  /*6740*/  LDC R5, c[0x0][0x3a0] ;  /* 0x0000e800ff057b82 */ /* 0x000ee40000000800 */
[----:B------:R4:W-:Y:S04]  /*6750*/  STL.64 [R1+0x630], R178 ;  /* 0x000630b201007387 */ /* 0x0009e80000100a00 */
[----:B------:R5:W-:Y:S01]  /*6760*/  LDGSTS.E [R0+0x6200], desc[UR32][R174.64], !P1 ;  /* 0x06200000ae007fae */ /* 0x000be2000c9a1020 */
[----:B-1----:R-:W-:-:S03]  /*6770*/  IMAD.WIDE R180, R2, 0x4, R136 ;  /* 0x0000000402b47825 */ /* 0x002fc600078e0288 */
[----:B------:R2:W-:Y:S04]  /*6780*/  STL.64 [R1+0x628], R176 ;  /* 0x000628b001007387 */ /* 0x0005e80000100a00 */
[----:B------:R1:W-:Y:S01]  /*6790*/  LDGSTS.E [R0+0x6280], desc[UR32][R172.64], !P1 ;  /* 0x06280000ac007fae */ /* 0x0003e2000c9a1020 */
[----:B----4-:R-:W-:-:S03]  /*67a0*/  IMAD.WIDE R178, R2, 0x4, R138 ;  /* 0x0000000402b27825 */ /* 0x010fc600078e028a */
[----:B------:R5:W-:Y:S04]  /*67b0*/  STL.64 [R1+0x620], R174 ;  /* 0x000620ae01007387 */ /* 0x000be80000100a00 */
[----:B------:R4:W-:Y:S01]  /*67c0*/  LDGSTS.E [R0+0x6300], desc[UR32][R170.64], !P1 ;  /* 0x06300000aa007fae */ /* 0x0009e2000c9a1020 */
[----:B--2---:R-:W-:-:S03]  /*67d0*/  IMAD.WIDE R176, R2, 0x4, R140 ;  /* 0x0000000402b07825 */ /* 0x004fc600078e028c */
[----:B------:R1:W-:Y:S04]  /*67e0*/  STL.64 [R1+0x618], R172 ;  /* 0x000618ac01007387 */ /* 0x0003e80000100a00 */
[----:B------:R2:W-:Y:S01]  /*67f0*/  LDGSTS.E [R0+0x6380], desc[UR32][R168.64], !P1 ;  /* 0x06380000a8007fae */ /* 0x0005e2000c9a1020 */
[----:B-----5:R-:W-:-:S03]  /*6800*/  IMAD.WIDE R174, R2, 0x4, R142 ;  /* 0x0000000402ae7825 */ /* 0x020fc600078e028e */
        /* <DEDUP_REMOVED lines=23> */
[----:B------:R-:W-:Y:S01]  /*6980*/  ISETP.GE.U32.AND P1, PT, R4, 0x7fffffdb, PT ;  /* 0x7fffffdb0400780c */ /* 0x000fe20003f26070 */
[C---:B-----5:R-:W-:Y:S01]  /*6990*/  IMAD.WIDE R50, R2.reuse, 0x4, R158 ;  /* 0x0000000402327825 */ /* 0x060fe200078e029e */
[----:B------:R-:W5:Y:S01]  /*69a0*/  LDC R4, c[0x0][0x3a0] ;  /* 0x0000e800ff047b82 */ /* 0x000f620000000800 */
        /* <DEDUP_REMOVED lines=9> */
[----:B------:R1:W-:Y:S01]  /*6a40*/  STL.64 [R1+0x4b8], R180 ;  /* 0x0004b8b401007387 */ /* 0x0003e20000100a00 */
[----:B------:R-:W-:Y:S02]  /*6a50*/  IMAD R2, R246, 0x14, RZ ;  /* 0x00000014f6027824 */ /* 0x000fe400078e02ff */
[----:B-----5:R-:W-:Y:S01]  /*6a60*/  VIADD R4, R4, 0xfffffff2 ;  /* 0xfffffff204047836 */ /* 0x020fe20000000000 */
[----:B------:R2:W-:Y:S01]  /*6a70*/  LDGSTS.E [R0+0x8180], desc[UR32][R176.64], !P4 ;  /* 0x08180000b0007fae */ /* 0x0005e2000e1a1020 */
[----:B----4-:R-:W-:-:S03]  /*6a80*/  IMAD.WIDE R182, R2, 0x4, R166 ;  /* 0x0000000402b67825 */ /* 0x010fc600078e02a6 */
        /* <DEDUP_REMOVED lines=36> */
[----:B------:R-:W-:Y:S02]  /*6cd0*/  IMAD R3, R246, 0x18, RZ ;  /* 0x00000018f6037824 */ /* 0x000fe400078e02ff */
[----:B------:R4:W-:Y:S01]  /*6ce0*/  STL.64 [R1+0x450], R24 ;  /* 0x0004501801007387 */ /* 0x0009e20000100a00 */
[----:B-----5:R-:W-:-:S03]  /*6cf0*/  IMAD.WIDE R50, R2, 0x4, R158 ;  /* 0x0000000402327825 */ /* 0x020fc600078e029e */
        /* <DEDUP_REMOVED lines=9> */
[----:B---3--:R-:W-:Y:S02]  /*6d90*/  VIADD R2, R5, 0xffffffee ;  /* 0xffffffee05027836 */ /* 0x008fe40000000000 */
[----:B------:R-:W2:Y:S01]  /*6da0*/  LDC R5, c[0x0][0x3a0] ;  /* 0x0000e800ff057b82 */ /* 0x000ea20000000800 */
        /* <DEDUP_REMOVED lines=8> */
[----:B------:R5:W-:Y:S01]  /*6e30*/  STL.64 [R1+0x320], R174 ;  /* 0x000320ae01007387 */ /* 0x000be20000100a00 */
[----:B--2---:R-:W-:-:S03]  /*6e40*/  VIADD R5, R5, 0xffffffe2 ;  /* 0xffffffe205057836 */ /* 0x004fc60000000000 */
[----:B------:R2:W-:Y:S01]  /*6e50*/  LDGSTS.E [R0+0xa300], desc[UR32][R170.64], !P3 ;  /* 0x0a300000aa007fae */ /* 0x0005e2000d9a1020 */
[----:B---3--:R-:W-:-:S03]  /*6e60*/  IMAD.WIDE R176, R3, 0x4, R140 ;  /* 0x0000000403b07825 */ /* 0x008fc600078e028c */
        /* <DEDUP_REMOVED lines=8> */
[----:B--2---:R-:W-:-:S03]  /*6ef0*/  IMAD.WIDE R170, R3, 0x4, R146 ;  /* 0x0000000403aa7825 */ /* 0x004fc600078e0292 */
[----:B------:R4:W-:Y:S04]  /*6f00*/  STL.64 [R1+0x300], R134 ;  /* 0x0003008601007387 */ /* 0x0009e80000100a00 */
[----:B------:R2:W-:Y:S01]  /*6f10*/  LDGSTS.E [R0+0xa500], desc[UR32][R66.64], !P3 ;  /* 0x0a50000042007fae */ /* 0x0005e2000d9a1020 */
[----:B---3--:R-:W-:-:S03]  /*6f20*/  IMAD.WIDE R168, R3, 0x4, R148 ;  /* 0x0000000403a87825 */ /* 0x008fc600078e0294 */
[----:B------:R1:W-:Y:S04]  /*6f30*/  STL.64 [R1+0x2f8], R110 ;  /* 0x0002f86e01007387 */ /* 0x0003e80000100a00 */
[----:B------:R3:W-:Y:S01]  /*6f40*/  LDGSTS.E [R0+0xa580], desc[UR32][R64.64], !P3 ;  /* 0x0a58000040007fae */ /* 0x0007e2000d9a1020 */
[----:B----4-:R-:W-:-:S03]  /*6f50*/  IMAD.WIDE R134, R3, 0x4, R150 ;  /* 0x0000000403867825 */ /* 0x010fc600078e0296 */
        /* <DEDUP_REMOVED lines=11> */
[----:B------:R-:W-:Y:S01]  /*7010*/  ISETP.GE.U32.AND P3, PT, R4, 0x7fffffd3, PT ;  /* 0x7fffffd30400780c */ /* 0x000fe20003f66070 */
[C---:B----4-:R-:W-:Y:S01]  /*7020*/  IMAD.WIDE R50, R3.reuse, 0x4, R158 ;  /* 0x0000000403327825 */ /* 0x050fe200078e029e */
[----:B------:R-:W4:Y:S01]  /*7030*/  LDC R4, c[0x0][0x3a0] ;  /* 0x0000e800ff047b82 */ /* 0x000f220000000800 */
[----:B------:R2:W-:Y:S04]  /*7040*/  STL.64 [R1+0x2d0], R24 ;  /* 0x0002d01801007387 */ /* 0x0005e80000100a00 */
[----:B------:R-:W-:Y:S01]  /*7050*/  LDGSTS.E [R0+0xc000], desc[UR32][R182.64], !P6 ;  /* 0x0c000000b6007fae */ /* 0x000fe2000f1a1020 */
[----:B-1----:R-:W-:-:S03]  /*7060*/  IMAD.WIDE R32, R3, 0x4, R160 ;  /* 0x0000000403207825 */ /* 0x002fc600078e02a0 */
[----:B------:R3:W-:Y:S04]  /*7070*/  STL.64 [R1+0x2c8], R6 ;  /* 0x0002c80601007387 */ /* 0x0007e80000100a00 */
[----:B------:R1:W-:Y:S01]  /*7080*/  LDGSTS.E [R0+0xc080], desc[UR32][R180.64], !P6 ;  /* 0x0c080000b4007fae */ /* 0x0003e2000f1a1020 */
[----:B--2---:R-:W-:-:S03]  /*7090*/  IMAD.WIDE R24, R3, 0x4, R162 ;  /* 0x0000000403187825 */ /* 0x004fc600078e02a2 */
[----:B------:R-:W-:Y:S04]  /*70a0*/  STL.64 [R1+0x1c0], R182 ;  /* 0x0001c0b601007387 */ /* 0x000fe80000100a00 */
[----:B------:R2:W-:Y:S01]  /*70b0*/  LDGSTS.E [R0+0xc100], desc[UR32][R178.64], !P6 ;  /* 0x0c100000b2007fae */ /* 0x0005e2000f1a1020 */
[----:B---3--:R-:W-:Y:S02]  /*70c0*/  IMAD.WIDE R6, R3, 0x4, R164 ;  /* 0x0000000403067825 */ /* 0x008fe400078e02a4 */
[----:B------:R-:W3:Y:S01]  /*70d0*/  LDC R3, c[0x0][0x3a0] ;  /* 0x0000e800ff037b82 */ /* 0x000ee20000000800 */
[----:B------:R1:W-:Y:S04]  /*70e0*/  STL.64 [R1+0x1b8], R180 ;  /* 0x0001b8b401007387 */ /* 0x0003e80000100a00 */
[----:B------:R5:W-:Y:S04]  /*70f0*/  LDGSTS.E [R0+0xc180], desc[UR32][R176.64], !P6 ;  /* 0x0c180000b0007fae */ /* 0x000be8000f1a1020 */
[----:B------:R2:W-:Y:S04]  /*7100*/  STL.64 [R1+0x1b0], R178 ;  /* 0x0001b0b201007387 */ /* 0x0005e80000100a00 */
[----:B------:R2:W-:Y:S01]  /*7110*/  LDGSTS.E [R0+0xc200], desc[UR32][R174.64], !P6 ;  /* 0x0c200000ae007fae */ /* 0x0005e2000f1a1020 */
[----:B-1----:R-:W-:-:S03]  /*7120*/  IMAD R180, R246, 0x1c, RZ ;  /* 0x0000001cf6b47824 */ /* 0x002fc600078e02ff */
[----:B------:R5:W-:Y:S01]  /*7130*/  STL.64 [R1+0x1a8], R176 ;  /* 0x0001a8b001007387 */ /* 0x000be20000100a00 */
[----:B------:R-:W-:-:S03]  /*7140*/  IMAD.WIDE R182, R180, 0x4, R166 ;  /* 0x00000004b4b67825 */ /* 0x000fc600078e02a6 */
[----:B------:R1:W-:Y:S01]  /*7150*/  LDGSTS.E [R0+0xc280], desc[UR32][R172.64], !P6 ;  /* 0x0c280000ac007fae */ /* 0x0003e2000f1a1020 */
[C---:B------:R-:W-:Y:S01]  /*7160*/  IMAD.WIDE R250, R180.reuse, 0x4, R150 ;  /* 0x00000004b4fa7825 */ /* 0x040fe200078e0296 */
[----:B---3--:R-:W-:Y:S02]  /*7170*/  IADD3 R3, PT, PT, R3, -0x1a, RZ ;  /* 0xffffffe603037810 */ /* 0x008fe40007ffe0ff */
[----:B------:R3:W-:Y:S01]  /*7180*/  STL.64 [R1+0x1a0], R174 ;  /* 0x0001a0ae01007387 */ /* 0x0007e20000100a00 */
[----:B--2---:R-:W-:-:S03]  /*7190*/  IMAD.WIDE R178, R180, 0x4, R162 ;  /* 0x00000004b4b27825 */ /* 0x004fc600078e02a2 */
[----:B------:R2:W-:Y:S01]  /*71a0*/  LDGSTS.E [R0+0xc300], desc[UR32][R170.64], !P6 ;  /* 0x0c300000aa007fae */ /* 0x0005e2000f1a1020 */
[----:B-----5:R-:W-:-:S03]  /*71b0*/  IMAD.WIDE R176, R180, 0x4, R160 ;  /* 0x00000004b4b07825 */ /* 0x020fc600078e02a0 */
[----:B------:R1:W-:Y:S04]  /*71c0*/  STL.64 [R1+0x198], R172 ;  /* 0x000198ac01007387 */ /* 0x0003e80000100a00 */
[----:B------:R5:W-:Y:S01]  /*71d0*/  LDGSTS.E [R0+0xc380], desc[UR32][R168.64], !P6 ;  /* 0x0c380000a8007fae */ /* 0x000be2000f1a1020 */
[----:B---3--:R-:W-:-:S03]  /*71e0*/  IMAD.WIDE R174, R180, 0x4, R158 ;  /* 0x00000004b4ae7825 */ /* 0x008fc600078e029e */
        /* <DEDUP_REMOVED lines=23> */
[----:B---3--:R-:W-:Y:S01]  /*7360*/  IMAD.WIDE R50, R180, 0x4, R144 ;  /* 0x00000004b4327825 */ /* 0x008fe200078e0290 */
[----:B------:R-:W-:Y:S02]  /*7370*/  ISETP.GE.U32.AND P6, PT, R2, 0x7fffffcf, PT ;  /* 0x7fffffcf0200780c */ /* 0x000fe40003fc6070 */
[----:B------:R2:W-:Y:S01]  /*7380*/  STL.64 [R1+0x150], R24 ;  /* 0x0001501801007387 */ /* 0x0005e20000100a00 */
[----:B----4-:R-:W-:Y:S02]  /*7390*/  VIADD R2, R4, 0xffffffea ;  /* 0xffffffea04027836 */ /* 0x010fe40000000000 */
[----:B------:R-:W-:Y:S01]  /*73a0*/  IMAD R4, R246, 0x9, RZ ;  /* 0x00000009f6047824 */ /* 0x000fe200078e02ff */
[----:B------:R3:W-:Y:S01]  /*73b0*/  LDGSTS.E [R0+0xe000], desc[UR32][R182.64], !P5 ;  /* 0x0e000000b6007fae */ /* 0x0007e2000e9a1020 */
[----:B-1----:R-:W-:-:S03]  /*73c0*/  IMAD.WIDE R32, R180, 0x4, R146 ;  /* 0x00000004b4207825 */ /* 0x002fc600078e0292 */
[----:B------:R5:W-:Y:S04]  /*73d0*/  STL.64 [R1+0x148], R6 ;  /* 0x0001480601007387 */ /* 0x000be80000100a00 */
[----:B------:R1:W-:Y:S01]  /*73e0*/  LDGSTS.E [R0+0xe080], desc[UR32][R134.64], !P5 ;  /* 0x0e08000086007fae */ /* 0x0003e2000e9a1020 */
[----:B--2---:R-:W-:-:S03]  /*73f0*/  IMAD.WIDE R24, R180, 0x4, R148 ;  /* 0x00000004b4187825 */ /* 0x004fc600078e0294 */
[----:B------:R3:W-:Y:S01]  /*7400*/  STL.64 [R1+0x40], R182 ;  /* 0x000040b601007387 */ /* 0x0007e20000100a00 */
[----:B------:R-:W-:-:S03]  /*7410*/  IMAD.WIDE R180, R180, 0x4, R164 ;  /* 0x00000004b4b47825 */ /* 0x000fc600078e02a4 */
[----:B------:R2:W-:Y:S01]  /*7420*/  LDGSTS.E [R0+0xe100], desc[UR32][R110.64], !P5 ;  /* 0x0e1000006e007fae */ /* 0x0005e2000e9a1020 */
[----:B-----5:R-:W-:-:S03]  /*7430*/  LOP3.LUT R6, R249, 0x20, RZ, 0x3c, !PT ;  /* 0x00000020f9067812 */ /* 0x020fc600078e3cff */
        /* <DEDUP_REMOVED lines=11> */
[----:B----4-:R-:W-:-:S03]  /*74f0*/  IMAD.WIDE R66, R246, 0x4, R154 ;  /* 0x00000004f6427825 */ /* 0x010fc600078e029a */
[----:B------:R1:W-:Y:S04]  /*7500*/  STL.64 [R1+0x18], R50 ;  /* 0x0000183201007387 */ /* 0x0003e80000100a00 */
[----:B------:R4:W-:Y:S01]  /*7510*/  LDGSTS.E [R0+0xe380], desc[UR32][R24.64], !P5 ;  /* 0x0e38000018007fae */ /* 0x0009e2000e9a1020 */
[----:B---3--:R-:W-:-:S03]  /*7520*/  IMAD.WIDE R64, R246, 0x4, R156 ;  /* 0x00000004f6407825 */ /* 0x008fc600078e029c */
[----:B------:R2:W-:Y:S04]  /*7530*/  STL.64 [R1+0x8], R32 ;  /* 0x0000082001007387 */ /* 0x0005e80000100a00 */
[----:B------:R-:W-:Y:S01]  /*7540*/  LDGSTS.E [R0+0xe400], desc[UR32][R250.64], !P5 ;  /* 0x0e400000fa007fae */ /* 0x000fe2000e9a1020 */
[----:B-1----:R-:W-:-:S03]  /*7550*/  IMAD.WIDE R50, R246, 0x4, R158 ;  /* 0x00000004f6327825 */ /* 0x002fc600078e029e */
[----:B------:R4:W-:Y:S04]  /*7560*/  STL.64 [R1], R24 ;  /* 0x0000001801007387 */ /* 0x0009e80000100a00 */
[----:B------:R1:W-:Y:S01]  /*7570*/  LDGSTS.E [R0+0xe480], desc[UR32][R168.64], !P5 ;  /* 0x0e480000a8007fae */ /* 0x0003e2000e9a1020 */
[----:B--2---:R-:W-:-:S03]  /*7580*/  IMAD.WIDE R32, R246, 0x4, R160 ;  /* 0x00000004f6207825 */ /* 0x004fc600078e02a0 */
[----:B------:R-:W-:Y:S04]  /*7590*/  STL.64 [R1+0x2ac8], R250 ;  /* 0x002ac8fa01007387 */ /* 0x000fe80000100a00 */
[----:B------:R2:W-:Y:S01]  /*75a0*/  LDGSTS.E [R0+0xe500], desc[UR32][R170.64], !P5 ;  /* 0x0e500000aa007fae */ /* 0x0005e2000e9a1020 */
[----:B----4-:R-:W-:-:S03]  /*75b0*/  IMAD.WIDE R24, R246, 0x4, R162 ;  /* 0x00000004f6187825 */ /* 0x010fc600078e02a2 */
[----:B------:R1:W-:Y:S04]  /*75c0*/  STL.64 [R1+0x2ad0], R168 ;  /* 0x002ad0a801007387 */ /* 0x0003e80000100a00 */
[----:B------:R3:W-:Y:S04]  /*75d0*/  LDGSTS.E [R0+0xe580], desc[UR32][R172.64], !P5 ;  /* 0x0e580000ac007fae */ /* 0x0007e8000e9a1020 */
        /* <DEDUP_REMOVED lines=12> */
[----:B------:R-:W-:Y:S02]  /*76a0*/  VIADD R2, R6, UR5 ;  /* 0x0000000506027c36 */ /* 0x000fe40008000000 */
[----:B------:R2:W-:Y:S01]  /*76b0*/  STL.64 [R1+0x2af8], R178 ;  /* 0x002af8b201007387 */ /* 0x0005e20000100a00 */
[----:B----4-:R-:W-:-:S03]  /*76c0*/  IMAD.WIDE R174, R246, 0x4, R142 ;  /* 0x00000004f6ae7825 */ /* 0x010fc600078e028e */
[----:B------:R3:W-:Y:S01]  /*76d0*/  STL.64 [R1+0x2b00], R180 ;  /* 0x002b00b401007387 */ /* 0x0007e20000100a00 */
[----:B-1----:R-:W-:-:S03]  /*76e0*/  IMAD.WIDE R176, R246, 0x4, R140 ;  /* 0x00000004f6b07825 */ /* 0x002fc600078e028c */
[----:B------:R1:W-:Y:S01]  /*76f0*/  LDGSTS.E [R2+0x800], desc[UR32][R182.64], !P0 ;  /* 0x00800000b6027fae */ /* 0x0003e2000c1a1020 */
[----:B------:R-:W-:-:S03]  /*7700*/  IMAD.WIDE R6, R246, 0x4, R164 ;  /* 0x00000004f6067825 */ /* 0x000fc600078e02a4 */
[----:B------:R1:W-:Y:S01]  /*7710*/  STL.64 [R1+0xa58], R182 ;  /* 0x000a58b601007387 */ /* 0x0003e20000100a00 */
[----:B--2---:R-:W-:-:S04]  /*7720*/  IMAD.WIDE R178, R246, 0x4, R138 ;  /* 0x00000004f6b27825 */ /* 0x004fc800078e028a */
[----:B---3--:R-:W-:-:S05]  /*7730*/  IMAD.WIDE R180, R246, 0x4, R136 ;  /* 0x00000004f6b47825 */ /* 0x008fca00078e0288 */
[----:B------:R2:W-:Y:S04]  /*7740*/  LDGSTS.E [R2+0x880], desc[UR32][R180.64], !P0 ;  /* 0x00880000b4027fae */ /* 0x0005e8000c1a1020 */
        /* <DEDUP_REMOVED lines=12> */
[----:B------:R2:W-:Y:S04]  /*7810*/  STL.64 [R1+0xa50], R180 ;  /* 0x000a50b401007387 */ /* 0x0005e80000100a00 */
[----:B------:R1:W-:Y:S04]  /*7820*/  LDGSTS.E [R2+0xf00], desc[UR32][R24.64], !P0 ;  /* 0x00f0000018027fae */ /* 0x0003e8000c1a1020 */
[----:B------:R3:W-:Y:S04]  /*7830*/  STL.64 [R1+0xa48], R178 ;  /* 0x000a48b201007387 */ /* 0x0007e80000100a00 */
[----:B------:R2:W-:Y:S01]  /*7840*/  LDGSTS.E [R2+0xf80], desc[UR32][R6.64], !P0 ;  /* 0x00f8000006027fae */ /* 0x0005e2000c1a1020 */
[----:B------:R-:W-:Y:S01]  /*7850*/  ISETP.GE.U32.AND P0, PT, R3, 0x7fffffc7, PT ;  /* 0x7fffffc70300780c */ /* 0x000fe20003f06070 */
[----:B------:R-:W-:-:S02]  /*7860*/  IMAD R3, R246, 0x5, RZ ;  /* 0x00000005f6037824 */ /* 0x000fc400078e02ff */
[----:B------:R4:W-:Y:S02]  /*7870*/  STL.64 [R1+0xa40], R176 ;  /* 0x000a40b001007387 */ /* 0x0009e40000100a00 */
[C---:B------:R-:W-:Y:S02]  /*7880*/  IMAD.WIDE R184, R3.reuse, 0x4, R166 ;  /* 0x0000000403b87825 */ /* 0x040fe400078e02a6 */
[----:B------:R5:W-:Y:S02]  /*7890*/  STL.64 [R1+0xa38], R174 ;  /* 0x000a38ae01007387 */ /* 0x000be40000100a00 */
[C---:B-1----:R-:W-:Y:S02]  /*78a0*/  IMAD.WIDE R182, R3.reuse, 0x4, R136 ;  /* 0x0000000403b67825 */ /* 0x042fe400078e0288 */
[----:B------:R1:W-:Y:S02]  /*78b0*/  STL.64 [R1+0xa30], R172 ;  /* 0x000a30ac01007387 */ /* 0x0003e40000100a00 */
[----:B--2---:R-:W-:-:S02]  /*78c0*/  IMAD.WIDE R180, R3, 0x4, R138 ;  /* 0x0000000403b47825 */ /* 0x004fc400078e028a */
[----:B------:R2:W-:Y:S02]  /*78d0*/  STL.64 [R1+0xa28], R170 ;  /* 0x000a28aa01007387 */ /* 0x0005e40000100a00 */
[C---:B---3--:R-:W-:Y:S02]  /*78e0*/  IMAD.WIDE R178, R3.reuse, 0x4, R140 ;  /* 0x0000000403b27825 */ /* 0x048fe400078e028c */
[----:B------:R3:W-:Y:S02]  /*78f0*/  STL.64 [R1+0xa20], R168 ;  /* 0x000a20a801007387 */ /* 0x0007e40000100a00 */
[C---:B----4-:R-:W-:Y:S02]  /*7900*/  IMAD.WIDE R176, R3.reuse, 0x4, R142 ;  /* 0x0000000403b07825 */ /* 0x050fe400078e028e */
[----:B------:R4:W-:Y:S02]  /*7910*/  STL.64 [R1+0xa18], R134 ;  /* 0x000a188601007387 */ /* 0x0009e40000100a00 */
[----:B-----5:R-:W-:-:S02]  /*7920*/  IMAD.WIDE R174, R3, 0x4, R144 ;  /* 0x0000000403ae7825 */ /* 0x020fc400078e0290 */
[----:B------:R5:W-:Y:S02]  /*7930*/  STL.64 [R1+0xa10], R110 ;  /* 0x000a106e01007387 */ /* 0x000be40000100a00 */
[C---:B-1----:R-:W-:Y:S02]  /*7940*/  IMAD.WIDE R172, R3.reuse, 0x4, R146 ;  /* 0x0000000403ac7825 */ /* 0x042fe400078e0292 */
[----:B------:R1:W-:Y:S02]  /*7950*/  STL.64 [R1+0xa08], R66 ;  /* 0x000a084201007387 */ /* 0x0003e40000100a00 */
[C---:B--2---:R-:W-:Y:S02]  /*7960*/  IMAD.WIDE R170, R3.reuse, 0x4, R148 ;  /* 0x0000000403aa7825 */ /* 0x044fe400078e0294 */
[----:B------:R2:W-:Y:S02]  /*7970*/  STL.64 [R1+0xa00], R64 ;  /* 0x000a004001007387 */ /* 0x0005e40000100a00 */
[----:B---3--:R-:W-:-:S02]  /*7980*/  IMAD.WIDE R168, R3, 0x4, R150 ;  /* 0x0000000403a87825 */ /* 0x008fc400078e0296 */
[----:B------:R3:W-:Y:S02]  /*7990*/  STL.64 [R1+0x9f8], R50 ;  /* 0x0009f83201007387 */ /* 0x0007e40000100a00 */
[C---:B----4-:R-:W-:Y:S02]  /*79a0*/  IMAD.WIDE R134, R3.reuse, 0x4, R152 ;  /* 0x0000000403867825 */ /* 0x050fe400078e0298 */
[----:B------:R4:W-:Y:S02]  /*79b0*/  STL.64 [R1+0x9f0], R32 ;  /* 0x0009f02001007387 */ /* 0x0009e40000100a00 */
[C---:B-----5:R-:W-:Y:S02]  /*79c0*/  IMAD.WIDE R110, R3.reuse, 0x4, R154 ;  /* 0x00000004036e7825 */ /* 0x060fe400078e029a */
[----:B------:R5:W-:Y:S02]  /*79d0*/  LDGSTS.E [R2+0x2800], desc[UR32][R184.64], !P1 ;  /* 0x02800000b8027fae */ /* 0x000be4000c9a1020 */
[----:B-1----:R-:W-:-:S02]  /*79e0*/  IMAD.WIDE R66, R3, 0x4, R156 ;  /* 0x0000000403427825 */ /* 0x002fc400078e029c */
[----:B------:R1:W-:Y:S02]  /*79f0*/  STL.64 [R1+0x9e8], R24 ;  /* 0x0009e81801007387 */ /* 0x0003e40000100a00 */
[C---:B--2---:R-:W-:Y:S02]  /*7a00*/  IMAD.WIDE R64, R3.reuse, 0x4, R158 ;  /* 0x0000000403407825 */ /* 0x044fe400078e029e */
[----:B------:R2:W-:Y:S02]  /*7a10*/  LDGSTS.E [R2+0x2880], desc[UR32][R182.64], !P1 ;  /* 0x02880000b6027fae */ /* 0x0005e4000c9a1020 */
[C---:B---3--:R-:W-:Y:S02]  /*7a20*/  IMAD.WIDE R50, R3.reuse, 0x4, R160 ;  /* 0x0000000403327825 */ /* 0x048fe400078e02a0 */
[----:B------:R3:W-:Y:S02]  /*7a30*/  STL.64 [R1+0x9e0], R6 ;  /* 0x0009e00601007387 */ /* 0x0007e40000100a00 */
[----:B----4-:R-:W-:-:S02]  /*7a40*/  IMAD.WIDE R32, R3, 0x4, R162 ;  /* 0x0000000403207825 */ /* 0x010fc400078e02a2 */
[----:B------:R4:W-:Y:S02]  /*7a50*/  LDGSTS.E [R2+0x2900], desc[UR32][R180.64], !P1 ;  /* 0x02900000b4027fae */ /* 0x0009e4000c9a1020 */
[----:B-1----:R-:W-:Y:S02]  /*7a60*/  IMAD.WIDE R24, R3, 0x4, R164 ;  /* 0x0000000403187825 */ /* 0x002fe400078e02a4 */
[----:B------:R1:W-:Y:S01]  /*7a70*/  LDGSTS.E [R2+0x2980], desc[UR32][R178.64], !P1 ;  /* 0x02980000b2027fae */ /* 0x0003e2000c9a1020 */
[----:B---3--:R-:W3:Y:S03]  /*7a80*/  LDC R6, c[0x0][0x3a0] ;  /* 0x0000e800ff067b82 */ /* 0x008ee60000000800 */
[----:B------:R1:W-:Y:S04]  /*7a90*/  LDGSTS.E [R2+0x2a00], desc[UR32][R176.64], !P1 ;  /* 0x02a00000b0027fae */ /* 0x0003e8000c9a1020 */
[----:B------:R1:W-:Y:S01]  /*7aa0*/  LDGSTS.E [R2+0x2a80], desc[UR32][R174.64], !P1 ;  /* 0x02a80000ae027fae */ /* 0x0003e2000c9a1020 */
[----:B------:R-:W1:Y:S03]  /*7ab0*/  LDC R7, c[0x0][0x3a0] ;  /* 0x0000e800ff077b82 */ /* 0x000e660000000800 */
[----:B------:R1:W-:Y:S04]  /*7ac0*/  LDGSTS.E [R2+0x2b00], desc[UR32][R172.64], !P1 ;  /* 0x02b00000ac027fae */ /* 0x0003e8000c9a1020 */
[----:B------:R1:W-:Y:S04]  /*7ad0*/  LDGSTS.E [R2+0x2b80], desc[UR32][R170.64], !P1 ;  /* 0x02b80000aa027fae */ /* 0x0003e8000c9a1020 */
[----:B------:R1:W-:Y:S04]  /*7ae0*/  LDGSTS.E [R2+0x2c00], desc[UR32][R168.64], !P1 ;  /* 0x02c00000a8027fae */ /* 0x0003e8000c9a1020 */
[----:B------:R1:W-:Y:S01]  /*7af0*/  LDGSTS.E [R2+0x2c80], desc[UR32][R134.64], !P1 ;  /* 0x02c8000086027fae */ /* 0x0003e2000c9a1020 */
[----:B---3--:R-:W-:-:S03]  /*7b00*/  VIADD R3, R6, 0xfffffffd ;  /* 0xfffffffd06037836 */ /* 0x008fc60000000000 */
[----:B------:R5:W-:Y:S01]  /*7b10*/  STL.64 [R1+0x8c0], R184 ;  /* 0x0008c0b801007387 */ /* 0x000be20000100a00 */
[----:B------:R-:W3:Y:S03]  /*7b20*/  LDC R6, c[0x0][0x3a0] ;  /* 0x0000e800ff067b82 */ /* 0x000ee60000000800 */
[----:B------:R1:W-:Y:S04]  /*7b30*/  LDGSTS.E [R2+0x2d00], desc[UR32][R110.64], !P1 ;  /* 0x02d000006e027fae */ /* 0x0003e8000c9a1020 */
[----:B------:R2:W-:Y:S04]  /*7b40*/  STL.64 [R1+0x8b8], R182 ;  /* 0x0008b8b601007387 */ /* 0x0005e80000100a00 */
[----:B------:R1:W-:Y:S01]  /*7b50*/  LDGSTS.E [R2+0x2d80], desc[UR32][R66.64], !P1 ;  /* 0x02d8000042027fae */ /* 0x0003e2000c9a1020 */
[----:B-----5:R-:W-:-:S03]  /*7b60*/  IMAD.WIDE R184, R4, 0x4, R166 ;  /* 0x0000000404b87825 */ /* 0x020fc600078e02a6 */
        /* <DEDUP_REMOVED lines=11> */
[C---:B----4-:R-:W-:Y:S01]  /*7c20*/  IMAD.WIDE R176, R4.reuse, 0x4, R142 ;  /* 0x0000000404b07825 */ /* 0x050fe200078e028e */
[----:B------:R-:W-:Y:S02]  /*7c30*/  ISETP.GE.U32.AND P1, PT, R5, 0x7fffffc3, PT ;  /* 0x7fffffc30500780c */ /* 0x000fe40003f26070 */
[----:B------:R4:W-:Y:S01]  /*7c40*/  STL.64 [R1+0x890], R172 ;  /* 0x000890ac01007387 */ /* 0x0009e20000100a00 */
[----:B------:R-:W2:Y:S01]  /*7c50*/  LDC R5, c[0x0][0x3a0] ;  /* 0x0000e800ff057b82 */ /* 0x000ea20000000800 */
[----:B-1----:R-:W-:-:S02]  /*7c60*/  IMAD.WIDE R174, R4, 0x4, R144 ;  /* 0x0000000404ae7825 */ /* 0x002fc400078e0290 */
[----:B------:R1:W-:Y:S04]  /*7c70*/  LDGSTS.E [R2+0x4800], desc[UR32][R184.64], !P4 ;  /* 0x04800000b8027fae */ /* 0x0003e8000e1a1020 */
[----:B------:R1:W-:Y:S01]  /*7c80*/  STL.64 [R1+0x888], R170 ;  /* 0x000888aa01007387 */ /* 0x0003e20000100a00 */
[----:B----4-:R-:W-:-:S03]  /*7c90*/  IMAD.WIDE R172, R4, 0x4, R146 ;  /* 0x0000000404ac7825 */ /* 0x010fc600078e0292 */
[----:B------:R4:W-:Y:S04]  /*7ca0*/  LDGSTS.E [R2+0x4880], desc[UR32][R182.64], !P4 ;  /* 0x04880000b6027fae */ /* 0x0009e8000e1a1020 */
[----:B------:R2:W-:Y:S01]  /*7cb0*/  STL.64 [R1+0x880], R168 ;  /* 0x000880a801007387 */ /* 0x0005e20000100a00 */
[----:B-1----:R-:W-:-:S03]  /*7cc0*/  IMAD.WIDE R170, R4, 0x4, R148 ;  /* 0x0000000404aa7825 */ /* 0x002fc600078e0294 */
[----:B------:R1:W-:Y:S01]  /*7cd0*/  LDGSTS.E [R2+0x4900], desc[UR32][R180.64], !P4 ;  /* 0x04900000b4027fae */ /* 0x0003e2000e1a1020 */
[----:B--2---:R-:W-:-:S03]  /*7ce0*/  VIADD R5, R5, 0xfffffff9 ;  /* 0xfffffff905057836 */ /* 0x004fc60000000000 */
[----:B------:R2:W-:Y:S01]  /*7cf0*/  STL.64 [R1+0x878], R134 ;  /* 0x0008788601007387 */ /* 0x0005e20000100a00 */
[----:B------:R-:W-:-:S03]  /*7d00*/  IMAD.WIDE R168, R4, 0x4, R150 ;  /* 0x0000000404a87825 */ /* 0x000fc600078e0296 */
[----:B------:R1:W-:Y:S04]  /*7d10*/  LDGSTS.E [R2+0x4980], desc[UR32][R178.64], !P4 ;  /* 0x04980000b2027fae */ /* 0x0003e8000e1a1020 */
[----:B------:R1:W-:Y:S01]  /*7d20*/  STL.64 [R1+0x870], R110 ;  /* 0x0008706e01007387 */ /* 0x0003e20000100a00 */
[----:B--2---:R-:W-:-:S03]  /*7d30*/  IMAD.WIDE R134, R4, 0x4, R152 ;  /* 0x0000000404867825 */ /* 0x004fc600078e0298 */
[----:B------:R2:W-:Y:S04]  /*7d40*/  LDGSTS.E [R2+0x4a00], desc[UR32][R176.64], !P4 ;  /* 0x04a00000b0027fae */ /* 0x0005e8000e1a1020 */
[----:B------:R2:W-:Y:S01]  /*7d50*/  STL.64 [R1+0x868], R66 ;  /* 0x0008684201007387 */ /* 0x0005e20000100a00 */
[----:B-1----:R-:W-:-:S03]  /*7d60*/  IMAD.WIDE R110, R4, 0x4, R154 ;  /* 0x00000004046e7825 */ /* 0x002fc600078e029a */
[----:B------:R1:W-:Y:S04]  /*7d70*/  LDGSTS.E [R2+0x4a80], desc[UR32][R174.64], !P4 ;  /* 0x04a80000ae027fae */ /* 0x0003e8000e1a1020 */
[----:B------:R5:W-:Y:S01]  /*7d80*/  STL.64 [R1+0x860], R64 ;  /* 0x0008604001007387 */ /* 0x000be20000100a00 */
[----:B--2---:R-:W-:-:S03]  /*7d90*/  IMAD.WIDE R66, R4, 0x4, R156 ;  /* 0x0000000404427825 */ /* 0x004fc600078e029c */
[----:B------:R2:W-:Y:S04]  /*7da0*/  LDGSTS.E [R2+0x4b00], desc[UR32][R172.64], !P4 ;  /* 0x04b00000ac027fae */ /* 0x0005e8000e1a1020 */
[----:B------:R1:W-:Y:S01]  /*7db0*/  STL.64 [R1+0x858], R50 ;  /* 0x0008583201007387 */ /* 0x0003e20000100a00 */
[----:B-----5:R-:W-:-:S03]  /*7dc0*/  IMAD.WIDE R64, R4, 0x4, R158 ;  /* 0x0000000404407825 */ /* 0x020fc600078e029e */
[----:B------:R5:W-:Y:S04]  /*7dd0*/  LDGSTS.E [R2+0x4b80], desc[UR32][R170.64], !P4 ;  /* 0x04b80000aa027fae */ /* 0x000be8000e1a1020 */
[----:B------:R2:W-:Y:S01]  /*7de0*/  STL.64 [R1+0x850], R32 ;  /* 0x0008502001007387 */ /* 0x0005e20000100a00 */
[----:B-1----:R-:W-:-:S03]  /*7df0*/  IMAD.WIDE R50, R4, 0x4, R160 ;  /* 0x0000000404327825 */ /* 0x002fc600078e02a0 */
[----:B------:R1:W-:Y:S04]  /*7e00*/  LDGSTS.E [R2+0x4c00], desc[UR32][R168.64], !P4 ;  /* 0x04c00000a8027fae */ /* 0x0003e8000e1a1020 */
[----:B------:R1:W-:Y:S01]  /*7e10*/  STL.64 [R1+0x848], R24 ;  /* 0x0008481801007387 */ /* 0x0003e20000100a00 */
[----:B--2---:R-:W-:-:S03]  /*7e20*/  IMAD.WIDE R32, R4, 0x4, R162 ;  /* 0x0000000404207825 */ /* 0x004fc600078e02a2 */
[----:B------:R2:W-:Y:S04]  /*7e30*/  LDGSTS.E [R2+0x4c80], desc[UR32][R134.64], !P4 ;  /* 0x04c8000086027fae */ /* 0x0005e8000e1a1020 */
[----:B------:R2:W-:Y:S01]  /*7e40*/  LDGSTS.E [R2+0x4d00], desc[UR32][R110.64], !P4 ;  /* 0x04d000006e027fae */ /* 0x0005e2000e1a1020 */
[----:B-1----:R-:W-:-:S03]  /*7e50*/  IMAD.WIDE R24, R4, 0x4, R164 ;  /* 0x0000000404187825 */ /* 0x002fc600078e02a4 */
[----:B------:R1:W-:Y:S01]  /*7e60*/  LDGSTS.E [R2+0x4d80], desc[UR32][R66.64], !P4 ;  /* 0x04d8000042027fae */ /* 0x0003e2000e1a1020 */
[----:B------:R-:W-:-:S03]  /*7e70*/  IMAD R4, R246, 0x11, RZ ;  /* 0x00000011f6047824 */ /* 0x000fc600078e02ff */
[----:B------:R1:W-:Y:S04]  /*7e80*/  LDGSTS.E [R2+0x4e00], desc[UR32][R64.64], !P4 ;  /* 0x04e0000040027fae */ /* 0x0003e8000e1a1020 */
[----:B------:R1:W-:Y:S04]  /*7e90*/  LDGSTS.E [R2+0x4e80], desc[UR32][R50.64], !P4 ;  /* 0x04e8000032027fae */ /* 0x0003e8000e1a1020 */
[----:B------:R1:W-:Y:S04]  /*7ea0*/  LDGSTS.E [R2+0x4f00], desc[UR32][R32.64], !P4 ;  /* 0x04f0000020027fae */ /* 0x0003e8000e1a1020 */
[----:B------:R1:W-:Y:S01]  /*7eb0*/  LDGSTS.E [R2+0x4f80], desc[UR32][R24.64], !P4 ;  /* 0x04f8000018027fae */ /* 0x0003e2000e1a1020 */
[----:B------:R-:W-:Y:S01]  /*7ec0*/  ISETP.GE.U32.AND P4, PT, R3, 0x7fffffde, PT ;  /* 0x7fffffde0300780c */ /* 0x000fe20003f86070 */
[----:B------:R-:W-:-:S02]  /*7ed0*/  IMAD R3, R246, 0xd, RZ ;  /* 0x0000000df6037824 */ /* 0x000fc400078e02ff */
[----:B------:R1:W-:Y:S04]  /*7ee0*/  STL.64 [R1+0x740], R184 ;  /* 0x000740b801007387 */ /* 0x0003e80000100a00 */
[----:B------:R4:W-:Y:S04]  /*7ef0*/  STL.64 [R1+0x738], R182 ;  /* 0x000738b601007387 */ /* 0x0009e80000100a00 */
[----:B------:R2:W-:Y:S01]  /*7f00*/  STL.64 [R1+0x730], R180 ;  /* 0x000730b401007387 */ /* 0x0005e20000100a00 */
[----:B-1----:R-:W-:-:S03]  /*7f10*/  IMAD.WIDE R184, R3, 0x4, R166 ;  /* 0x0000000403b87825 */ /* 0x002fc600078e02a6 */
[----:B------:R1:W-:Y:S01]  /*7f20*/  STL.64 [R1+0x728], R178 ;  /* 0x000728b201007387 */ /* 0x0003e20000100a00 */
[----:B----4-:R-:W-:-:S03]  /*7f30*/  IMAD.WIDE R182, R3, 0x4, R136 ;  /* 0x0000000403b67825 */ /* 0x010fc600078e0288 */
[----:B------:R4:W-:Y:S01]  /*7f40*/  STL.64 [R1+0x720], R176 ;  /* 0x000720b001007387 */ /* 0x0009e20000100a00 */
[----:B--2---:R-:W-:-:S03]  /*7f50*/  IMAD.WIDE R180, R3, 0x4, R138 ;  /* 0x0000000403b47825 */ /* 0x004fc600078e028a */
[----:B------:R2:W-:Y:S01]  /*7f60*/  STL.64 [R1+0x718], R174 ;  /* 0x000718ae01007387 */ /* 0x0005e20000100a00 */
[----:B-1----:R-:W-:-:S03]  /*7f70*/  IMAD.WIDE R178, R3, 0x4, R140 ;  /* 0x0000000403b27825 */ /* 0x002fc600078e028c */
[----:B------:R1:W-:Y:S01]  /*7f80*/  STL.64 [R1+0x710], R172 ;  /* 0x000710ac01007387 */ /* 0x0003e20000100a00 */
[----:B----4-:R-:W-:-:S03]  /*7f90*/  IMAD.WIDE R176, R3, 0x4, R142 ;  /* 0x0000000403b07825 */ /* 0x010fc600078e028e */
[----:B------:R4:W-:Y:S01]  /*7fa0*/  LDGSTS.E [R2+0x6800], desc[UR32][R184.64], !P3 ;  /* 0x06800000b8027fae */ /* 0x0009e2000d9a1020 */
[----:B--2---:R-:W-:-:S03]  /*7fb0*/  IMAD.WIDE R174, R3, 0x4, R144 ;  /* 0x0000000403ae7825 */ /* 0x004fc600078e0290 */
[----:B------:R5:W-:Y:S01]  /*7fc0*/  STL.64 [R1+0x708], R170 ;  /* 0x000708aa01007387 */ /* 0x000be20000100a00 */
[----:B-1----:R-:W-:-:S03]  /*7fd0*/  IMAD.WIDE R172, R3, 0x4, R146 ;  /* 0x0000000403ac7825 */ /* 0x002fc600078e0292 */
[----:B------:R1:W-:Y:S04]  /*7fe0*/  LDGSTS.E [R2+0x6880], desc[UR32][R182.64], !P3 ;  /* 0x06880000b6027fae */ /* 0x0003e8000d9a1020 */
[----:B------:R2:W-:Y:S01]  /*7ff0*/  STL.64 [R1+0x700], R168 ;  /* 0x000700a801007387 */ /* 0x0005e20000100a00 */
[----:B-----5:R-:W-:-:S03]  /*8000*/  IMAD.WIDE R170, R3, 0x4, R148 ;  /* 0x0000000403aa7825 */ /* 0x020fc600078e0294 */
        /* <DEDUP_REMOVED lines=24> */
[----:B------:R1:W-:Y:S01]  /*8190*/  LDGSTS.E [R2+0x6d00], desc[UR32][R110.64], !P3 ;  /* 0x06d000006e027fae */ /* 0x0003e2000d9a1020 */
[----:B---3--:R-:W-:-:S03]  /*81a0*/  VIADD R3, R6, 0xfffffff5 ;  /* 0xfffffff506037836 */ /* 0x008fc60000000000 */
[----:B------:R3:W-:Y:S01]  /*81b0*/  STL.64 [R1+0x5b8], R182 ;  /* 0x0005b8b601007387 */ /* 0x0007e20000100a00 */
[----:B------:R-:W1:Y:S03]  /*81c0*/  LDC R6, c[0x0][0x3a0] ;  /* 0x0000e800ff067b82 */ /* 0x000e660000000800 */
[----:B------:R1:W-:Y:S01]  /*81d0*/  LDGSTS.E [R2+0x6d80], desc[UR32][R66.64], !P3 ;  /* 0x06d8000042027fae */ /* 0x0003e2000d9a1020 */
[----:B----4-:R-:W-:-:S03]  /*81e0*/  IMAD.WIDE R184, R4, 0x4, R166 ;  /* 0x0000000404b87825 */ /* 0x010fc600078e02a6 */
[----:B------:R5:W-:Y:S04]  /*81f0*/  STL.64 [R1+0x5b0], R180 ;  /* 0x0005b0b401007387 */ /* 0x000be80000100a00 */
[----:B------:R4:W-:Y:S01]  /*8200*/  LDGSTS.E [R2+0x6e00], desc[UR32][R64.64], !P3 ;  /* 0x06e0000040027fae */ /* 0x0009e2000d9a1020 */
[----:B---3--:R-:W-:-:S03]  /*8210*/  IMAD.WIDE R182, R4, 0x4, R136 ;  /* 0x0000000404b67825 */ /* 0x008fc600078e0288 */
        /* <DEDUP_REMOVED lines=8> */
[C---:B-----5:R-:W-:Y:S01]  /*82a0*/  IMAD.WIDE R176, R4.reuse, 0x4, R142 ;  /* 0x0000000404b07825 */ /* 0x060fe200078e028e */
[----:B------:R-:W-:Y:S02]  /*82b0*/  ISETP.GE.U32.AND P3, PT, R5, 0x7fffffda, PT ;  /* 0x7fffffda0500780c */ /* 0x000fe40003f66070 */
[----:B------:R5:W-:Y:S01]  /*82c0*/  STL.64 [R1+0x590], R172 ;  /* 0x000590ac01007387 */ /* 0x000be20000100a00 */
[----:B------:R-:W1:Y:S01]  /*82d0*/  LDC R5, c[0x0][0x3a0] ;  /* 0x0000e800ff057b82 */ /* 0x000e620000000800 */
[----:B---3--:R-:W-:-:S02]  /*82e0*/  IMAD.WIDE R174, R4, 0x4, R144 ;  /* 0x0000000404ae7825 */ /* 0x008fc400078e0290 */
[----:B------:R3:W-:Y:S04]  /*82f0*/  LDGSTS.E [R2+0x8800], desc[UR32][R184.64], !P6 ;  /* 0x08800000b8027fae */ /* 0x0007e8000f1a1020 */
[----:B------:R2:W-:Y:S01]  /*8300*/  STL.64 [R1+0x588], R170 ;  /* 0x000588aa01007387 */ /* 0x0005e20000100a00 */
[----:B-----5:R-:W-:-:S03]  /*8310*/  IMAD.WIDE R172, R4, 0x4, R146 ;  /* 0x0000000404ac7825 */ /* 0x020fc600078e0292 */
[----:B------:R5:W-:Y:S04]  /*8320*/  LDGSTS.E [R2+0x8880], desc[UR32][R182.64], !P6 ;  /* 0x08880000b6027fae */ /* 0x000be8000f1a1020 */
[----:B------:R1:W-:Y:S01]  /*8330*/  STL.64 [R1+0x580], R168 ;  /* 0x000580a801007387 */ /* 0x0003e20000100a00 */
[----:B--2---:R-:W-:-:S03]  /*8340*/  IMAD.WIDE R170, R4, 0x4, R148 ;  /* 0x0000000404aa7825 */ /* 0x004fc600078e0294 */
[----:B------:R2:W-:Y:S01]  /*8350*/  LDGSTS.E [R2+0x8900], desc[UR32][R180.64], !P6 ;  /* 0x08900000b4027fae */ /* 0x0005e2000f1a1020 */
[----:B-1----:R-:W-:-:S03]  /*8360*/  VIADD R5, R5, 0xfffffff1 ;  /* 0xfffffff105057836 */ /* 0x002fc60000000000 */
[----:B------:R1:W-:Y:S01]  /*8370*/  STL.64 [R1+0x578], R134 ;  /* 0x0005788601007387 */ /* 0x0003e20000100a00 */
[----:B------:R-:W-:-:S03]  /*8380*/  IMAD.WIDE R168, R4, 0x4, R150 ;  /* 0x0000000404a87825 */ /* 0x000fc600078e0296 */
        /* <DEDUP_REMOVED lines=11> */
[----:B----4-:R-:W-:-:S03]  /*8440*/  IMAD.WIDE R64, R4, 0x4, R158 ;  /* 0x0000000404407825 */ /* 0x010fc600078e029e */
        /* <DEDUP_REMOVED lines=20> */
[----:B---3--:R-:W-:-:S03]  /*8590*/  IMAD.WIDE R184, R3, 0x4, R166 ;  /* 0x0000000403b87825 */ /* 0x008fc600078e02a6 */
[----:B------:R3:W-:Y:S01]  /*85a0*/  STL.64 [R1+0x428], R178 ;  /* 0x000428b201007387 */ /* 0x0007e20000100a00 */
[----:B-----5:R-:W-:-:S03]  /*85b0*/  IMAD.WIDE R182, R3, 0x4, R136 ;  /* 0x0000000403b67825 */ /* 0x020fc600078e0288 */
[----:B------:R5:W-:Y:S01]  /*85c0*/  STL.64 [R1+0x420], R176 ;  /* 0x000420b001007387 */ /* 0x000be20000100a00 */
[----:B-1----:R-:W-:-:S03]  /*85d0*/  IMAD.WIDE R180, R3, 0x4, R138 ;  /* 0x0000000403b47825 */ /* 0x002fc600078e028a */
[----:B------:R1:W-:Y:S01]  /*85e0*/  STL.64 [R1+0x418], R174 ;  /* 0x000418ae01007387 */ /* 0x0003e20000100a00 */
[----:B---3--:R-:W-:-:S03]  /*85f0*/  IMAD.WIDE R178, R3, 0x4, R140 ;  /* 0x0000000403b27825 */ /* 0x008fc600078e028c */
[----:B------:R3:W-:Y:S01]  /*8600*/  STL.64 [R1+0x410], R172 ;  /* 0x000410ac01007387 */ /* 0x0007e20000100a00 */
[----:B-----5:R-:W-:-:S03]  /*8610*/  IMAD.WIDE R176, R3, 0x4, R142 ;  /* 0x0000000403b07825 */ /* 0x020fc600078e028e */
[----:B------:R5:W-:Y:S01]  /*8620*/  LDGSTS.E [R2+0xa800], desc[UR32][R184.64], !P5 ;  /* 0x0a800000b8027fae */ /* 0x000be2000e9a1020 */
[----:B-1----:R-:W-:-:S03]  /*8630*/  IMAD.WIDE R174, R3, 0x4, R144 ;  /* 0x0000000403ae7825 */ /* 0x002fc600078e0290 */
[----:B------:R4:W-:Y:S01]  /*8640*/  STL.64 [R1+0x408], R170 ;  /* 0x000408aa01007387 */ /* 0x0009e20000100a00 */
[----:B---3--:R-:W-:-:S03]  /*8650*/  IMAD.WIDE R172, R3, 0x4, R146 ;  /* 0x0000000403ac7825 */ /* 0x008fc600078e0292 */
[----:B------:R1:W-:Y:S04]  /*8660*/  LDGSTS.E [R2+0xa880], desc[UR32][R182.64], !P5 ;  /* 0x0a880000b6027fae */ /* 0x0003e8000e9a1020 */
[----:B------:R3:W-:Y:S01]  /*8670*/  STL.64 [R1+0x400], R168 ;  /* 0x000400a801007387 */ /* 0x0007e20000100a00 */
[----:B----4-:R-:W-:-:S03]  /*8680*/  IMAD.WIDE R170, R3, 0x4, R148 ;  /* 0x0000000403aa7825 */ /* 0x010fc600078e0294 */
[----:B------:R4:W-:Y:S04]  /*8690*/  LDGSTS.E [R2+0xa900], desc[UR32][R180.64], !P5 ;  /* 0x0a900000b4027fae */ /* 0x0009e8000e9a1020 */
[----:B------:R2:W-:Y:S01]  /*86a0*/  STL.64 [R1+0x3f8], R134 ;  /* 0x0003f88601007387 */ /* 0x0005e20000100a00 */
[----:B---3--:R-:W-:-:S03]  /*86b0*/  IMAD.WIDE R168, R3, 0x4, R150 ;  /* 0x0000000403a87825 */ /* 0x008fc600078e0296 */
        /* <DEDUP_REMOVED lines=21> */
[----:B------:R2:W-:Y:S01]  /*8810*/  LDGSTS.E [R2+0xad00], desc[UR32][R110.64], !P5 ;  /* 0x0ad000006e027fae */ /* 0x0005e2000e9a1020 */
[----:B------:R-:W-:-:S03]  /*8820*/  VIADD R3, R6, 0xffffffed ;  /* 0xffffffed06037836 */ /* 0x000fc60000000000 */
[----:B------:R1:W-:Y:S01]  /*8830*/  STL.64 [R1+0x2b8], R182 ;  /* 0x0002b8b601007387 */ /* 0x0003e20000100a00 */
[----:B------:R-:W2:Y:S03]  /*8840*/  LDC R6, c[0x0][0x3a0] ;  /* 0x0000e800ff067b82 */ /* 0x000ea60000000800 */
        /* <DEDUP_REMOVED lines=10> */
[----:B---3--:R-:W-:-:S03]  /*88f0*/  IMAD.WIDE R178, R4, 0x4, R140 ;  /* 0x0000000404b27825 */ /* 0x008fc600078e028c */
[----:B------:R3:W-:Y:S04]  /*8900*/  STL.64 [R1+0x298], R174 ;  /* 0x000298ae01007387 */ /* 0x0007e80000100a00 */
[----:B------:R1:W-:Y:S01]  /*8910*/  LDGSTS.E [R2+0xaf80], desc[UR32][R24.64], !P5 ;  /* 0x0af8000018027fae */ /* 0x0003e2000e9a1020 */
[C---:B----4-:R-:W-:Y:S01]  /*8920*/  IMAD.WIDE R176, R4.reuse, 0x4, R142 ;  /* 0x0000000404b07825 */ /* 0x050fe200078e028e */
[----:B------:R-:W-:Y:S02]  /*8930*/  ISETP.GE.U32.AND P5, PT, R5, 0x7fffffd2, PT ;  /* 0x7fffffd20500780c */ /* 0x000fe40003fa6070 */
[----:B------:R4:W-:Y:S01]  /*8940*/  STL.64 [R1+0x290], R172 ;  /* 0x000290ac01007387 */ /* 0x0009e20000100a00 */
[----:B------:R-:W1:Y:S01]  /*8950*/  LDC R5, c[0x0][0x3a0] ;  /* 0x0000e800ff057b82 */ /* 0x000e620000000800 */
[----:B---3--:R-:W-:-:S02]  /*8960*/  IMAD.WIDE R174, R4, 0x4, R144 ;  /* 0x0000000404ae7825 */ /* 0x008fc400078e0290 */
[----:B------:R3:W-:Y:S04]  /*8970*/  LDGSTS.E [R2+0xc800], desc[UR32][R184.64], !P0 ;  /* 0x0c800000b8027fae */ /* 0x0007e8000c1a1020 */
[----:B------:R2:W-:Y:S01]  /*8980*/  STL.64 [R1+0x288], R170 ;  /* 0x000288aa01007387 */ /* 0x0005e20000100a00 */
[----:B----4-:R-:W-:-:S03]  /*8990*/  IMAD.WIDE R172, R4, 0x4, R146 ;  /* 0x0000000404ac7825 */ /* 0x010fc600078e0292 */
[----:B------:R4:W-:Y:S04]  /*89a0*/  LDGSTS.E [R2+0xc880], desc[UR32][R182.64], !P0 ;  /* 0x0c880000b6027fae */ /* 0x0009e8000c1a1020 */
[----:B------:R3:W-:Y:S01]  /*89b0*/  STL.64 [R1+0x280], R168 ;  /* 0x000280a801007387 */ /* 0x0007e20000100a00 */
[----:B--2---:R-:W-:-:S03]  /*89c0*/  IMAD.WIDE R170, R4, 0x4, R148 ;  /* 0x0000000404aa7825 */ /* 0x004fc600078e0294 */
        /* <DEDUP_REMOVED lines=25> */
[----:B------:R-:W-:-:S03]  /*8b60*/  VIADD R4, R5, 0xffffffe9 ;  /* 0xffffffe905047836 */ /* 0x000fc60000000000 */
[----:B------:R4:W-:Y:S01]  /*8b70*/  STL.64 [R1+0x138], R182 ;  /* 0x000138b601007387 */ /* 0x0009e20000100a00 */
[----:B------:R-:W-:Y:S02]  /*8b80*/  VIADD R5, R6, 0xffffffe5 ;  /* 0xffffffe506057836 */ /* 0x000fe40000000000 */
[C---:B--2---:R-:W-:Y:S01]  /*8b90*/  IMAD.WIDE R184, R210.reuse, 0x4, R138 ;  /* 0x00000004d2b87825 */ /* 0x044fe200078e028a */
[----:B------:R2:W-:Y:S03]  /*8ba0*/  LDGSTS.E [R2+0xcd80], desc[UR32][R66.64], !P0 ;  /* 0x0cd8000042027fae */ /* 0x0005e6000c1a1020 */
[----:B------:R-:W-:Y:S01]  /*8bb0*/  VIADD R6, R7, 0xffffffe1 ;  /* 0xffffffe107067836 */ /* 0x000fe20000000000 */
[----:B------:R1:W-:Y:S01]  /*8bc0*/  LDGSTS.E [R2+0xce00], desc[UR32][R64.64], !P0 ;  /* 0x0ce0000040027fae */ /* 0x0003e2000c1a1020 */
[----:B------:R-:W1:Y:S01]  /*8bd0*/  LDC R7, c[0x0][0x3a0] ;  /* 0x0000e800ff077b82 */ /* 0x000e620000000800 */
[----:B----4-:R-:W-:-:S02]  /*8be0*/  IMAD.WIDE R182, R210, 0x4, R136 ;  /* 0x00000004d2b67825 */ /* 0x010fc400078e0288 */
[----:B------:R4:W-:Y:S02]  /*8bf0*/  LDGSTS.E [R2+0xce80], desc[UR32][R50.64], !P0 ;  /* 0x0ce8000032027fae */ /* 0x0009e4000c1a1020 */
[----:B------:R-:W-:Y:S02]  /*8c00*/  IMAD.WIDE R210, R210, 0x4, R164 ;  /* 0x00000004d2d27825 */ /* 0x000fe400078e02a4 */
[----:B------:R1:W-:Y:S04]  /*8c10*/  LDGSTS.E [R2+0xcf00], desc[UR32][R32.64], !P0 ;  /* 0x0cf0000020027fae */ /* 0x0003e8000c1a1020 */
[----:B------:R2:W-:Y:S04]  /*8c20*/  STL.64 [R1+0x130], R180 ;  /* 0x000130b401007387 */ /* 0x0005e80000100a00 */
[----:B------:R1:W-:Y:S01]  /*8c30*/  LDGSTS.E [R2+0xcf80], desc[UR32][R24.64], !P0 ;  /* 0x0cf8000018027fae */ /* 0x0003e2000c1a1020 */
[----:B------:R-:W-:Y:S01]  /*8c40*/  ISETP.GE.U32.AND P0, PT, R3, 0x7fffffce, PT ;  /* 0x7fffffce0300780c */ /* 0x000fe20003f06070 */
[----:B------:R-:W-:-:S02]  /*8c50*/  IMAD.SHL.U32 R3, R246, 0x2, RZ ;  /* 0x00000002f6037824 */ /* 0x000fc400078e00ff */
[----:B------:R3:W-:Y:S02]  /*8c60*/  STL.64 [R1+0x128], R178 ;  /* 0x000128b201007387 */ /* 0x0007e40000100a00 */
[C---:B------:R-:W-:Y:S02]  /*8c70*/  IMAD.WIDE R214, R3.reuse, 0x4, R166 ;  /* 0x0000000403d67825 */ /* 0x040fe400078e02a6 */
[----:B------:R1:W-:Y:S02]  /*8c80*/  LDGSTS.E [R2+0xe800], desc[UR32][R212.64], !P1 ;  /* 0x0e800000d4027fae */ /* 0x0003e4000c9a1020 */
[C---:B--2---:R-:W-:Y:S02]  /*8c90*/  IMAD.WIDE R180, R3.reuse, 0x4, R138 ;  /* 0x0000000403b47825 */ /* 0x044fe400078e028a */
[----:B------:R2:W-:Y:S04]  /*8ca0*/  STL.64 [R1+0x120], R176 ;  /* 0x000120b001007387 */ /* 0x0005e80000100a00 */
[----:B------:R-:W-:Y:S01]  /*8cb0*/  LDGSTS.E [R2+0xe880], desc[UR32][R182.64], !P1 ;  /* 0x0e880000b6027fae */ /* 0x000fe2000c9a1020 */
[----:B---3--:R-:W-:-:S03]  /*8cc0*/  IMAD.WIDE R178, R3, 0x4, R140 ;  /* 0x0000000403b27825 */ /* 0x008fc600078e028c */
[----:B------:R3:W-:Y:S04]  /*8cd0*/  STL.64 [R1+0x118], R174 ;  /* 0x000118ae01007387 */ /* 0x0007e80000100a00 */
[----:B------:R-:W-:Y:S01]  /*8ce0*/  LDGSTS.E [R2+0xe900], desc[UR32][R184.64], !P1 ;  /* 0x0e900000b8027fae */ /* 0x000fe2000c9a1020 */
[----:B--2---:R-:W-:-:S03]  /*8cf0*/  IMAD.WIDE R176, R3, 0x4, R142 ;  /* 0x0000000403b07825 */ /* 0x004fc600078e028e */
        /* <DEDUP_REMOVED lines=8> */
[----:B-----5:R-:W-:-:S03]  /*8d80*/  IMAD.WIDE R170, R3, 0x4, R148 ;  /* 0x0000000403aa7825 */ /* 0x020fc600078e0294 */
        /* <DEDUP_REMOVED lines=8> */
[----:B-1----:R-:W-:-:S03]  /*8e10*/  IMAD.WIDE R110, R3, 0x4, R154 ;  /* 0x00000004036e7825 */ /* 0x002fc600078e029a */
[----:B------:R1:W-:Y:S04]  /*8e20*/  STL.64 [R1+0xe0], R64 ;  /* 0x0000e04001007387 */ /* 0x0003e80000100a00 */
[----:B------:R-:W-:Y:S01]  /*8e30*/  LDGSTS.E [R2+0xec80], desc[UR32][R198.64], !P1 ;  /* 0x0ec80000c6027fae */ /* 0x000fe2000c9a1020 */
[----:B--2---:R-:W-:-:S03]  /*8e40*/  IMAD.WIDE R66, R3, 0x4, R156 ;  /* 0x0000000403427825 */ /* 0x004fc600078e029c */
[----:B------:R4:W-:Y:S04]  /*8e50*/  STL.64 [R1+0xd8], R50 ;  /* 0x0000d83201007387 */ /* 0x0009e80000100a00 */
[----:B------:R-:W-:Y:S01]  /*8e60*/  LDGSTS.E [R2+0xed00], desc[UR32][R200.64], !P1 ;  /* 0x0ed00000c8027fae */ /* 0x000fe2000c9a1020 */
[----:B-1----:R-:W-:-:S03]  /*8e70*/  IMAD.WIDE R64, R3, 0x4, R158 ;  /* 0x0000000403407825 */ /* 0x002fc600078e029e */
[----:B------:R1:W-:Y:S04]  /*8e80*/  STL.64 [R1+0xd0], R32 ;  /* 0x0000d02001007387 */ /* 0x0003e80000100a00 */
[----:B------:R-:W-:Y:S01]  /*8e90*/  LDGSTS.E [R2+0xed80], desc[UR32][R202.64], !P1 ;  /* 0x0ed80000ca027fae */ /* 0x000fe2000c9a1020 */
[----:B----4-:R-:W-:-:S03]  /*8ea0*/  IMAD.WIDE R50, R3, 0x4, R160 ;  /* 0x0000000403327825 */ /* 0x010fc600078e02a0 */
[----:B------:R2:W-:Y:S04]  /*8eb0*/  STL.64 [R1+0xc8], R24 ;  /* 0x0000c81801007387 */ /* 0x0005e80000100a00 */
[----:B------:R-:W-:Y:S01]  /*8ec0*/  LDGSTS.E [R2+0xee00], desc[UR32][R204.64], !P1 ;  /* 0x0ee00000cc027fae */ /* 0x000fe2000c9a1020 */
[----:B-1----:R-:W-:-:S03]  /*8ed0*/  IMAD.WIDE R32, R3, 0x4, R162 ;  /* 0x0000000403207825 */ /* 0x002fc600078e02a2 */
[----:B------:R-:W-:Y:S01]  /*8ee0*/  LDGSTS.E [R2+0xee80], desc[UR32][R206.64], !P1 ;  /* 0x0ee80000ce027fae */ /* 0x000fe2000c9a1020 */
[----:B--2---:R-:W-:-:S03]  /*8ef0*/  LOP3.LUT R24, R249, 0x40, RZ, 0x3c, !PT ;  /* 0x00000040f9187812 */ /* 0x004fc600078e3cff */
[----:B------:R-:W-:Y:S04]  /*8f00*/  LDGSTS.E [R2+0xef00], desc[UR32][R208.64], !P1 ;  /* 0x0ef00000d0027fae */ /* 0x000fe8000c9a1020 */
[----:B------:R-:W-:Y:S01]  /*8f10*/  LDGSTS.E [R2+0xef80], desc[UR32][R210.64], !P1 ;  /* 0x0ef80000d2027fae */ /* 0x000fe2000c9a1020 */
[----:B------:R-:W-:Y:S02]  /*8f20*/  ISETP.GE.U32.AND P1, PT, R4, 0x7fffffca, PT ;  /* 0x7fffffca0400780c */ /* 0x000fe40003f26070 */
[----:B------:R-:W-:Y:S01]  /*8f30*/  IADD3 R4, PT, PT, R24, UR5, RZ ;  /* 0x0000000518047c10 */ /* 0x000fe2000fffe0ff */
[----:B------:R1:W-:Y:S01]  /*8f40*/  STL.64 [R1+0x2ac0], R212 ;  /* 0x002ac0d401007387 */ /* 0x0003e20000100a00 */
[----:B------:R-:W-:-:S03]  /*8f50*/  IMAD.WIDE R24, R3, 0x4, R164 ;  /* 0x0000000403187825 */ /* 0x000fc600078e02a4 */
[----:B------:R2:W-:Y:S04]  /*8f60*/  LDGSTS.E [R4+0x1000], desc[UR32][R214.64], !P4 ;  /* 0x01000000d6047fae */ /* 0x0005e8000e1a1020 */
[----:B------:R2:W-:Y:S01]  /*8f70*/  STL.64 [R1+0x9d8], R214 ;  /* 0x0009d8d601007387 */ /* 0x0005e20000100a00 */
[----:B-1----:R-:W-:-:S04]  /*8f80*/  IMAD.WIDE R212, R3, 0x4, R136 ;  /* 0x0000000403d47825 */ /* 0x002fc800078e0288 */
[----:B------:R-:W-:Y:S01]  /*8f90*/  IMAD R3, R246, 0x6, RZ ;  /* 0x00000006f6037824 */ /* 0x000fe200078e02ff */
[----:B------:R1:W-:Y:S03]  /*8fa0*/  LDGSTS.E [R4+0x1080], desc[UR32][R212.64], !P4 ;  /* 0x01080000d4047fae */ /* 0x0003e6000e1a1020 */
[C---:B------:R-:W-:Y:S01]  /*8fb0*/  IMAD.WIDE R216, R3.reuse, 0x4, R166 ;  /* 0x0000000403d87825 */ /* 0x040fe200078e02a6 */
[----:B------:R3:W-:Y:S01]  /*8fc0*/  LDGSTS.E [R4+0x1100], desc[UR32][R180.64], !P4 ;  /* 0x01100000b4047fae */ /* 0x0007e2000e1a1020 */
[----:B--2---:R-:W2:Y:S03]  /*8fd0*/  LDC R214, c[0x0][0x3a0] ;  /* 0x0000e800ffd67b82 */ /* 0x004ea60000000800 */
        /* <DEDUP_REMOVED lines=12> */
[----:B-1----:R-:W-:-:S03]  /*90a0*/  IMAD.WIDE R212, R3, 0x4, R136 ;  /* 0x0000000403d47825 */ /* 0x002fc600078e0288 */
        /* <DEDUP_REMOVED lines=8> */
[----:B-----5:R-:W-:Y:S01]  /*9130*/  IMAD.WIDE R176, R3, 0x4, R142 ;  /* 0x0000000403b07825 */ /* 0x020fe200078e028e */
[----:B------:R-:W-:Y:S02]  /*9140*/  ISETP.GE.U32.AND P4, PT, R5, 0x7fffffc6, PT ;  /* 0x7fffffc60500780c */ /* 0x000fe40003f86070 */
[----:B------:R5:W-:Y:S01]  /*9150*/  STL.64 [R1+0x9a8], R172 ;  /* 0x0009a8ac01007387 */ /* 0x000be20000100a00 */
[----:B------:R-:W-:Y:S02]  /*9160*/  IMAD R5, R246, 0xa, RZ ;  /* 0x0000000af6057824 */ /* 0x000fe400078e02ff */
[C---:B----4-:R-:W-:Y:S01]  /*9170*/  IMAD.WIDE R174, R3.reuse, 0x4, R144 ;  /* 0x0000000403ae7825 */ /* 0x050fe200078e0290 */
        /* <DEDUP_REMOVED lines=26> */
[----:B---3--:R-:W-:-:S03]  /*9320*/  IMAD.WIDE R32, R3, 0x4, R162 ;  /* 0x0000000403207825 */ /* 0x008fc600078e02a2 */
[----:B------:R3:W-:Y:S04]  /*9330*/  LDGSTS.E [R4+0x3480], desc[UR32][R134.64], !P3 ;  /* 0x0348000086047fae */ /* 0x0007e8000d9a1020 */
[----:B------:R4:W-:Y:S01]  /*9340*/  STL.64 [R1+0x840], R216 ;  /* 0x000840d801007387 */ /* 0x0009e20000100a00 */
[----:B-1----:R-:W-:-:S03]  /*9350*/  IMAD.WIDE R24, R3, 0x4, R164 ;  /* 0x0000000403187825 */ /* 0x002fc600078e02a4 */
[----:B------:R1:W-:Y:S01]  /*9360*/  LDGSTS.E [R4+0x3500], desc[UR32][R110.64], !P3 ;  /* 0x035000006e047fae */ /* 0x0003e2000d9a1020 */
[----:B------:R-:W-:-:S03]  /*9370*/  VIADD R3, R214, 0xfffffffc ;  /* 0xfffffffcd6037836 */ /* 0x000fc60000000000 */
[----:B------:R5:W-:Y:S01]  /*9380*/  STL.64 [R1+0x838], R212 ;  /* 0x000838d401007387 */ /* 0x000be20000100a00 */
[----:B----4-:R-:W-:-:S03]  /*9390*/  IMAD.WIDE R216, R5, 0x4, R166 ;  /* 0x0000000405d87825 */ /* 0x010fc600078e02a6 */
[----:B------:R4:W-:Y:S04]  /*93a0*/  LDGSTS.E [R4+0x3580], desc[UR32][R66.64], !P3 ;  /* 0x0358000042047fae */ /* 0x0009e8000d9a1020 */
        /* <DEDUP_REMOVED lines=8> */
[----:B-----5:R-:W-:-:S03]  /*9430*/  IMAD.WIDE R178, R5, 0x4, R140 ;  /* 0x0000000405b27825 */ /* 0x020fc600078e028c */
[----:B------:R5:W-:Y:S04]  /*9440*/  STL.64 [R1+0x818], R174 ;  /* 0x000818ae01007387 */ /* 0x000be80000100a00 */
[----:B------:R2:W-:Y:S01]  /*9450*/  LDGSTS.E [R4+0x3780], desc[UR32][R24.64], !P3 ;  /* 0x0378000018047fae */ /* 0x0005e2000d9a1020 */
[C---:B-1----:R-:W-:Y:S01]  /*9460*/  IMAD.WIDE R176, R5.reuse, 0x4, R142 ;  /* 0x0000000405b07825 */ /* 0x042fe200078e028e */
[----:B------:R-:W-:Y:S02]  /*9470*/  ISETP.GE.U32.AND P3, PT, R6, 0x7fffffc2, PT ;  /* 0x7fffffc20600780c */ /* 0x000fe40003f66070 */
[----:B------:R1:W-:Y:S01]  /*9480*/  STL.64 [R1+0x810], R172 ;  /* 0x000810ac01007387 */ /* 0x0003e20000100a00 */
[----:B------:R-:W3:Y:S01]  /*9490*/  LDC R6, c[0x0][0x3a0] ;  /* 0x0000e800ff067b82 */ /* 0x000ee20000000800 */
[----:B-----5:R-:W-:-:S02]  /*94a0*/  IMAD.WIDE R174, R5, 0x4, R144 ;  /* 0x0000000405ae7825 */ /* 0x020fc400078e0290 */
[----:B------:R5:W-:Y:S04]  /*94b0*/  LDGSTS.E [R4+0x5000], desc[UR32][R216.64], !P6 ;  /* 0x05000000d8047fae */ /* 0x000be8000f1a1020 */
[----:B------:R2:W-:Y:S01]  /*94c0*/  STL.64 [R1+0x808], R170 ;  /* 0x000808aa01007387 */ /* 0x0005e20000100a00 */
[----:B-1----:R-:W-:-:S03]  /*94d0*/  IMAD.WIDE R172, R5, 0x4, R146 ;  /* 0x0000000405ac7825 */ /* 0x002fc600078e0292 */
[----:B------:R1:W-:Y:S04]  /*94e0*/  LDGSTS.E [R4+0x5080], desc[UR32][R212.64], !P6 ;  /* 0x05080000d4047fae */ /* 0x0003e8000f1a1020 */
[----:B------:R1:W-:Y:S01]  /*94f0*/  STL.64 [R1+0x800], R168 ;  /* 0x000800a801007387 */ /* 0x0003e20000100a00 */
[----:B--2---:R-:W-:-:S03]  /*9500*/  IMAD.WIDE R170, R5, 0x4, R148 ;  /* 0x0000000405aa7825 */ /* 0x004fc600078e0294 */
[----:B------:R2:W-:Y:S01]  /*9510*/  LDGSTS.E [R4+0x5100], desc[UR32][R180.64], !P6 ;  /* 0x05100000b4047fae */ /* 0x0005e2000f1a1020 */
[----:B---3--:R-:W-:-:S03]  /*9520*/  VIADD R6, R6, 0xfffffff8 ;  /* 0xfffffff806067836 */ /* 0x008fc60000000000 */
        /* <DEDUP_REMOVED lines=21> */
[----:B------:R1:W-:Y:S01]  /*9680*/  LDGSTS.E [R4+0x5500], desc[UR32][R110.64], !P6 ;  /* 0x055000006e047fae */ /* 0x0003e2000f1a1020 */
[----:B--2---:R-:W-:-:S03]  /*9690*/  IMAD.WIDE R24, R5, 0x4, R164 ;  /* 0x0000000405187825 */ /* 0x004fc600078e02a4 */
        /* <DEDUP_REMOVED lines=8> */
[----:B------:R5:W-:Y:S02]  /*9720*/  STL.64 [R1+0x6c0], R216 ;  /* 0x0006c0d801007387 */ /* 0x000be40000100a00 */
[----:B------:R-:W-:Y:S02]  /*9730*/  IMAD.WIDE R214, R3, 0x4, R166 ;  /* 0x0000000403d67825 */ /* 0x000fe400078e02a6 */
[----:B------:R1:W-:Y:S04]  /*9740*/  STL.64 [R1+0x6b8], R212 ;  /* 0x0006b8d401007387 */ /* 0x0003e80000100a00 */
[----:B------:R2:W-:Y:S04]  /*9750*/  STL.64 [R1+0x6b0], R180 ;  /* 0x0006b0b401007387 */ /* 0x0005e80000100a00 */
[----:B------:R3:W-:Y:S01]  /*9760*/  STL.64 [R1+0x6a8], R178 ;  /* 0x0006a8b201007387 */ /* 0x0007e20000100a00 */
[----:B-----5:R-:W-:-:S03]  /*9770*/  IMAD.WIDE R216, R242, 0x4, R138 ;  /* 0x00000004f2d87825 */ /* 0x020fc600078e028a */
[----:B------:R5:W-:Y:S01]  /*9780*/  STL.64 [R1+0x6a0], R176 ;  /* 0x0006a0b001007387 */ /* 0x000be20000100a00 */
[----:B-1----:R-:W-:-:S03]  /*9790*/  IMAD.WIDE R212, R3, 0x4, R136 ;  /* 0x0000000403d47825 */ /* 0x002fc600078e0288 */
[----:B------:R1:W-:Y:S01]  /*97a0*/  STL.64 [R1+0x698], R174 ;  /* 0x000698ae01007387 */ /* 0x0003e20000100a00 */
[----:B--2---:R-:W-:-:S03]  /*97b0*/  IMAD.WIDE R180, R3, 0x4, R138 ;  /* 0x0000000403b47825 */ /* 0x004fc600078e028a */
[----:B------:R4:W-:Y:S01]  /*97c0*/  STL.64 [R1+0x690], R172 ;  /* 0x000690ac01007387 */ /* 0x0009e20000100a00 */
[----:B---3--:R-:W-:-:S03]  /*97d0*/  IMAD.WIDE R178, R3, 0x4, R140 ;  /* 0x0000000403b27825 */ /* 0x008fc600078e028c */
[----:B------:R2:W-:Y:S01]  /*97e0*/  LDGSTS.E [R4+0x7000], desc[UR32][R214.64], !P5 ;  /* 0x07000000d6047fae */ /* 0x0005e2000e9a1020 */
[----:B-----5:R-:W-:-:S03]  /*97f0*/  IMAD.WIDE R176, R3, 0x4, R142 ;  /* 0x0000000403b07825 */ /* 0x020fc600078e028e */
[----:B------:R3:W-:Y:S01]  /*9800*/  STL.64 [R1+0x688], R170 ;  /* 0x000688aa01007387 */ /* 0x0007e20000100a00 */
[----:B-1----:R-:W-:-:S03]  /*9810*/  IMAD.WIDE R174, R3, 0x4, R144 ;  /* 0x0000000403ae7825 */ /* 0x002fc600078e0290 */
[----:B------:R1:W-:Y:S01]  /*9820*/  LDGSTS.E [R4+0x7080], desc[UR32][R212.64], !P5 ;  /* 0x07080000d4047fae */ /* 0x0003e2000e9a1020 */
[----:B----4-:R-:W-:-:S03]  /*9830*/  IMAD.WIDE R172, R3, 0x4, R146 ;  /* 0x0000000403ac7825 */ /* 0x010fc600078e0292 */
[----:B------:R4:W-:Y:S01]  /*9840*/  STL.64 [R1+0x680], R168 ;  /* 0x000680a801007387 */ /* 0x0009e20000100a00 */
[----:B---3--:R-:W-:-:S03]  /*9850*/  IMAD.WIDE R170, R3, 0x4, R148 ;  /* 0x0000000403aa7825 */ /* 0x008fc600078e0294 */
[----:B------:R3:W-:Y:S04]  /*9860*/  LDGSTS.E [R4+0x7100], desc[UR32][R180.64], !P5 ;  /* 0x07100000b4047fae */ /* 0x0007e8000e9a1020 */
[----:B------:R5:W-:Y:S01]  /*9870*/  STL.64 [R1+0x678], R134 ;  /* 0x0006788601007387 */ /* 0x000be20000100a00 */
[----:B----4-:R-:W-:-:S03]  /*9880*/  IMAD.WIDE R168, R3, 0x4, R150 ;  /* 0x0000000403a87825 */ /* 0x010fc600078e0296 */
        /* <DEDUP_REMOVED lines=24> */
[----:B------:R-:W5:Y:S01]  /*9a10*/  LDC R7, c[0x0][0x3a0] ;  /* 0x0000e800ff077b82 */ /* 0x000f620000000800 */
[C---:B-1----:R-:W-:Y:S02]  /*9a20*/  IMAD.WIDE R214, R5.reuse, 0x4, R166 ;  /* 0x0000000405d67825 */ /* 0x042fe400078e02a6 */
[----:B------:R1:W-:Y:S04]  /*9a30*/  LDGSTS.E [R4+0x7580], desc[UR32][R66.64], !P5 ;  /* 0x0758000042047fae */ /* 0x0003e8000e9a1020 */
        /* <DEDUP_REMOVED lines=11> */
[C---:B-----5:R-:W-:Y:S01]  /*9af0*/  IMAD.WIDE R176, R5.reuse, 0x4, R142 ;  /* 0x0000000405b07825 */ /* 0x060fe200078e028e */
[----:B------:R-:W-:Y:S02]  /*9b00*/  ISETP.GE.U32.AND P5, PT, R6, 0x7fffffd9, PT ;  /* 0x7fffffd90600780c */ /* 0x000fe40003fa6070 */
[----:B------:R5:W-:Y:S01]  /*9b10*/  STL.64 [R1+0x510], R172 ;  /* 0x000510ac01007387 */ /* 0x000be20000100a00 */
[----:B------:R-:W1:Y:S01]  /*9b20*/  LDC R6, c[0x0][0x3a0] ;  /* 0x0000e800ff067b82 */ /* 0x000e620000000800 */
[----:B----4-:R-:W-:-:S02]  /*9b30*/  IMAD.WIDE R174, R5, 0x4, R144 ;  /* 0x0000000405ae7825 */ /* 0x010fc400078e0290 */
        /* <DEDUP_REMOVED lines=42> */
[----:B----4-:R-:W-:-:S03]  /*9de0*/  IMAD.WIDE R214, R3, 0x4, R166 ;  /* 0x0000000403d67825 */ /* 0x010fc600078e02a6 */
[----:B------:R4:W-:Y:S01]  /*9df0*/  STL.64 [R1+0x3a8], R178 ;  /* 0x0003a8b201007387 */ /* 0x0009e20000100a00 */
[----:B-----5:R-:W-:-:S03]  /*9e00*/  IMAD.WIDE R212, R3, 0x4, R136 ;  /* 0x0000000403d47825 */ /* 0x020fc600078e0288 */
[----:B------:R5:W-:Y:S01]  /*9e10*/  STL.64 [R1+0x3a0], R176 ;  /* 0x0003a0b001007387 */ /* 0x000be20000100a00 */
[----:B-1----:R-:W-:-:S03]  /*9e20*/  IMAD.WIDE R180, R3, 0x4, R138 ;  /* 0x0000000403b47825 */ /* 0x002fc600078e028a */
[----:B------:R1:W-:Y:S01]  /*9e30*/  STL.64 [R1+0x398], R174 ;  /* 0x000398ae01007387 */ /* 0x0003e20000100a00 */
[----:B----4-:R-:W-:-:S03]  /*9e40*/  IMAD.WIDE R178, R3, 0x4, R140 ;  /* 0x0000000403b27825 */ /* 0x010fc600078e028c */
[----:B------:R4:W-:Y:S01]  /*9e50*/  STL.64 [R1+0x390], R172 ;  /* 0x000390ac01007387 */ /* 0x0009e20000100a00 */
[----:B-----5:R-:W-:-:S03]  /*9e60*/  IMAD.WIDE R176, R3, 0x4, R142 ;  /* 0x0000000403b07825 */ /* 0x020fc600078e028e */
[----:B------:R5:W-:Y:S01]  /*9e70*/  LDGSTS.E [R4+0xb000], desc[UR32][R214.64], !P1 ;  /* 0x0b000000d6047fae */ /* 0x000be2000c9a1020 */
[----:B-1----:R-:W-:-:S03]  /*9e80*/  IMAD.WIDE R174, R3, 0x4, R144 ;  /* 0x0000000403ae7825 */ /* 0x002fc600078e0290 */
[----:B------:R2:W-:Y:S01]  /*9e90*/  STL.64 [R1+0x388], R170 ;  /* 0x000388aa01007387 */ /* 0x0005e20000100a00 */
[----:B----4-:R-:W-:-:S03]  /*9ea0*/  IMAD.WIDE R172, R3, 0x4, R146 ;  /* 0x0000000403ac7825 */ /* 0x010fc600078e0292 */
[----:B------:R1:W-:Y:S04]  /*9eb0*/  LDGSTS.E [R4+0xb080], desc[UR32][R212.64], !P1 ;  /* 0x0b080000d4047fae */ /* 0x0003e8000c9a1020 */
[----:B------:R4:W-:Y:S01]  /*9ec0*/  STL.64 [R1+0x380], R168 ;  /* 0x000380a801007387 */ /* 0x0009e20000100a00 */
[----:B--2---:R-:W-:-:S03]  /*9ed0*/  IMAD.WIDE R170, R3, 0x4, R148 ;  /* 0x0000000403aa7825 */ /* 0x004fc600078e0294 */
        /* <DEDUP_REMOVED lines=36> */
[----:B------:R3:W-:Y:S01]  /*a120*/  STL.64 [R1+0x220], R176 ;  /* 0x000220b001007387 */ /* 0x0007e20000100a00 */
[----:B--2---:R-:W-:-:S03]  /*a130*/  VIADD R7, R7, 0xffffffe0 ;  /* 0xffffffe007077836 */ /* 0x004fc60000000000 */
[----:B------:R2:W-:Y:S01]  /*a140*/  LDGSTS.E [R4+0xb700], desc[UR32][R32.64], !P1 ;  /* 0x0b70000020047fae */ /* 0x0005e2000c9a1020 */
[----:B----4-:R-:W-:-:S03]  /*a150*/  IMAD.WIDE R178, R5, 0x4, R140 ;  /* 0x0000000405b27825 */ /* 0x010fc600078e028c */
[----:B------:R4:W-:Y:S04]  /*a160*/  STL.64 [R1+0x218], R174 ;  /* 0x000218ae01007387 */ /* 0x0009e80000100a00 */
[----:B------:R5:W-:Y:S01]  /*a170*/  LDGSTS.E [R4+0xb780], desc[UR32][R24.64], !P1 ;  /* 0x0b78000018047fae */ /* 0x000be2000c9a1020 */
[C---:B---3--:R-:W-:Y:S01]  /*a180*/  IMAD.WIDE R176, R5.reuse, 0x4, R142 ;  /* 0x0000000405b07825 */ /* 0x048fe200078e028e */
[----:B------:R-:W-:Y:S02]  /*a190*/  ISETP.GE.U32.AND P1, PT, R6, 0x7fffffd1, PT ;  /* 0x7fffffd10600780c */ /* 0x000fe40003f26070 */
[----:B------:R3:W-:Y:S01]  /*a1a0*/  STL.64 [R1+0x210], R172 ;  /* 0x000210ac01007387 */ /* 0x0007e20000100a00 */
[----:B------:R-:W1:Y:S01]  /*a1b0*/  LDC R6, c[0x0][0x3a0] ;  /* 0x0000e800ff067b82 */ /* 0x000e620000000800 */
[----:B----4-:R-:W-:-:S02]  /*a1c0*/  IMAD.WIDE R174, R5, 0x4, R144 ;  /* 0x0000000405ae7825 */ /* 0x010fc400078e0290 */
[----:B------:R4:W-:Y:S04]  /*a1d0*/  LDGSTS.E [R4+0xd000], desc[UR32][R214.64], !P4 ;  /* 0x0d000000d6047fae */ /* 0x0009e8000e1a1020 */
[----:B------:R2:W-:Y:S01]  /*a1e0*/  STL.64 [R1+0x208], R170 ;  /* 0x000208aa01007387 */ /* 0x0005e20000100a00 */
[----:B---3--:R-:W-:-:S03]  /*a1f0*/  IMAD.WIDE R172, R5, 0x4, R146 ;  /* 0x0000000405ac7825 */ /* 0x008fc600078e0292 */
[----:B------:R-:W-:Y:S04]  /*a200*/  LDGSTS.E [R4+0xd080], desc[UR32][R212.64], !P4 ;  /* 0x0d080000d4047fae */ /* 0x000fe8000e1a1020 */
[----:B------:R3:W-:Y:S01]  /*a210*/  STL.64 [R1+0x200], R168 ;  /* 0x000200a801007387 */ /* 0x0007e20000100a00 */
[----:B--2---:R-:W-:-:S03]  /*a220*/  IMAD.WIDE R170, R5, 0x4, R148 ;  /* 0x0000000405aa7825 */ /* 0x004fc600078e0294 */
[----:B------:R-:W-:Y:S04]  /*a230*/  LDGSTS.E [R4+0xd100], desc[UR32][R180.64], !P4 ;  /* 0x0d100000b4047fae */ /* 0x000fe8000e1a1020 */
        /* <DEDUP_REMOVED lines=16> */
[----:B-1----:R-:W-:-:S03]  /*a340*/  IMAD.WIDE R50, R5, 0x4, R160 ;  /* 0x0000000405327825 */ /* 0x002fc600078e02a0 */
[----:B------:R-:W-:Y:S04]  /*a350*/  LDGSTS.E [R4+0xd400], desc[UR32][R168.64], !P4 ;  /* 0x0d400000a8047fae */ /* 0x000fe8000e1a1020 */
[----:B------:R5:W-:Y:S01]  /*a360*/  STL.64 [R1+0x1c8], R24 ;  /* 0x0001c81801007387 */ /* 0x000be20000100a00 */
[----:B--2---:R-:W-:-:S03]  /*a370*/  IMAD.WIDE R32, R5, 0x4, R162 ;  /* 0x0000000405207825 */ /* 0x004fc600078e02a2 */
[----:B------:R-:W-:Y:S04]  /*a380*/  LDGSTS.E [R4+0xd480], desc[UR32][R134.64], !P4 ;  /* 0x0d48000086047fae */ /* 0x000fe8000e1a1020 */
[----:B------:R-:W-:Y:S01]  /*a390*/  LDGSTS.E [R4+0xd500], desc[UR32][R110.64], !P4 ;  /* 0x0d5000006e047fae */ /* 0x000fe2000e1a1020 */
[----:B-----5:R-:W-:-:S03]  /*a3a0*/  IMAD.WIDE R24, R5, 0x4, R164 ;  /* 0x0000000405187825 */ /* 0x020fc600078e02a4 */
[----:B------:R4:W-:Y:S01]  /*a3b0*/  STL.64 [R1+0xc0], R214 ;  /* 0x0000c0d601007387 */ /* 0x0009e20000100a00 */
[----:B------:R-:W-:-:S03]  /*a3c0*/  IMAD R5, R246, 0x7, RZ ;  /* 0x00000007f6057824 */ /* 0x000fc600078e02ff */
[----:B------:R-:W-:Y:S04]  /*a3d0*/  LDGSTS.E [R4+0xd580], desc[UR32][R66.64], !P4 ;  /* 0x0d58000042047fae */ /* 0x000fe8000e1a1020 */
[----:B------:R-:W-:Y:S01]  /*a3e0*/  LDGSTS.E [R4+0xd600], desc[UR32][R64.64], !P4 ;  /* 0x0d60000040047fae */ /* 0x000fe2000e1a1020 */
[----:B----4-:R-:W-:-:S03]  /*a3f0*/  IMAD.WIDE R214, R242, 0x4, R136 ;  /* 0x00000004f2d67825 */ /* 0x010fc600078e0288 */
[----:B------:R-:W-:Y:S01]  /*a400*/  LDGSTS.E [R4+0xd680], desc[UR32][R50.64], !P4 ;  /* 0x0d68000032047fae */ /* 0x000fe2000e1a1020 */
[----:B------:R-:W-:-:S03]  /*a410*/  IMAD.WIDE R242, R242, 0x4, R164 ;  /* 0x00000004f2f27825 */ /* 0x000fc600078e02a4 */
[----:B------:R-:W-:Y:S04]  /*a420*/  LDGSTS.E [R4+0xd700], desc[UR32][R32.64], !P4 ;  /* 0x0d70000020047fae */ /* 0x000fe8000e1a1020 */
[----:B------:R1:W-:Y:S01]  /*a430*/  LDGSTS.E [R4+0xd780], desc[UR32][R24.64], !P4 ;  /* 0x0d78000018047fae */ /* 0x0003e2000e1a1020 */
[----:B------:R-:W-:Y:S01]  /*a440*/  ISETP.GE.U32.AND P4, PT, R3, 0x7fffffcd, PT ;  /* 0x7fffffcd0300780c */ /* 0x000fe20003f86070 */
[----:B------:R-:W-:Y:S02]  /*a450*/  VIADD R3, R6, 0xffffffe8 ;  /* 0xffffffe806037836 */ /* 0x000fe40000000000 */
[----:B------:R-:W-:Y:S04]  /*a460*/  LDGSTS.E [R4+0xf000], desc[UR32][R244.64], !P3 ;  /* 0x0f000000f4047fae */ /* 0x000fe8000d9a1020 */
[----:B------:R-:W-:Y:S04]  /*a470*/  STL.64 [R1+0xb8], R212 ;  /* 0x0000b8d401007387 */ /* 0x000fe80000100a00 */
        /* <DEDUP_REMOVED lines=27> */
[----:B------:R1:W-:Y:S04]  /*a630*/  STL.64 [R1+0x48], R24 ;  /* 0x0000481801007387 */ /* 0x0003e80000100a00 */
[----:B------:R-:W-:Y:S01]  /*a640*/  LDGSTS.E [R4+0xf780], desc[UR32][R242.64], !P3 ;  /* 0x0f780000f2047fae */ /* 0x000fe2000d9a1020 */
[----:B------:R-:W-:Y:S01]  /*a650*/  ISETP.GE.U32.AND P3, PT, R3, 0x7fffffc9, PT ;  /* 0x7fffffc90300780c */ /* 0x000fe20003f66070 */
[----:B------:R-:W-:-:S04]  /*a660*/  IMAD R3, R246, 0x3, RZ ;  /* 0x00000003f6037824 */ /* 0x000fc800078e02ff */
[----:B------:R-:W-:Y:S01]  /*a670*/  IMAD.WIDE R250, R3, 0x4, R166 ;  /* 0x0000000403fa7825 */ /* 0x000fe200078e02a6 */
[----:B-1----:R-:W-:-:S03]  /*a680*/  LOP3.LUT R24, R249, 0x60, RZ, 0x3c, !PT ;  /* 0x00000060f9187812 */ /* 0x002fc600078e3cff */
[C---:B------:R-:W-:Y:S01]  /*a690*/  IMAD.WIDE R212, R3.reuse, 0x4, R136 ;  /* 0x0000000403d47825 */ /* 0x040fe200078e0288 */
[----:B------:R1:W-:Y:S03]  /*a6a0*/  STL.64 [R1+0x958], R250 ;  /* 0x000958fa01007387 */ /* 0x0003e60000100a00 */
[----:B------:R-:W-:Y:S01]  /*a6b0*/  VIADD R6, R24, UR5 ;  /* 0x0000000518067c36 */ /* 0x000fe20008000000 */
[----:B------:R2:W-:Y:S01]  /*a6c0*/  STL.64 [R1+0x950], R212 ;  /* 0x000950d401007387 */ /* 0x0005e20000100a00 */
        /* <DEDUP_REMOVED lines=28> */
[----:B-1----:R-:W-:-:S03]  /*a890*/  IMAD.WIDE R250, R5, 0x4, R166 ;  /* 0x0000000405fa7825 */ /* 0x002fc600078e02a6 */
[----:B------:R1:W-:Y:S01]  /*a8a0*/  STL.64 [R1+0x930], R174 ;  /* 0x000930ae01007387 */ /* 0x0003e20000100a00 */
[----:B--2---:R-:W-:-:S03]  /*a8b0*/  IMAD.WIDE R212, R5, 0x4, R136 ;  /* 0x0000000405d47825 */ /* 0x004fc600078e0288 */
[----:B------:R2:W-:Y:S01]  /*a8c0*/  LDGSTS.E [R6+0x1d80], desc[UR32][R66.64], !P6 ;  /* 0x01d8000042067fae */ /* 0x0005e2000f1a1020 */
[----:B---3--:R-:W-:-:S03]  /*a8d0*/  IMAD.WIDE R180, R5, 0x4, R138 ;  /* 0x0000000405b47825 */ /* 0x008fc600078e028a */
[----:B------:R3:W-:Y:S01]  /*a8e0*/  STL.64 [R1+0x928], R172 ;  /* 0x000928ac01007387 */ /* 0x0007e20000100a00 */
[----:B----4-:R-:W-:-:S03]  /*a8f0*/  IMAD.WIDE R178, R5, 0x4, R140 ;  /* 0x0000000405b27825 */ /* 0x010fc600078e028c */
[----:B------:R4:W-:Y:S01]  /*a900*/  LDGSTS.E [R6+0x1e00], desc[UR32][R64.64], !P6 ;  /* 0x01e0000040067fae */ /* 0x0009e2000f1a1020 */
[----:B-----5:R-:W-:-:S03]  /*a910*/  IMAD.WIDE R176, R5, 0x4, R142 ;  /* 0x0000000405b07825 */ /* 0x020fc600078e028e */
[----:B------:R5:W-:Y:S01]  /*a920*/  STL.64 [R1+0x920], R170 ;  /* 0x000920aa01007387 */ /* 0x000be20000100a00 */
[----:B-1----:R-:W-:-:S03]  /*a930*/  IMAD.WIDE R174, R5, 0x4, R144 ;  /* 0x0000000405ae7825 */ /* 0x002fc600078e0290 */
[----:B------:R1:W-:Y:S01]  /*a940*/  LDGSTS.E [R6+0x1e80], desc[UR32][R50.64], !P6 ;  /* 0x01e8000032067fae */ /* 0x0003e2000f1a1020 */
[----:B---3--:R-:W-:-:S03]  /*a950*/  IMAD.WIDE R172, R5, 0x4, R146 ;  /* 0x0000000405ac7825 */ /* 0x008fc600078e0292 */
[----:B------:R3:W-:Y:S04]  /*a960*/  STL.64 [R1+0x918], R168 ;  /* 0x000918a801007387 */ /* 0x0007e80000100a00 */
[----:B------:R1:W-:Y:S01]  /*a970*/  LDGSTS.E [R6+0x1f00], desc[UR32][R32.64], !P6 ;  /* 0x01f0000020067fae */ /* 0x0003e2000f1a1020 */
[----:B-----5:R-:W-:-:S03]  /*a980*/  IMAD.WIDE R170, R5, 0x4, R148 ;  /* 0x0000000405aa7825 */ /* 0x020fc600078e0294 */
[----:B------:R5:W-:Y:S04]  /*a990*/  STL.64 [R1+0x910], R134 ;  /* 0x0009108601007387 */ /* 0x000be80000100a00 */
[----:B------:R1:W-:Y:S01]  /*a9a0*/  LDGSTS.E [R6+0x1f80], desc[UR32][R24.64], !P6 ;  /* 0x01f8000018067fae */ /* 0x0003e2000f1a1020 */
[----:B---3--:R-:W-:Y:S01]  /*a9b0*/  IMAD.WIDE R168, R5, 0x4, R150 ;  /* 0x0000000405a87825 */ /* 0x008fe200078e0296 */
[----:B------:R-:W-:Y:S02]  /*a9c0*/  ISETP.GE.AND P6, PT, R248, R7, PT ;  /* 0x00000007f800720c */ /* 0x000fe40003fc6270 */
[----:B------:R3:W-:Y:S01]  /*a9d0*/  STL.64 [R1+0x908], R110 ;  /* 0x0009086e01007387 */ /* 0x0007e20000100a00 */
[----:B------:R-:W1:Y:S01]  /*a9e0*/  LDC R248, c[0x0][0x3a0] ;  /* 0x0000e800fff87b82 */ /* 0x000e620000000800 */
[----:B------:R-:W-:-:S02]  /*a9f0*/  SEL R3, RZ, 0x4, P6 ;  /* 0x00000004ff037807 */ /* 0x000fc40003000000 */
[----:B------:R1:W-:Y:S01]  /*aa00*/  LDGSTS.E [R6+0x3800], desc[UR32][R250.64], !P5 ;  /* 0x03800000fa067fae */ /* 0x0003e2000e9a1020 */
[----:B-----5:R-:W-:Y:S01]  /*aa10*/  IMAD.WIDE R134, R5, 0x4, R152 ;  /* 0x0000000405867825 */ /* 0x020fe200078e0298 */
[----:B------:R-:W-:Y:S02]  /*aa20*/  ISETP.GE.U32.AND P6, PT, R247, 0x7fffffc5, PT ;  /* 0x7fffffc5f700780c */ /* 0x000fe40003fc6070 */
[----:B------:R2:W-:Y:S01]  /*aa30*/  STL.64 [R1+0x900], R66 ;  /* 0x0009004201007387 */ /* 0x0005e20000100a00 */
[----:B------:R-:W5:Y:S03]  /*aa40*/  LDC R247, c[0x0][0x3a0] ;  /* 0x0000e800fff77b82 */ /* 0x000f660000000800 */
[----:B------:R1:W-:Y:S01]  /*aa50*/  LDGSTS.E [R6+0x3880], desc[UR32][R212.64], !P5 ;  /* 0x03880000d4067fae */ /* 0x0003e2000e9a1020 */
[----:B---3--:R-:W-:-:S03]  /*aa60*/  IMAD.WIDE R110, R5, 0x4, R154 ;  /* 0x00000004056e7825 */ /* 0x008fc600078e029a */
[----:B------:R4:W-:Y:S04]  /*aa70*/  STL.64 [R1+0x8f8], R64 ;  /* 0x0008f84001007387 */ /* 0x0009e80000100a00 */
[----:B------:R3:W-:Y:S01]  /*aa80*/  LDGSTS.E [R6+0x3900], desc[UR32][R180.64], !P5 ;  /* 0x03900000b4067fae */ /* 0x0007e2000e9a1020 */
[----:B--2---:R-:W-:-:S03]  /*aa90*/  IMAD.WIDE R66, R5, 0x4, R156 ;  /* 0x0000000405427825 */ /* 0x004fc600078e029c */
[----:B------:R1:W-:Y:S04]  /*aaa0*/  STL.64 [R1+0x8f0], R50 ;  /* 0x0008f03201007387 */ /* 0x0003e80000100a00 */
[----:B------:R2:W-:Y:S01]  /*aab0*/  LDGSTS.E [R6+0x3980], desc[UR32][R178.64], !P5 ;  /* 0x03980000b2067fae */ /* 0x0005e2000e9a1020 */
[----:B----4-:R-:W-:-:S03]  /*aac0*/  IMAD.WIDE R64, R5, 0x4, R158 ;  /* 0x0000000405407825 */ /* 0x010fc600078e029e */
[----:B------:R4:W-:Y:S04]  /*aad0*/  STL.64 [R1+0x8e8], R32 ;  /* 0x0008e82001007387 */ /* 0x0009e80000100a00 */
[----:B------:R1:W-:Y:S02]  /*aae0*/  LDGSTS.E [R6+0x3a00], desc[UR32][R176.64], !P5 ;  /* 0x03a00000b0067fae */ /* 0x0003e4000e9a1020 */
[C---:B-1----:R-:W-:Y:S02]  /*aaf0*/  IMAD.WIDE R50, R5.reuse, 0x4, R160 ;  /* 0x0000000405327825 */ /* 0x042fe400078e02a0 */
[----:B------:R1:W-:Y:S04]  /*ab00*/  STL.64 [R1+0x8e0], R24 ;  /* 0x0008e01801007387 */ /* 0x0003e80000100a00 */
[----:B------:R2:W-:Y:S01]  /*ab10*/  LDGSTS.E [R6+0x3a80], desc[UR32][R174.64], !P5 ;  /* 0x03a80000ae067fae */ /* 0x0005e2000e9a1020 */
[----:B----4-:R-:W-:-:S03]  /*ab20*/  IMAD.WIDE R32, R5, 0x4, R162 ;  /* 0x0000000405207825 */ /* 0x010fc600078e02a2 */
[----:B------:R4:W-:Y:S01]  /*ab30*/  LDGSTS.E [R6+0x3b00], desc[UR32][R172.64], !P5 ;  /* 0x03b00000ac067fae */ /* 0x0009e2000e9a1020 */
[----:B-1----:R-:W-:-:S03]  /*ab40*/  IMAD.WIDE R24, R5, 0x4, R164 ;  /* 0x0000000405187825 */ /* 0x002fc600078e02a4 */
[----:B------:R1:W-:Y:S01]  /*ab50*/  LDGSTS.E [R6+0x3b80], desc[UR32][R170.64], !P5 ;  /* 0x03b80000aa067fae */ /* 0x0003e2000e9a1020 */
[----:B------:R-:W-:-:S03]  /*ab60*/  IMAD R5, R246, 0xb, RZ ;  /* 0x0000000bf6057824 */ /* 0x000fc600078e02ff */
        /* <DEDUP_REMOVED lines=15> */
[----:B--2---:R-:W-:-:S03]  /*ac60*/  IMAD.WIDE R178, R5, 0x4, R140 ;  /* 0x0000000405b27825 */ /* 0x004fc600078e028c */
[----:B------:R2:W-:Y:S04]  /*ac70*/  STL.64 [R1+0xdb0], R174 ;  /* 0x000db0ae01007387 */ /* 0x0005e80000100a00 */
[----:B------:R1:W-:Y:S01]  /*ac80*/  LDGSTS.E [R6+0x3f80], desc[UR32][R24.64], !P5 ;  /* 0x03f8000018067fae */ /* 0x0003e2000e9a1020 */
[----:B---3--:R-:W-:Y:S01]  /*ac90*/  IMAD.WIDE R176, R5, 0x4, R142 ;  /* 0x0000000405b07825 */ /* 0x008fe200078e028e */
[----:B------:R-:W-:Y:S02]  /*aca0*/  PLOP3.LUT P5, PT, PT, PT, UP0, 0x80, 0x8 ;  /* 0x000000000008781c */ /* 0x000fe40003faf008 */
[----:B------:R4:W-:Y:S02]  /*acb0*/  STL.64 [R1+0xda8], R172 ;  /* 0x000da8ac01007387 */ /* 0x0009e40000100a00 */
[----:B------:R-:W-:Y:S01]  /*acc0*/  SEL R3, R3, RZ, P5 ;  /* 0x000000ff03037207 */ /* 0x000fe20002800000 */
[----:B--2---:R-:W-:Y:S01]  /*acd0*/  IMAD.WIDE R174, R5, 0x4, R144 ;  /* 0x0000000405ae7825 */ /* 0x004fe200078e0290 */
[----:B------:R2:W-:Y:S01]  /*ace0*/  LDGSTS.E [R6+0x5800], desc[UR32][R250.64], !P0 ;  /* 0x05800000fa067fae */ /* 0x0005e2000c1a1020 */
[----:B------:R-:W-:-:S02]  /*acf0*/  ISETP.GE.U32.AND P5, PT, R7, 0x7fffffc1, PT ;  /* 0x7fffffc10700780c */ /* 0x000fc40003fa6070 */
[----:B-----5:R-:W-:Y:S01]  /*ad00*/  IADD3 R7, PT, PT, R247, -0x21, RZ ;  /* 0xffffffdff7077810 */ /* 0x020fe20007ffe0ff */
[----:B------:R3:W-:Y:S01]  /*ad10*/  STL.64 [R1+0xda0], R170 ;  /* 0x000da0aa01007387 */ /* 0x0007e20000100a00 */
[----:B------:R-:W5:Y:S01]  /*ad20*/  LDC R247, c[0x0][0x3a0] ;  /* 0x0000e800fff77b82 */ /* 0x000f620000000800 */
[C---:B----4-:R-:W-:Y:S02]  /*ad30*/  IMAD.WIDE R172, R5.reuse, 0x4, R146 ;  /* 0x0000000405ac7825 */ /* 0x050fe400078e0292 */
        /* <DEDUP_REMOVED lines=33> */
[----:B------:R-:W-:Y:S01]  /*af50*/  ISETP.NE.U32.AND P0, PT, R3, RZ, PT ;  /* 0x000000ff0300720c */ /* 0x000fe20003f05070 */
        /* <DEDUP_REMOVED lines=8> */
[----:B---3--:R-:W-:-:S03]  /*afe0*/  IMAD.WIDE R180, R3, 0x4, R138 ;  /* 0x0000000403b47825 */ /* 0x008fc600078e028a */
[----:B------:R3:W-:Y:S01]  /*aff0*/  STL.64 [R1+0xd30], R174 ;  /* 0x000d30ae01007387 */ /* 0x0007e20000100a00 */
[----:B-1----:R-:W-:-:S03]  /*b000*/  IMAD.WIDE R178, R3, 0x4, R140 ;  /* 0x0000000403b27825 */ /* 0x002fc600078e028c */
[----:B------:R1:W-:Y:S01]  /*b010*/  STL.64 [R1+0xd28], R172 ;  /* 0x000d28ac01007387 */ /* 0x0003e20000100a00 */
[----:B----4-:R-:W-:-:S03]  /*b020*/  IMAD.WIDE R176, R3, 0x4, R142 ;  /* 0x0000000403b07825 */ /* 0x010fc600078e028e */
[----:B------:R4:W-:Y:S01]  /*b030*/  LDGSTS.E [R6+0x7800], desc[UR32][R250.64], !P1 ;  /* 0x07800000fa067fae */ /* 0x0009e2000c9a1020 */
[----:B---3--:R-:W-:-:S03]  /*b040*/  IMAD.WIDE R174, R3, 0x4, R144 ;  /* 0x0000000403ae7825 */ /* 0x008fc600078e0290 */
        /* <DEDUP_REMOVED lines=34> */
[----:B----4-:R-:W-:-:S03]  /*b270*/  IMAD.WIDE R250, R5, 0x4, R166 ;  /* 0x0000000405fa7825 */ /* 0x010fc600078e02a6 */
        /* <DEDUP_REMOVED lines=11> */
[----:B---3--:R-:W-:Y:S01]  /*b330*/  IMAD.WIDE R176, R5, 0x4, R142 ;  /* 0x0000000405b07825 */ /* 0x008fe200078e028e */
[----:B------:R-:W-:Y:S02]  /*b340*/  ISETP.GE.U32.AND P1, PT, R7, 0x7fffffc0, PT ;  /* 0x7fffffc00700780c */ /* 0x000fe40003f26070 */
[----:B------:R3:W-:Y:S01]  /*b350*/  STL.64 [R1+0xca8], R172 ;  /* 0x000ca8ac01007387 */ /* 0x0007e20000100a00 */
[----:B------:R-:W2:Y:S01]  /*b360*/  LDC R7, c[0x0][0x3a0] ;  /* 0x0000e800ff077b82 */ /* 0x000ea20000000800 */
[----:B-1----:R-:W-:-:S02]  /*b370*/  IMAD.WIDE R174, R5, 0x4, R144 ;  /* 0x0000000405ae7825 */ /* 0x002fc400078e0290 */
[----:B------:R1:W-:Y:S04]  /*b380*/  LDGSTS.E [R6+0x9800], desc[UR32][R250.64], !P4 ;  /* 0x09800000fa067fae */ /* 0x0003e8000e1a1020 */
[----:B------:R1:W-:Y:S01]  /*b390*/  STL.64 [R1+0xca0], R170 ;  /* 0x000ca0aa01007387 */ /* 0x0003e20000100a00 */
[----:B---3--:R-:W-:-:S03]  /*b3a0*/  IMAD.WIDE R172, R5, 0x4, R146 ;  /* 0x0000000405ac7825 */ /* 0x008fc600078e0292 */
        /* <DEDUP_REMOVED lines=38> */
[----:B------:R2:W-:Y:S04]  /*b610*/  STL.64 [R1+0xc48], R180 ;  /* 0x000c48b401007387 */ /* 0x0005e80000100a00 */
[----:B------:R4:W-:Y:S01]  /*b620*/  STL.64 [R1+0xc40], R178 ;  /* 0x000c40b201007387 */ /* 0x0009e20000100a00 */
[----:B-1----:R-:W-:-:S03]  /*b630*/  IMAD.WIDE R250, R3, 0x4, R166 ;  /* 0x0000000403fa7825 */ /* 0x002fc600078e02a6 */
[----:B------:R1:W-:Y:S01]  /*b640*/  STL.64 [R1+0xc38], R176 ;  /* 0x000c38b001007387 */ /* 0x0003e20000100a00 */
[----:B---3--:R-:W-:-:S03]  /*b650*/  IMAD.WIDE R212, R3, 0x4, R136 ;  /* 0x0000000403d47825 */ /* 0x008fc600078e0288 */
[----:B------:R3:W-:Y:S01]  /*b660*/  STL.64 [R1+0xc30], R174 ;  /* 0x000c30ae01007387 */ /* 0x0007e20000100a00 */
[----:B--2---:R-:W-:-:S03]  /*b670*/  IMAD.WIDE R180, R3, 0x4, R138 ;  /* 0x0000000403b47825 */ /* 0x004fc600078e028a */
[----:B------:R2:W-:Y:S01]  /*b680*/  STL.64 [R1+0xc28], R172 ;  /* 0x000c28ac01007387 */ /* 0x0005e20000100a00 */
[----:B----4-:R-:W-:-:S03]  /*b690*/  IMAD.WIDE R178, R3, 0x4, R140 ;  /* 0x0000000403b27825 */ /* 0x010fc600078e028c */
[----:B------:R4:W-:Y:S01]  /*b6a0*/  STL.64 [R1+0xc20], R170 ;  /* 0x000c20aa01007387 */ /* 0x0009e20000100a00 */
[----:B-1----:R-:W-:-:S03]  /*b6b0*/  IMAD.WIDE R176, R3, 0x4, R142 ;  /* 0x0000000403b07825 */ /* 0x002fc600078e028e */
[----:B------:R1:W-:Y:S01]  /*b6c0*/  STL.64 [R1+0xc18], R168 ;  /* 0x000c18a801007387 */ /* 0x0003e20000100a00 */
[----:B---3--:R-:W-:-:S03]  /*b6d0*/  IMAD.WIDE R174, R3, 0x4, R144 ;  /* 0x0000000403ae7825 */ /* 0x008fc600078e0290 */
[----:B------:R3:W-:Y:S01]  /*b6e0*/  STL.64 [R1+0xc10], R134 ;  /* 0x000c108601007387 */ /* 0x0007e20000100a00 */
[----:B--2---:R-:W-:-:S03]  /*b6f0*/  IMAD.WIDE R172, R3, 0x4, R146 ;  /* 0x0000000403ac7825 */ /* 0x004fc600078e0292 */
[----:B------:R2:W-:Y:S01]  /*b700*/  LDGSTS.E [R6+0xb800], desc[UR32][R250.64], !P3 ;  /* 0x0b800000fa067fae */ /* 0x0005e2000d9a1020 */
[----:B----4-:R-:W-:-:S03]  /*b710*/  IMAD.WIDE R170, R3, 0x4, R148 ;  /* 0x0000000403aa7825 */ /* 0x010fc600078e0294 */
[----:B------:R4:W-:Y:S01]  /*b720*/  STL.64 [R1+0xc08], R110 ;  /* 0x000c086e01007387 */ /* 0x0009e20000100a00 */
[----:B-1----:R-:W-:-:S03]  /*b730*/  IMAD.WIDE R168, R3, 0x4, R150 ;  /* 0x0000000403a87825 */ /* 0x002fc600078e0296 */
[----:B------:R1:W-:Y:S01]  /*b740*/  LDGSTS.E [R6+0xb880], desc[UR32][R212.64], !P3 ;  /* 0x0b880000d4067fae */ /* 0x0003e2000d9a1020 */
[----:B---3--:R-:W-:-:S03]  /*b750*/  IMAD.WIDE R134, R3, 0x4, R152 ;  /* 0x0000000403867825 */ /* 0x008fc600078e0298 */
        /* <DEDUP_REMOVED lines=18> */
[----:B------:R1:W-:Y:S01]  /*b880*/  STL.64 [R1+0xbd0], R212 ;  /* 0x000bd0d401007387 */ /* 0x0003e20000100a00 */
[----:B-----5:R-:W-:-:S03]  /*b890*/  VIADD R3, R247, 0xffffffd3 ;  /* 0xffffffd3f7037836 */ /* 0x020fc60000000000 */
[----:B------:R3:W-:Y:S01]  /*b8a0*/  LDGSTS.E [R6+0xbc00], desc[UR32][R168.64], !P3 ;  /* 0x0bc00000a8067fae */ /* 0x0007e2000d9a1020 */
[----:B--2---:R-:W-:-:S03]  /*b8b0*/  IMAD.WIDE R250, R5, 0x4, R166 ;  /* 0x0000000405fa7825 */ /* 0x004fc600078e02a6 */
        /* <DEDUP_REMOVED lines=20> */
[----:B----4-:R-:W-:Y:S01]  /*ba00*/  IMAD.WIDE R170, R5, 0x4, R148 ;  /* 0x0000000405aa7825 */ /* 0x010fe200078e0294 */
[----:B------:R-:W-:Y:S02]  /*ba10*/  ISETP.GE.U32.AND P3, PT, R7, 0x7fffffb8, PT ;  /* 0x7fffffb80700780c */ /* 0x000fe40003f66070 */
[----:B------:R5:W-:Y:S01]  /*ba20*/  STL.64 [R1+0xb90], R134 ;  /* 0x000b908601007387 */ /* 0x000be20000100a00 */
[----:B------:R-:W4:Y:S03]  /*ba30*/  LDC R7, c[0x0][0x3a0] ;  /* 0x0000e800ff077b82 */ /* 0x000f260000000800 */
        /* <DEDUP_REMOVED lines=9> */
[----:B------:R-:W-:Y:S01]  /*bad0*/  LDGSTS.E [R6+0xd980], desc[UR32][R178.64], !P6 ;  /* 0x0d980000b2067fae */ /* 0x000fe2000f1a1020 */
[----:B-----5:R-:W-:-:S03]  /*bae0*/  IMAD.WIDE R66, R5, 0x4, R156 ;  /* 0x0000000405427825 */ /* 0x020fc600078e029c */
[----:B------:R5:W-:Y:S04]  /*baf0*/  STL.64 [R1+0xb70], R50 ;  /* 0x000b703201007387 */ /* 0x000be80000100a00 */
[----:B------:R-:W-:Y:S01]  /*bb00*/  LDGSTS.E [R6+0xda00], desc[UR32][R176.64], !P6 ;  /* 0x0da00000b0067fae */ /* 0x000fe2000f1a1020 */
[----:B---3--:R-:W-:-:S03]  /*bb10*/  IMAD.WIDE R64, R5, 0x4, R158 ;  /* 0x0000000405407825 */ /* 0x008fc600078e029e */
[----:B------:R1:W-:Y:S04]  /*bb20*/  STL.64 [R1+0xb68], R32 ;  /* 0x000b682001007387 */ /* 0x0003e80000100a00 */
[----:B------:R-:W-:Y:S01]  /*bb30*/  LDGSTS.E [R6+0xda80], desc[UR32][R174.64], !P6 ;  /* 0x0da80000ae067fae */ /* 0x000fe2000f1a1020 */
[----:B-----5:R-:W-:-:S03]  /*bb40*/  IMAD.WIDE R50, R5, 0x4, R160 ;  /* 0x0000000405327825 */ /* 0x020fc600078e02a0 */
[----:B------:R2:W-:Y:S04]  /*bb50*/  STL.64 [R1+0xb58], R24 ;  /* 0x000b581801007387 */ /* 0x0005e80000100a00 */
[----:B------:R-:W-:Y:S01]  /*bb60*/  LDGSTS.E [R6+0xdb00], desc[UR32][R172.64], !P6 ;  /* 0x0db00000ac067fae */ /* 0x000fe2000f1a1020 */
[----:B-1----:R-:W-:-:S03]  /*bb70*/  IMAD.WIDE R32, R5, 0x4, R162 ;  /* 0x0000000405207825 */ /* 0x002fc600078e02a2 */
[----:B------:R1:W-:Y:S04]  /*bb80*/  STL.64 [R1+0xb50], R250 ;  /* 0x000b50fa01007387 */ /* 0x0003e80000100a00 */
[----:B------:R-:W-:Y:S01]  /*bb90*/  LDGSTS.E [R6+0xdb80], desc[UR32][R170.64], !P6 ;  /* 0x0db80000aa067fae */ /* 0x000fe2000f1a1020 */
[----:B--2---:R-:W-:-:S03]  /*bba0*/  IMAD.WIDE R24, R5, 0x4, R164 ;  /* 0x0000000405187825 */ /* 0x004fc600078e02a4 */
[----:B------:R2:W-:Y:S01]  /*bbb0*/  STL.64 [R1+0xb48], R212 ;  /* 0x000b48d401007387 */ /* 0x0005e20000100a00 */
[----:B----4-:R-:W-:-:S03]  /*bbc0*/  VIADD R5, R7, 0xffffffcf ;  /* 0xffffffcf07057836 */ /* 0x010fc60000000000 */
[----:B------:R-:W-:Y:S04]  /*bbd0*/  LDGSTS.E [R6+0xdc00], desc[UR32][R168.64], !P6 ;  /* 0x0dc00000a8067fae */ /* 0x000fe8000f1a1020 */
[----:B------:R3:W-:Y:S04]  /*bbe0*/  STL.64 [R1+0xb40], R180 ;  /* 0x000b40b401007387 */ /* 0x0007e80000100a00 */
[----:B------:R4:W-:Y:S04]  /*bbf0*/  LDGSTS.E [R6+0xdc80], desc[UR32][R134.64], !P6 ;  /* 0x0dc8000086067fae */ /* 0x0009e8000f1a1020 */
[----:B------:R-:W-:Y:S04]  /*bc00*/  STL.64 [R1+0xb38], R178 ;  /* 0x000b38b201007387 */ /* 0x000fe80000100a00 */
        /* <DEDUP_REMOVED lines=10> */
[----:B------:R3:W-:Y:S01]  /*bcb0*/  LDGSTS.E [R6+0xdf80], desc[UR32][R24.64], !P6 ;  /* 0x0df8000018067fae */ /* 0x0007e2000f1a1020 */
[----:B------:R-:W-:Y:S01]  /*bcc0*/  ISETP.GE.U32.AND P6, PT, R3, 0x7fffffb4, PT ;  /* 0x7fffffb40300780c */ /* 0x000fe20003fc6070 */
[----:B------:R-:W-:-:S02]  /*bcd0*/  IMAD R3, R246, 0x1f, RZ ;  /* 0x0000001ff6037824 */ /* 0x000fc400078e02ff */
[----:B------:R4:W-:Y:S01]  /*bce0*/  STL.64 [R1+0xb08], R134 ;  /* 0x000b088601007387 */ /* 0x0009e20000100a00 */
[----:B------:R-:W5:Y:S01]  /*bcf0*/  LDC.64 R246, c[0x0][0x3a8] ;  /* 0x0000ea00fff67b82 */ /* 0x000f620000000a00 */
        /* <DEDUP_REMOVED lines=9> */
[----:B------:R4:W-:Y:S02]  /*bd90*/  STL.64 [R1+0xae0], R32 ;  /* 0x000ae02001007387 */ /* 0x0009e40000100a00 */
[----:B-1----:R-:W-:-:S02]  /*bda0*/  IMAD.WIDE R66, R3, 0x4, R144 ;  /* 0x0000000403427825 */ /* 0x002fc400078e0290 */
[----:B------:R1:W-:Y:S02]  /*bdb0*/  STL.64 [R1+0xad8], R24 ;  /* 0x000ad81801007387 */ /* 0x0003e40000100a00 */
[----:B--2---:R-:W-:-:S04]  /*bdc0*/  IMAD.WIDE R64, R3, 0x4, R142 ;  /* 0x0000000403407825 */ /* 0x004fc800078e028e */
[----:B---3--:R-:W-:-:S04]  /*bdd0*/  IMAD.WIDE R50, R3, 0x4, R166 ;  /* 0x0000000403327825 */ /* 0x008fc800078e02a6 */
[C---:B----4-:R-:W-:Y:S01]  /*bde0*/  IMAD.WIDE R32, R3.reuse, 0x4, R136 ;  /* 0x0000000403207825 */ /* 0x050fe200078e0288 */
[----:B------:R2:W-:Y:S03]  /*bdf0*/  STL.64 [R1+0xad0], R50 ;  /* 0x000ad03201007387 */ /* 0x0005e60000100a00 */
[C---:B-1----:R-:W-:Y:S01]  /*be00*/  IMAD.WIDE R24, R3.reuse, 0x4, R138 ;  /* 0x0000000403187825 */ /* 0x042fe200078e028a */
[----:B------:R1:W-:Y:S03]  /*be10*/  STL.64 [R1+0xac8], R32 ;  /* 0x000ac82001007387 */ /* 0x0003e60000100a00 */
[C---:B------:R-:W-:Y:S01]  /*be20*/  IMAD.WIDE R178, R3.reuse, 0x4, R154 ;  /* 0x0000000403b27825 */ /* 0x040fe200078e029a */
        /* <DEDUP_REMOVED lines=9> */
[----:B------:R-:W-:Y:S01]  /*bec0*/  IMAD.WIDE R168, R3, 0x4, R164 ;  /* 0x0000000403a87825 */ /* 0x000fe200078e02a4 */
[----:B------:R-:W-:Y:S04]  /*bed0*/  STL.64 [R1+0xa98], R250 ;  /* 0x000a98fa01007387 */ /* 0x000fe80000100a00 */
[----:B------:R-:W-:Y:S04]  /*bee0*/  STL.64 [R1+0xa90], R212 ;  /* 0x000a90d401007387 */ /* 0x000fe80000100a00 */
[----:B------:R-:W-:Y:S04]  /*bef0*/  STL.64 [R1+0xa88], R180 ;  /* 0x000a88b401007387 */ /* 0x000fe80000100a00 */
[----:B------:R-:W-:Y:S04]  /*bf00*/  STL.64 [R1+0xa80], R178 ;  /* 0x000a80b201007387 */ /* 0x000fe80000100a00 */
[----:B------:R-:W-:Y:S04]  /*bf10*/  STL.64 [R1+0xa78], R176 ;  /* 0x000a78b001007387 */ /* 0x000fe80000100a00 */
[----:B------:R1:W-:Y:S04]  /*bf20*/  STL.64 [R1+0xa70], R174 ;  /* 0x000a70ae01007387 */ /* 0x0003e80000100a00 */
[----:B------:R-:W-:Y:S04]  /*bf30*/  LDGSTS.E [R6+0xf800], desc[UR32][R50.64], !P5 ;  /* 0x0f80000032067fae */ /* 0x000fe8000e9a1020 */
[----:B------:R-:W-:Y:S04]  /*bf40*/  LDGSTS.E [R6+0xf880], desc[UR32][R32.64], !P5 ;  /* 0x0f88000020067fae */ /* 0x000fe8000e9a1020 */
[----:B------:R-:W-:Y:S04]  /*bf50*/  LDGSTS.E [R6+0xf900], desc[UR32][R24.64], !P5 ;  /* 0x0f90000018067fae */ /* 0x000fe8000e9a1020 */
[----:B--2---:R-:W2:Y:S04]  /*bf60*/  LDL.LU.64 R50, [R1+0x2b38] ;  /* 0x002b380001327983 */ /* 0x004ea80000300a00 */
[----:B------:R-:W-:Y:S04]  /*bf70*/  STL.64 [R1+0xa68], R172 ;  /* 0x000a68ac01007387 */ /* 0x000fe80000100a00 */
[----:B-1----:R-:W2:Y:S04]  /*bf80*/  LDL.LU.64 R32, [R1+0x2b30] ;  /* 0x002b300001207983 */ /* 0x002ea80000300a00 */
[----:B------:R-:W-:Y:S04]  /*bf90*/  STL.64 [R1+0xa60], R170 ;  /* 0x000a60aa01007387 */ /* 0x000fe80000100a00 */
[----:B---3--:R-:W3:Y:S04]  /*bfa0*/  LDL.LU.64 R24, [R1+0x2b28] ;  /* 0x002b280001187983 */ /* 0x008ee80000300a00 */
[----:B------:R1:W-:Y:S04]  /*bfb0*/  STL.64 [R1+0x10], R168 ;  /* 0x000010a801007387 */ /* 0x0003e80000100a00 */
[----:B------:R-:W-:Y:S04]  /*bfc0*/  LDGSTS.E [R6+0xf980], desc[UR32][R110.64], !P5 ;  /* 0x0f9800006e067fae */ /* 0x000fe8000e9a1020 */
[----:B------:R-:W-:Y:S04]  /*bfd0*/  LDGSTS.E [R6+0xfa00], desc[UR32][R64.64], !P5 ;  /* 0x0fa0000040067fae */ /* 0x000fe8000e9a1020 */
[----:B------:R-:W-:Y:S04]  /*bfe0*/  LDGSTS.E [R6+0xfa80], desc[UR32][R66.64], !P5 ;  /* 0x0fa8000042067fae */ /* 0x000fe8000e9a1020 */
[----:B----4-:R-:W4:Y:S04]  /*bff0*/  LDL.LU.64 R110, [R1+0x2b20] ;  /* 0x002b2000016e7983 */ /* 0x010f280000300a00 */
[----:B-----5:R-:W5:Y:S04]  /*c000*/  LDL.LU.64 R64, [R1+0x2b18] ;  /* 0x002b180001407983 */ /* 0x020f680000300a00 */
[----:B------:R-:W2:Y:S04]  /*c010*/  LDL.LU.64 R66, [R1+0x2b10] ;  /* 0x002b100001427983 */ /* 0x000ea80000300a00 */
[----:B------:R-:W-:Y:S04]  /*c020*/  LDGSTS.E [R6+0xfb00], desc[UR32][R134.64], !P5 ;  /* 0x0fb0000086067fae */ /* 0x000fe8000e9a1020 */
[----:B------:R-:W-:Y:S04]  /*c030*/  LDGSTS.E [R6+0xfb80], desc[UR32][R250.64], !P5 ;  /* 0x0fb80000fa067fae */ /* 0x000fe8000e9a1020 */
[----:B------:R-:W-:Y:S04]  /*c040*/  LDGSTS.E [R6+0xfc00], desc[UR32][R212.64], !P5 ;  /* 0x0fc00000d4067fae */ /* 0x000fe8000e9a1020 */
[----:B------:R-:W2:Y:S01]  /*c050*/  LDL.LU.64 R134, [R1+0x2b08] ;  /* 0x002b080001867983 */ /* 0x000ea20000300a00 */
[C---:B------:R-:W-:Y:S01]  /*c060*/  LOP3.LUT R7, R249.reuse, 0x10, RZ, 0x3c, !PT ;  /* 0x00000010f9077812 */ /* 0x040fe200078e3cff */
[----:B------:R-:W-:Y:S01]  /*c070*/  IMAD.SHL.U32 R3, R246, 0x20, RZ ;  /* 0x00000020f6037824 */ /* 0x000fe200078e00ff */
[----:B------:R-:W-:Y:S01]  /*c080*/  LOP3.LUT R246, R249, 0x30, RZ, 0x3c, !PT ;  /* 0x00000030f9f67812 */ /* 0x000fe200078e3cff */
[----:B------:R-:W-:Y:S02]  /*c090*/  LDGSTS.E [R6+0xfc80], desc[UR32][R180.64], !P5 ;  /* 0x0fc80000b4067fae */ /* 0x000fe4000e9a1020 */
[----:B------:R-:W-:-:S02]  /*c0a0*/  VIADD R7, R7, UR5 ;  /* 0x0000000507077c36 */ /* 0x000fc40008000000 */
[----:B------:R-:W-:Y:S01]  /*c0b0*/  LDGSTS.E [R6+0xfd00], desc[UR32][R178.64], !P5 ;  /* 0x0fd00000b2067fae */ /* 0x000fe2000e9a1020 */
[----:B------:R-:W-:Y:S02]  /*c0c0*/  VIADD R246, R246, UR5 ;  /* 0x00000005f6f67c36 */ /* 0x000fe40008000000 */
[C---:B------:R-:W-:Y:S01]  /*c0d0*/  IMAD.WIDE R166, R3.reuse, 0x4, R166 ;  /* 0x0000000403a67825 */ /* 0x040fe200078e02a6 */
[----:B------:R-:W-:Y:S03]  /*c0e0*/  LDGSTS.E [R6+0xfd80], desc[UR32][R176.64], !P5 ;  /* 0x0fd80000b0067fae */ /* 0x000fe6000e9a1020 */
[C---:B------:R-:W-:Y:S01]  /*c0f0*/  IMAD.WIDE R136, R3.reuse, 0x4, R136 ;  /* 0x0000000403887825 */ /* 0x040fe200078e0288 */
[----:B------:R1:W-:Y:S03]  /*c100*/  LDGSTS.E [R6+0xfe00], desc[UR32][R174.64], !P5 ;  /* 0x0fe00000ae067fae */ /* 0x0003e6000e9a1020 */
[C---:B------:R-:W-:Y:S01]  /*c110*/  IMAD.WIDE R138, R3.reuse, 0x4, R138 ;  /* 0x00000004038a7825 */ /* 0x040fe200078e028a */
[----:B------:R-:W-:Y:S03]  /*c120*/  LDGSTS.E [R6+0xfe80], desc[UR32][R172.64], !P5 ;  /* 0x0fe80000ac067fae */ /* 0x000fe6000e9a1020 */
[C---:B------:R-:W-:Y:S01]  /*c130*/  IMAD.WIDE R140, R3.reuse, 0x4, R140 ;  /* 0x00000004038c7825 */ /* 0x040fe200078e028c */
[----:B------:R-:W-:Y:S03]  /*c140*/  LDGSTS.E [R6+0xff00], desc[UR32][R170.64], !P5 ;  /* 0x0ff00000aa067fae */ /* 0x000fe6000e9a1020 */
[----:B------:R-:W-:Y:S01]  /*c150*/  IMAD.WIDE R142, R3, 0x4, R142 ;  /* 0x00000004038e7825 */ /* 0x000fe200078e028e */
[----:B------:R1:W-:Y:S01]  /*c160*/  LDGSTS.E [R6+0xff80], desc[UR32][R168.64], !P5 ;  /* 0x0ff80000a8067fae */ /* 0x0003e2000e9a1020 */
[----:B------:R-:W-:-:S02]  /*c170*/  ISETP.GE.U32.AND P5, PT, R5, 0x7fffffb0, PT ;  /* 0x7fffffb00500780c */ /* 0x000fc40003fa6070 */
[----:B------:R-:W-:Y:S01]  /*c180*/  VIADD R5, R248, 0xffffffcb ;  /* 0xffffffcbf8057836 */ /* 0x000fe20000000000 */
[----:B------:R-:W0:Y:S01]  /*c190*/  LDGDEPBAR ;  /* 0x00000000000079af */ /* 0x000e220000000000 */
[----:B------:R-:W-:Y:S01]  /*c1a0*/  LOP3.LUT R248, R249, 0x50, RZ, 0x3c, !PT ;  /* 0x00000050f9f87812 */ /* 0x000fe200078e3cff */
[----:B-1----:R-:W-:Y:S01]  /*c1b0*/  IMAD.WIDE R174, R3, 0x4, R144 ;  /* 0x0000000403ae7825 */ /* 0x002fe200078e0290 */
[----:B------:R-:W-:Y:S01]  /*c1c0*/  LOP3.LUT R249, R249, 0x70, RZ, 0x3c, !PT ;  /* 0x00000070f9f97812 */ /* 0x000fe200078e3cff */
[----:B------:R1:W-:Y:S02]  /*c1d0*/  STL.64 [R1+0x17a8], R166 ;  /* 0x0017a8a601007387 */ /* 0x0003e40000100a00 */
[----:B------:R-:W-:Y:S02]  /*c1e0*/  VIADD R248, R248, UR5 ;  /* 0x00000005f8f87c36 */ /* 0x000fe40008000000 */
[----:B------:R-:W-:Y:S01]  /*c1f0*/  VIADD R249, R249, UR5 ;  /* 0x00000005f9f97c36 */ /* 0x000fe20008000000 */
[----:B------:R-:W1:Y:S01]  /*c200*/  LDC R168, c[0x0][0x3a0] ;  /* 0x0000e800ffa87b82 */ /* 0x000e620000000800 */
[----:B------:R1:W-:Y:S01]  /*c210*/  STL.64 [R1+0x17b0], R136 ;  /* 0x0017b08801007387 */ /* 0x0003e20000100a00 */
[----:B------:R-:W-:-:S03]  /*c220*/  IMAD.WIDE R172, R3, 0x4, R146 ;  /* 0x0000000403ac7825 */ /* 0x000fc600078e0292 */
[----:B------:R-:W-:Y:S01]  /*c230*/  STL.64 [R1+0x17b8], R138 ;  /* 0x0017b88a01007387 */ /* 0x000fe20000100a00 */
[----:B------:R-:W-:-:S03]  /*c240*/  IMAD.WIDE R170, R3, 0x4, R148 ;  /* 0x0000000403aa7825 */ /* 0x000fc600078e0294 */
[----:B------:R-:W-:Y:S01]  /*c250*/  STL.64 [R1+0x17c0], R140 ;  /* 0x0017c08c01007387 */ /* 0x000fe20000100a00 */
[----:B------:R-:W-:-:S03]  /*c260*/  IMAD.WIDE R150, R3, 0x4, R150 ;  /* 0x0000000403967825 */ /* 0x000fc600078e0296 */
[----:B------:R1:W-:Y:S01]  /*c270*/  STL.64 [R1+0x17c8], R142 ;  /* 0x0017c88e01007387 */ /* 0x0003e20000100a00 */
[----:B------:R-:W-:-:S03]  /*c280*/  IMAD.WIDE R152, R3, 0x4, R152 ;  /* 0x0000000403987825 */ /* 0x000fc600078e0298 */
[----:B------:R1:W-:Y:S01]  /*c290*/  STL.64 [R1+0x17d0], R174 ;  /* 0x0017d0ae01007387 */ /* 0x0003e20000100a00 */
[----:B------:R-:W-:-:S03]  /*c2a0*/  IMAD.WIDE R154, R3, 0x4, R154 ;  /* 0x00000004039a7825 */ /* 0x000fc600078e029a */
[----:B------:R1:W-:Y:S01]  /*c2b0*/  STL.64 [R1+0x17d8], R172 ;  /* 0x0017d8ac01007387 */ /* 0x0003e20000100a00 */
[----:B------:R-:W-:-:S03]  /*c2c0*/  IMAD.WIDE R156, R3, 0x4, R156 ;  /* 0x00000004039c7825 */ /* 0x000fc600078e029c */
[----:B------:R1:W-:Y:S01]  /*c2d0*/  STL.64 [R1+0x17e0], R170 ;  /* 0x0017e0aa01007387 */ /* 0x0003e20000100a00 */
[----:B------:R-:W-:-:S03]  /*c2e0*/  IMAD.WIDE R158, R3, 0x4, R158 ;  /* 0x00000004039e7825 */ /* 0x000fc600078e029e */
[----:B------:R-:W-:Y:S01]  /*c2f0*/  STL.64 [R1+0x17e8], R150 ;  /* 0x0017e89601007387 */ /* 0x000fe20000100a00 */
[----:B------:R-:W-:-:S03]  /*c300*/  IMAD.WIDE R160, R3, 0x4, R160 ;  /* 0x0000000403a07825 */ /* 0x000fc600078e02a0 */
[----:B------:R-:W-:Y:S01]  /*c310*/  STL.64 [R1+0x17f0], R152 ;  /* 0x0017f09801007387 */ /* 0x000fe20000100a00 */
[----:B------:R-:W-:-:S03]  /*c320*/  IMAD.WIDE R162, R3, 0x4, R162 ;  /* 0x0000000403a27825 */ /* 0x000fc600078e02a2 */
[----:B------:R-:W-:Y:S01]  /*c330*/  STL.64 [R1+0x17f8], R154 ;  /* 0x0017f89a01007387 */ /* 0x000fe20000100a00 */
[----:B------:R-:W-:-:S03]  /*c340*/  IMAD.WIDE R164, R3, 0x4, R164 ;  /* 0x0000000403a47825 */ /* 0x000fc600078e02a4 */
[----:B------:R-:W-:Y:S04]  /*c350*/  STL.64 [R1+0x1800], R156 ;  /* 0x0018009c01007387 */ /* 0x000fe80000100a00 */
[----:B------:R-:W-:Y:S04]  /*c360*/  STL.64 [R1+0x1808], R158 ;  /* 0x0018089e01007387 */ /* 0x000fe80000100a00 */
[----:B------:R-:W-:Y:S04]  /*c370*/  STL.64 [R1+0x1810], R160 ;  /* 0x001810a001007387 */ /* 0x000fe80000100a00 */
[----:B------:R-:W-:Y:S04]  /*c380*/  STL.64 [R1+0x1818], R162 ;  /* 0x001818a201007387 */ /* 0x000fe80000100a00 */
[----:B------:R1:W-:Y:S04]  /*c390*/  STL.64 [R1+0x1820], R164 ;  /* 0x001820a401007387 */ /* 0x0003e80000100a00 */
[----:B--2---:R-:W-:Y:S04]  /*c3a0*/  LDGSTS.E [R0+0x20000], desc[UR32][R134.64], P2 ;  /* 0x2000000086007fae */ /* 0x004fe800091a1020 */
[----:B------:R-:W-:Y:S04]  /*c3b0*/  LDGSTS.E [R0+0x20400], desc[UR32][R10.64], P2 ;  /* 0x204000000a007fae */ /* 0x000fe800091a1020 */
        /* <DEDUP_REMOVED lines=14> */
[----:B-----5:R-:W-:Y:S04]  /*c4a0*/  LDGSTS.E [R2+0x20100], desc[UR32][R64.64], P2 ;  /* 0x2010000040027fae */ /* 0x020fe800091a1020 */
[----:B------:R-:W-:Y:S04]  /*c4b0*/  LDGSTS.E [R2+0x20500], desc[UR32][R46.64], P2 ;  /* 0x205000002e027fae */ /* 0x000fe800091a1020 */
[----:B------:R-:W-:Y:S04]  /*c4c0*/  LDGSTS.E [R2+0x20900], desc[UR32][R48.64], P2 ;  /* 0x2090000030027fae */ /* 0x000fe800091a1020 */
[----:B------:R-:W-:Y:S04]  /*c4d0*/  LDGSTS.E [R2+0x20d00], desc[UR32][R86.64], P2 ;  /* 0x20d0000056027fae */ /* 0x000fe800091a1020 */
[----:B------:R-:W-:Y:S04]  /*c4e0*/  LDGSTS.E [R2+0x21100], desc[UR32][R78.64], P2 ;  /* 0x211000004e027fae */ /* 0x000fe800091a1020 */
[----:B------:R-:W-:Y:S04]  /*c4f0*/  LDGSTS.E [R2+0x21500], desc[UR32][R88.64], P2 ;  /* 0x2150000058027fae */ /* 0x000fe800091a1020 */
[----:B------:R-:W-:Y:S04]  /*c500*/  LDGSTS.E [R2+0x21900], desc[UR32][R52.64], P2 ;  /* 0x2190000034027fae */ /* 0x000fe800091a1020 */
[----:B------:R-:W-:Y:S04]  /*c510*/  LDGSTS.E [R2+0x21d00], desc[UR32][R54.64], P2 ;  /* 0x21d0000036027fae */ /* 0x000fe800091a1020 */
[----:B----4-:R-:W-:Y:S04]  /*c520*/  LDGSTS.E [R246+0x20180], desc[UR32][R110.64], P2 ;  /* 0x201800006ef67fae */ /* 0x010fe800091a1020 */
[----:B------:R-:W-:Y:S04]  /*c530*/  LDGSTS.E [R246+0x20580], desc[UR32][R56.64], P2 ;  /* 0x2058000038f67fae */ /* 0x000fe800091a1020 */
[----:B------:R-:W-:Y:S04]  /*c540*/  LDGSTS.E [R246+0x20980], desc[UR32][R60.64], P2 ;  /* 0x209800003cf67fae */ /* 0x000fe800091a1020 */
[----:B------:R-:W-:Y:S04]  /*c550*/  LDGSTS.E [R246+0x20d80], desc[UR32][R68.64], P2 ;  /* 0x20d8000044f67fae */ /* 0x000fe800091a1020 */
[----:B------:R-:W-:Y:S04]  /*c560*/  LDGSTS.E [R246+0x21180], desc[UR32][R70.64], P2 ;  /* 0x2118000046f67fae */ /* 0x000fe800091a1020 */
[----:B------:R-:W-:Y:S04]  /*c570*/  LDGSTS.E [R246+0x21580], desc[UR32][R72.64], P2 ;  /* 0x2158000048f67fae */ /* 0x000fe800091a1020 */
[----:B------:R-:W-:Y:S04]  /*c580*/  LDGSTS.E [R246+0x21980], desc[UR32][R74.64], P2 ;  /* 0x219800004af67fae */ /* 0x000fe800091a1020 */
[----:B------:R-:W-:Y:S04]  /*c590*/  LDGSTS.E [R246+0x21d80], desc[UR32][R76.64], P2 ;  /* 0x21d800004cf67fae */ /* 0x000fe800091a1020 */
[----:B---3--:R-:W-:Y:S04]  /*c5a0*/  LDGSTS.E [R4+0x20200], desc[UR32][R24.64], P2 ;  /* 0x2020000018047fae */ /* 0x008fe800091a1020 */
        /* <DEDUP_REMOVED lines=30> */
[----:B------:R-:W-:Y:S01]  /*c790*/  LDGSTS.E [R249+0x21f80], desc[UR32][R132.64], P2 ;  /* 0x21f8000084f97fae */ /* 0x000fe200091a1020 */
[----:B------:R-:W-:-:S02]  /*c7a0*/  ISETP.GE.U32.AND P2, PT, R5, 0x7fffffac, PT ;  /* 0x7fffffac0500780c */ /* 0x000fc40003f46070 */
[----:B-1----:R-:W-:Y:S01]  /*c7b0*/  IADD3 R5, PT, PT, R168, -0x39, RZ ;  /* 0xffffffc7a8057810 */ /* 0x002fe20007ffe0ff */
[----:B------:R-:W0:Y:S01]  /*c7c0*/  LDGDEPBAR ;  /* 0x00000000000079af */ /* 0x000e220000000000 */
[----:B------:R-:W-:Y:S06]  /*c7d0*/  BAR.SYNC.DEFER_BLOCKING 0x0 ;  /* 0x0000000000007b1d */ /* 0x000fec0000010000 */
[----:B------:R-:W2:Y:S04]  /*c7e0*/  LDL.LU.64 R168, [R1+0xe38] ;  /* 0x000e380001a87983 */ /* 0x000ea80000300a00 */
[----:B------:R-:W-:Y:S01]  /*c7f0*/  @!PT LDS RZ, [RZ] ;  /* 0x00000000fffff984 */ /* 0x000fe20000000800 */
[----:B------:R-:W-:Y:S01]  /*c800*/  @!PT LDS RZ, [RZ] ;  /* 0x00000000fffff984 */ /* 0x000fe20000000800 */
[----:B------:R-:W-:Y:S01]  /*c810*/  @!PT LDS RZ, [RZ] ;  /* 0x00000000fffff984 */ /* 0x000fe20000000800 */
[----:B------:R-:W-:Y:S04]  /*c820*/  LDGSTS.E [R0+0x10000], desc[UR32][R166.64], !P1 ;  /* 0x10000000a6007fae */ /* 0x000fe8000c9a1020 */
[----:B------:R1:W-:Y:S04]  /*c830*/  LDGSTS.E [R0+0x10080], desc[UR32][R136.64], !P1 ;  /* 0x1008000088007fae */ /* 0x0003e8000c9a1020 */
[----:B------:R-:W-:Y:S04]  /*c840*/  LDGSTS.E [R0+0x10100], desc[UR32][R138.64], !P1 ;  /* 0x101000008a007fae */ /* 0x000fe8000c9a1020 */
[----:B------:R-:W3:Y:S04]  /*c850*/  LDL.LU.64 R166, [R1+0xe30] ;  /* 0x000e300001a67983 */ /* 0x000ee80000300a00 */
[----:B------:R-:W4:Y:S01]  /*c860*/  LDL.LU.64 R148, [R1+0xe28] ;  /* 0x000e280001947983 */ /* 0x000f220000300a00 */
[----:B-1----:R-:W1:Y:S03]  /*c870*/  LDC R136, c[0x0][0x3a0] ;  /* 0x0000e800ff887b82 */ /* 0x002e660000000800 */
[----:B------:R-:W-:Y:S04]  /*c880*/  LDGSTS.E [R0+0x10180], desc[UR32][R140.64], !P1 ;  /* 0x101800008c007fae */ /* 0x000fe8000c9a1020 */
[----:B------:R-:W5:Y:S01]  /*c890*/  LDL.LU.64 R146, [R1+0xe20] ;  /* 0x000e200001927983 */ /* 0x000f620000300a00 */
[----:B------:R-:W1:Y:S03]  /*c8a0*/  LDC R137, c[0x0][0x3a0] ;  /* 0x0000e800ff897b82 */ /* 0x000e660000000800 */
[----:B------:R1:W-:Y:S04]  /*c8b0*/  LDGSTS.E [R0+0x10200], desc[UR32][R142.64], !P1 ;  /* 0x102000008e007fae */ /* 0x0003e8000c9a1020 */
[----:B------:R-:W5:Y:S04]  /*c8c0*/  LDL.LU.64 R144, [R1+0xe18] ;  /* 0x000e180001907983 */ /* 0x000f680000300a00 */
[----:B------:R-:W-:Y:S04]  /*c8d0*/  LDGSTS.E [R0+0x10280], desc[UR32][R174.64], !P1 ;  /* 0x10280000ae007fae */ /* 0x000fe8000c9a1020 */
[----:B------:R-:W1:Y:S04]  /*c8e0*/  LDL.LU.64 R142, [R1+0xe10] ;  /* 0x000e1000018e7983 */ /* 0x000e680000300a00 */
[----:B------:R-:W5:Y:S04]  /*c8f0*/  LDL.LU.64 R140, [R1+0xe08] ;  /* 0x000e0800018c7983 */ /* 0x000f680000300a00 */
[----:B------:R-:W5:Y:S04]  /*c900*/  LDL.LU.64 R138, [R1+0xe00] ;  /* 0x000e0000018a7983 */ /* 0x000f680000300a00 */
[----:B------:R-:W5:Y:S04]  /*c910*/  LDL.LU.64 R212, [R1+0xdf8] ;  /* 0x000df80001d47983 */ /* 0x000f680000300a00 */
[----:B------:R-:W5:Y:S04]  /*c920*/  LDL.LU.64 R180, [R1+0xdf0] ;  /* 0x000df00001b47983 */ /* 0x000f680000300a00 */
[----:B------:R-:W5:Y:S04]  /*c930*/  LDL.LU.64 R178, [R1+0xde8] ;  /* 0x000de80001b27983 */ /* 0x000f680000300a00 */
[----:B------:R-:W5:Y:S04]  /*c940*/  LDL.LU.64 R176, [R1+0xde0] ;  /* 0x000de00001b07983 */ /* 0x000f680000300a00 */
[----:B------:R-:W-:Y:S04]  /*c950*/  LDGSTS.E [R0+0x10300], desc[UR32][R172.64], !P1 ;  /* 0x10300000ac007fae */ /* 0x000fe8000c9a1020 */
[----:B------:R-:W5:Y:S04]  /*c960*/  LDL.LU.64 R174, [R1+0xb60] ;  /* 0x000b600001ae7983 */ /* 0x000f680000300a00 */
[----:B------:R-:W-:Y:S04]  /*c970*/  LDGSTS.E [R0+0x10380], desc[UR32][R170.64], !P1 ;  /* 0x10380000aa007fae */ /* 0x000fe8000c9a1020 */
[----:B------:R-:W5:Y:S04]  /*c980*/  LDL.LU.64 R172, [R1+0x8d8] ;  /* 0x0008d80001ac7983 */ /* 0x000f680000300a00 */
[----:B------:R-:W-:Y:S04]  /*c990*/  LDGSTS.E [R0+0x10400], desc[UR32][R150.64], !P1 ;  /* 0x1040000096007fae */ /* 0x000fe8000c9a1020 */
[----:B------:R-:W5:Y:S04]  /*c9a0*/  LDL.LU.64 R170, [R1+0x8d0] ;  /* 0x0008d00001aa7983 */ /* 0x000f680000300a00 */
[----:B------:R-:W5:Y:S04]  /*c9b0*/  LDL.LU.64 R250, [R1+0x8c8] ;  /* 0x0008c80001fa7983 */ /* 0x000f680000300a00 */
[----:B------:R-:W-:Y:S04]  /*c9c0*/  LDGSTS.E [R0+0x10480], desc[UR32][R152.64], !P1 ;  /* 0x1048000098007fae */ /* 0x000fe8000c9a1020 */
[----:B------:R-:W-:Y:S04]  /*c9d0*/  LDGSTS.E [R0+0x10500], desc[UR32][R154.64], !P1 ;  /* 0x105000009a007fae */ /* 0x000fe8000c9a1020 */
[----:B------:R-:W-:Y:S04]  /*c9e0*/  LDGSTS.E [R0+0x10580], desc[UR32][R156.64], !P1 ;  /* 0x105800009c007fae */ /* 0x000fe8000c9a1020 */
[----:B------:R-:W-:Y:S04]  /*c9f0*/  LDGSTS.E [R0+0x10600], desc[UR32][R158.64], !P1 ;  /* 0x106000009e007fae */ /* 0x000fe8000c9a1020 */
[----:B------:R-:W-:Y:S04]  /*ca00*/  LDGSTS.E [R0+0x10680], desc[UR32][R160.64], !P1 ;  /* 0x10680000a0007fae */ /* 0x000fe8000c9a1020 */
[----:B------:R-:W-:Y:S04]  /*ca10*/  LDGSTS.E [R0+0x10700], desc[UR32][R162.64], !P1 ;  /* 0x10700000a2007fae */ /* 0x000fe8000c9a1020 */
[----:B------:R1:W-:Y:S01]  /*ca20*/  LDGSTS.E [R0+0x10780], desc[UR32][R164.64], !P1 ;  /* 0x10780000a4007fae */ /* 0x0003e2000c9a1020 */
[----:B--2---:R-:W-:-:S05]  /*ca30*/  IMAD.WIDE R168, R3, 0x4, R168 ;  /* 0x0000000403a87825 */ /* 0x004fca00078e02a8 */
[----:B------:R2:W-:Y:S04]  /*ca40*/  STL.64 [R1+0x1388], R168 ;  /* 0x001388a801007387 */ /* 0x0005e80000100a00 */
[----:B------:R1:W-:Y:S01]  /*ca50*/  LDGSTS.E [R0+0x12000], desc[UR32][R168.64], !P4 ;  /* 0x12000000a8007fae */ /* 0x0003e2000e1a1020 */
[----:B---3--:R-:W-:-:S04]  /*ca60*/  IMAD.WIDE R166, R3, 0x4, R166 ;  /* 0x0000000403a67825 */ /* 0x008fc800078e02a6 */
[C---:B----4-:R-:W-:Y:S01]  /*ca70*/  IMAD.WIDE R148, R3.reuse, 0x4, R148 ;  /* 0x0000000403947825 */ /* 0x050fe200078e0294 */
[----:B------:R3:W-:Y:S03]  /*ca80*/  STL.64 [R1+0x1390], R166 ;  /* 0x001390a601007387 */ /* 0x0007e60000100a00 */
[C---:B-----5:R-:W-:Y:S01]  /*ca90*/  IMAD.WIDE R146, R3.reuse, 0x4, R146 ;  /* 0x0000000403927825 */ /* 0x060fe200078e0292 */
[----:B------:R4:W-:Y:S03]  /*caa0*/  STL.64 [R1+0x1398], R148 ;  /* 0x0013989401007387 */ /* 0x0009e60000100a00 */
[C---:B------:R-:W-:Y:S01]  /*cab0*/  IMAD.WIDE R144, R3.reuse, 0x4, R144 ;  /* 0x0000000403907825 */ /* 0x040fe200078e0290 */
        /* <DEDUP_REMOVED lines=22> */
[----:B------:R1:W-:Y:S04]  /*cc20*/  STL.64 [R1+0x13f8], R152 ;  /* 0x0013f89801007387 */ /* 0x0003e80000100a00 */
[----:B------:R1:W-:Y:S04]  /*cc30*/  STL.64 [R1+0x1400], R150 ;  /* 0x0014009601007387 */ /* 0x0003e80000100a00 */
[----:B------:R1:W-:Y:S04]  /*cc40*/  LDGSTS.E [R0+0x12080], desc[UR32][R166.64], !P4 ;  /* 0x12080000a6007fae */ /* 0x0003e8000e1a1020 */
[----:B--2---:R-:W2:Y:S04]  /*cc50*/  LDL.LU.64 R168, [R1+0x7c0] ;  /* 0x0007c00001a87983 */ /* 0x004ea80000300a00 */
[----:B------:R1:W-:Y:S04]  /*cc60*/  LDGSTS.E [R0+0x12100], desc[UR32][R148.64], !P4 ;  /* 0x1210000094007fae */ /* 0x0003e8000e1a1020 */
[----:B---3--:R-:W3:Y:S04]  /*cc70*/  LDL.LU.64 R166, [R1+0x7b8] ;  /* 0x0007b80001a67983 */ /* 0x008ee80000300a00 */
[----:B------:R1:W-:Y:S04]  /*cc80*/  LDGSTS.E [R0+0x12180], desc[UR32][R146.64], !P4 ;  /* 0x1218000092007fae */ /* 0x0003e8000e1a1020 */
[----:B----4-:R-:W4:Y:S04]  /*cc90*/  LDL.LU.64 R148, [R1+0x7b0] ;  /* 0x0007b00001947983 */ /* 0x010f280000300a00 */
[----:B------:R1:W-:Y:S04]  /*cca0*/  LDGSTS.E [R0+0x12200], desc[UR32][R144.64], !P4 ;  /* 0x1220000090007fae */ /* 0x0003e8000e1a1020 */
[----:B-----5:R-:W5:Y:S04]  /*ccb0*/  LDL.LU.64 R146, [R1+0x7a8] ;  /* 0x0007a80001927983 */ /* 0x020f680000300a00 */
[----:B------:R2:W-:Y:S04]  /*ccc0*/  LDGSTS.E [R0+0x12280], desc[UR32][R142.64], !P4 ;  /* 0x122800008e007fae */ /* 0x0005e8000e1a1020 */
[----:B-1----:R-:W5:Y:S04]  /*ccd0*/  LDL.LU.64 R144, [R1+0x7a0] ;  /* 0x0007a00001907983 */ /* 0x002f680000300a00 */
[----:B------:R1:W-:Y:S04]  /*cce0*/  LDGSTS.E [R0+0x12300], desc[UR32][R140.64], !P4 ;  /* 0x123000008c007fae */ /* 0x0003e8000e1a1020 */
[----:B------:R-:W5:Y:S04]  /*ccf0*/  LDL.LU.64 R142, [R1+0x798] ;  /* 0x00079800018e7983 */ /* 0x000f680000300a00 */
[----:B------:R1:W-:Y:S04]  /*cd00*/  LDGSTS.E [R0+0x12380], desc[UR32][R138.64], !P4 ;  /* 0x123800008a007fae */ /* 0x0003e8000e1a1020 */
[----:B------:R-:W1:Y:S04]  /*cd10*/  LDL.LU.64 R140, [R1+0x790] ;  /* 0x00079000018c7983 */ /* 0x000e680000300a00 */
[----:B------:R1:W-:Y:S04]  /*cd20*/  LDGSTS.E [R0+0x12400], desc[UR32][R164.64], !P4 ;  /* 0x12400000a4007fae */ /* 0x0003e8000e1a1020 */
[----:B------:R-:W5:Y:S04]  /*cd30*/  LDL.LU.64 R138, [R1+0x788] ;  /* 0x00078800018a7983 */ /* 0x000f680000300a00 */
        /* <DEDUP_REMOVED lines=8> */
[----:B------:R1:W-:Y:S04]  /*cdc0*/  LDGSTS.E [R0+0x12480], desc[UR32][R162.64], !P4 ;  /* 0x12480000a2007fae */ /* 0x0003e8000e1a1020 */
[----:B------:R1:W-:Y:S04]  /*cdd0*/  LDGSTS.E [R0+0x12500], desc[UR32][R160.64], !P4 ;  /* 0x12500000a0007fae */ /* 0x0003e8000e1a1020 */
[----:B------:R1:W-:Y:S04]  /*cde0*/  LDGSTS.E [R0+0x12580], desc[UR32][R158.64], !P4 ;  /* 0x125800009e007fae */ /* 0x0003e8000e1a1020 */
[----:B------:R1:W-:Y:S04]  /*cdf0*/  LDGSTS.E [R0+0x12600], desc[UR32][R156.64], !P4 ;  /* 0x126000009c007fae */ /* 0x0003e8000e1a1020 */
[----:B------:R1:W-:Y:S04]  /*ce00*/  LDGSTS.E [R0+0x12680], desc[UR32][R154.64], !P4 ;  /* 0x126800009a007fae */ /* 0x0003e8000e1a1020 */
[----:B------:R1:W-:Y:S04]  /*ce10*/  LDGSTS.E [R0+0x12700], desc[UR32][R152.64], !P4 ;  /* 0x1270000098007fae */ /* 0x0003e8000e1a1020 */
[----:B------:R1:W-:Y:S01]  /*ce20*/  LDGSTS.E [R0+0x12780], desc[UR32][R150.64], !P4 ;  /* 0x1278000096007fae */ /* 0x0003e2000e1a1020 */
[----:B--2---:R-:W-:-:S04]  /*ce30*/  IMAD.WIDE R168, R3, 0x4, R168 ;  /* 0x0000000403a87825 */ /* 0x004fc800078e02a8 */
[C---:B---3--:R-:W-:Y:S01]  /*ce40*/  IMAD.WIDE R166, R3.reuse, 0x4, R166 ;  /* 0x0000000403a67825 */ /* 0x048fe200078e02a6 */
[----:B------:R2:W-:Y:S03]  /*ce50*/  STL.64 [R1+0x14a8], R168 ;  /* 0x0014a8a801007387 */ /* 0x0005e60000100a00 */
[C---:B----4-:R-:W-:Y:S01]  /*ce60*/  IMAD.WIDE R148, R3.reuse, 0x4, R148 ;  /* 0x0000000403947825 */ /* 0x050fe200078e0294 */
[----:B------:R3:W-:Y:S03]  /*ce70*/  STL.64 [R1+0x14b0], R166 ;  /* 0x0014b0a601007387 */ /* 0x0007e60000100a00 */
[C---:B-----5:R-:W-:Y:S01]  /*ce80*/  IMAD.WIDE R146, R3.reuse, 0x4, R146 ;  /* 0x0000000403927825 */ /* 0x060fe200078e0292 */
[----:B------:R4:W-:Y:S03]  /*ce90*/  STL.64 [R1+0x14b8], R148 ;  /* 0x0014b89401007387 */ /* 0x0009e60000100a00 */
[C---:B------:R-:W-:Y:S01]  /*cea0*/  IMAD.WIDE R144, R3.reuse, 0x4, R144 ;  /* 0x0000000403907825 */ /* 0x040fe200078e0290 */
        /* <DEDUP_REMOVED lines=23> */
[----:B------:R1:W-:Y:S04]  /*d020*/  LDGSTS.E [R0+0x14000], desc[UR32][R168.64], !P3 ;  /* 0x14000000a8007fae */ /* 0x0003e8000d9a1020 */
        /* <DEDUP_REMOVED lines=10> */
[----:B------:R-:W5:Y:S04]  /*d0d0*/  LDL.LU.64 R144, [R1+0x620] ;  /* 0x0006200001907983 */ /* 0x000f680000300a00 */
[----:B------:R2:W-:Y:S04]  /*d0e0*/  LDGSTS.E [R0+0x14300], desc[UR32][R140.64], !P3 ;  /* 0x143000008c007fae */ /* 0x0005e8000d9a1020 */
[----:B-1----:R-:W5:Y:S04]  /*d0f0*/  LDL.LU.64 R142, [R1+0x618] ;  /* 0x00061800018e7983 */ /* 0x002f680000300a00 */
[----:B------:R1:W-:Y:S04]  /*d100*/  LDGSTS.E [R0+0x14380], desc[UR32][R138.64], !P3 ;  /* 0x143800008a007fae */ /* 0x0003e8000d9a1020 */
[----:B------:R-:W5:Y:S04]  /*d110*/  LDL.LU.64 R140, [R1+0x610] ;  /* 0x00061000018c7983 */ /* 0x000f680000300a00 */
[----:B------:R1:W-:Y:S04]  /*d120*/  LDGSTS.E [R0+0x14400], desc[UR32][R164.64], !P3 ;  /* 0x14400000a4007fae */ /* 0x0003e8000d9a1020 */
[----:B------:R-:W1:Y:S04]  /*d130*/  LDL.LU.64 R138, [R1+0x608] ;  /* 0x00060800018a7983 */ /* 0x000e680000300a00 */
        /* <DEDUP_REMOVED lines=59> */
[----:B------:R-:W5:Y:S04]  /*d4f0*/  LDL.LU.64 R142, [R1+0x498] ;  /* 0x00049800018e7983 */ /* 0x000f680000300a00 */
[----:B------:R2:W-:Y:S04]  /*d500*/  LDGSTS.E [R0+0x16380], desc[UR32][R138.64], !P6 ;  /* 0x163800008a007fae */ /* 0x0005e8000f1a1020 */
[----:B-1----:R-:W5:Y:S04]  /*d510*/  LDL.LU.64 R140, [R1+0x490] ;  /* 0x00049000018c7983 */ /* 0x002f680000300a00 */
[----:B------:R1:W-:Y:S04]  /*d520*/  LDGSTS.E [R0+0x16400], desc[UR32][R164.64], !P6 ;  /* 0x16400000a4007fae */ /* 0x0003e8000f1a1020 */
[----:B------:R-:W5:Y:S04]  /*d530*/  LDL.LU.64 R138, [R1+0x488] ;  /* 0x00048800018a7983 */ /* 0x000f680000300a00 */
        /* <DEDUP_REMOVED lines=50> */
[----:B------:R-:W-:Y:S04]  /*d860*/  LDGSTS.E [R0+0x18100], desc[UR32][R148.64], !P5 ;  /* 0x1810000094007fae */ /* 0x000fe8000e9a1020 */
[----:B---3--:R-:W3:Y:S04]  /*d870*/  LDL.LU.64 R166, [R1+0x338] ;  /* 0x0003380001a67983 */ /* 0x008ee80000300a00 */
[----:B------:R-:W-:Y:S04]  /*d880*/  LDGSTS.E [R0+0x18180], desc[UR32][R146.64], !P5 ;  /* 0x1818000092007fae */ /* 0x000fe8000e9a1020 */
[----:B----4-:R-:W4:Y:S04]  /*d890*/  LDL.LU.64 R148, [R1+0x330] ;  /* 0x0003300001947983 */ /* 0x010f280000300a00 */
[----:B------:R-:W-:Y:S04]  /*d8a0*/  LDGSTS.E [R0+0x18200], desc[UR32][R144.64], !P5 ;  /* 0x1820000090007fae */ /* 0x000fe8000e9a1020 */
[----:B-----5:R-:W5:Y:S04]  /*d8b0*/  LDL.LU.64 R146, [R1+0x328] ;  /* 0x0003280001927983 */ /* 0x020f680000300a00 */
[----:B------:R-:W-:Y:S04]  /*d8c0*/  LDGSTS.E [R0+0x18280], desc[UR32][R142.64], !P5 ;  /* 0x182800008e007fae */ /* 0x000fe8000e9a1020 */
[----:B------:R-:W5:Y:S04]  /*d8d0*/  LDL.LU.64 R144, [R1+0x320] ;  /* 0x0003200001907983 */ /* 0x000f680000300a00 */
[----:B------:R-:W-:Y:S04]  /*d8e0*/  LDGSTS.E [R0+0x18300], desc[UR32][R140.64], !P5 ;  /* 0x183000008c007fae */ /* 0x000fe8000e9a1020 */
[----:B------:R-:W5:Y:S04]  /*d8f0*/  LDL.LU.64 R142, [R1+0x318] ;  /* 0x00031800018e7983 */ /* 0x000f680000300a00 */
[----:B------:R-:W-:Y:S04]  /*d900*/  LDGSTS.E [R0+0x18380], desc[UR32][R138.64], !P5 ;  /* 0x183800008a007fae */ /* 0x000fe8000e9a1020 */
[----:B------:R-:W5:Y:S04]  /*d910*/  LDL.LU.64 R140, [R1+0x310] ;  /* 0x00031000018c7983 */ /* 0x000f680000300a00 */
[----:B------:R4:W-:Y:S04]  /*d920*/  LDGSTS.E [R0+0x18400], desc[UR32][R164.64], !P5 ;  /* 0x18400000a4007fae */ /* 0x0009e8000e9a1020 */
[----:B-1----:R-:W5:Y:S04]  /*d930*/  LDL.LU.64 R138, [R1+0x308] ;  /* 0x00030800018a7983 */ /* 0x002f680000300a00 */
        /* <DEDUP_REMOVED lines=19> */
[----:B------:R-:W-:Y:S03]  /*da70*/  STL.64 [R1+0x1a38], R166 ;  /* 0x001a38a601007387 */ /* 0x000fe60000100a00 */
[C---:B-----5:R-:W-:Y:S01]  /*da80*/  IMAD.WIDE R162, R3.reuse, 0x4, R146 ;  /* 0x0000000403a27825 */ /* 0x060fe200078e0292 */
[----:B------:R-:W-:Y:S03]  /*da90*/  STL.64 [R1+0x1a30], R164 ;  /* 0x001a30a401007387 */ /* 0x000fe60000100a00 */
[C---:B-1----:R-:W-:Y:S01]  /*daa0*/  IMAD.WIDE R160, R3.reuse, 0x4, R144 ;  /* 0x0000000403a07825 */ /* 0x042fe200078e0290 */
[----:B------:R-:W-:Y:S03]  /*dab0*/  STL.64 [R1+0x1a28], R162 ;  /* 0x001a28a201007387 */ /* 0x000fe60000100a00 */
[C---:B------:R-:W-:Y:S01]  /*dac0*/  IMAD.WIDE R158, R3.reuse, 0x4, R142 ;  /* 0x00000004039e7825 */ /* 0x040fe200078e028e */
        /* <DEDUP_REMOVED lines=8> */
[----:B------:R1:W-:Y:S03]  /*db50*/  STL.64 [R1+0x1a00], R148 ;  /* 0x001a009401007387 */ /* 0x0003e60000100a00 */
[C---:B------:R-:W-:Y:S01]  /*db60*/  IMAD.WIDE R152, R3.reuse, 0x4, R178 ;  /* 0x0000000403987825 */ /* 0x040fe200078e02b2 */
[----:B------:R3:W-:Y:S03]  /*db70*/  STL.64 [R1+0x19f8], R146 ;  /* 0x0019f89201007387 */ /* 0x0007e60000100a00 */
[C---:B------:R-:W-:Y:S01]  /*db80*/  IMAD.WIDE R150, R3.reuse, 0x4, R176 ;  /* 0x0000000403967825 */ /* 0x040fe200078e02b0 */
[----:B------:R-:W-:Y:S03]  /*db90*/  STL.64 [R1+0x19f0], R152 ;  /* 0x0019f09801007387 */ /* 0x000fe60000100a00 */
[C---:B------:R-:W-:Y:S01]  /*dba0*/  IMAD.WIDE R144, R3.reuse, 0x4, R174 ;  /* 0x0000000403907825 */ /* 0x040fe200078e02ae */
[----:B------:R-:W-:Y:S04]  /*dbb0*/  STL.64 [R1+0x19e8], R150 ;  /* 0x0019e89601007387 */ /* 0x000fe80000100a00 */
[----:B------:R4:W-:Y:S04]  /*dbc0*/  STL.64 [R1+0x19e0], R144 ;  /* 0x0019e09001007387 */ /* 0x0009e80000100a00 */
[----:B------:R-:W5:Y:S01]  /*dbd0*/  LDL.LU.64 R180, [R1+0x1c0] ;  /* 0x0001c00001b47983 */ /* 0x000f620000300a00 */
[----:B------:R-:W-:-:S03]  /*dbe0*/  IMAD.WIDE R142, R3, 0x4, R172 ;  /* 0x00000004038e7825 */ /* 0x000fc600078e02ac */
[----:B------:R1:W-:Y:S01]  /*dbf0*/  LDGSTS.E [R0+0x1a000], desc[UR32][R168.64], !P2 ;  /* 0x1a000000a8007fae */ /* 0x0003e2000d1a1020 */
[----:B------:R-:W-:-:S04]  /*dc00*/  IMAD.WIDE R140, R3, 0x4, R170 ;  /* 0x00000004038c7825 */ /* 0x000fc800078e02aa */
[C---:B------:R-:W-:Y:S01]  /*dc10*/  IMAD.WIDE R138, R3.reuse, 0x4, R250 ;  /* 0x00000004038a7825 */ /* 0x040fe200078e02fa */
[----:B------:R1:W-:Y:S04]  /*dc20*/  STL.64 [R1+0x19d8], R142 ;  /* 0x0019d88e01007387 */ /* 0x0003e80000100a00 */
[----:B------:R1:W-:Y:S04]  /*dc30*/  STL.64 [R1+0x19d0], R140 ;  /* 0x0019d08c01007387 */ /* 0x0003e80000100a00 */
[----:B------:R-:W5:Y:S04]  /*dc40*/  LDL.LU.64 R178, [R1+0x1b8] ;  /* 0x0001b80001b27983 */ /* 0x000f680000300a00 */
[----:B------:R-:W-:Y:S04]  /*dc50*/  LDGSTS.E [R0+0x1a080], desc[UR32][R166.64], !P2 ;  /* 0x1a080000a6007fae */ /* 0x000fe8000d1a1020 */
[----:B------:R1:W-:Y:S04]  /*dc60*/  STL.64 [R1+0x19c8], R138 ;  /* 0x0019c88a01007387 */ /* 0x0003e80000100a00 */
[----:B------:R1:W-:Y:S04]  /*dc70*/  LDGSTS.E [R0+0x1a100], desc[UR32][R164.64], !P2 ;  /* 0x1a100000a4007fae */ /* 0x0003e8000d1a1020 */
[----:B------:R-:W5:Y:S04]  /*dc80*/  LDL.LU.64 R176, [R1+0x1b0] ;  /* 0x0001b00001b07983 */ /* 0x000f680000300a00 */
[----:B------:R1:W-:Y:S04]  /*dc90*/  LDGSTS.E [R0+0x1a180], desc[UR32][R162.64], !P2 ;  /* 0x1a180000a2007fae */ /* 0x0003e8000d1a1020 */
[----:B------:R-:W5:Y:S04]  /*dca0*/  LDL.LU.64 R174, [R1+0x1a8] ;  /* 0x0001a80001ae7983 */ /* 0x000f680000300a00 */
[----:B------:R1:W-:Y:S04]  /*dcb0*/  LDGSTS.E [R0+0x1a200], desc[UR32][R160.64], !P2 ;  /* 0x1a200000a0007fae */ /* 0x0003e8000d1a1020 */
[----:B------:R-:W5:Y:S04]  /*dcc0*/  LDL.LU.64 R172, [R1+0x1a0] ;  /* 0x0001a00001ac7983 */ /* 0x000f680000300a00 */
[----:B------:R1:W-:Y:S04]  /*dcd0*/  LDGSTS.E [R0+0x1a280], desc[UR32][R158.64], !P2 ;  /* 0x1a2800009e007fae */ /* 0x0003e8000d1a1020 */
[----:B------:R-:W5:Y:S04]  /*dce0*/  LDL.LU.64 R170, [R1+0x198] ;  /* 0x0001980001aa7983 */ /* 0x000f680000300a00 */
[----:B------:R1:W-:Y:S04]  /*dcf0*/  LDGSTS.E [R0+0x1a300], desc[UR32][R156.64], !P2 ;  /* 0x1a3000009c007fae */ /* 0x0003e8000d1a1020 */
[----:B--2---:R-:W2:Y:S04]  /*dd00*/  LDL.LU.64 R168, [R1+0x190] ;  /* 0x0001900001a87983 */ /* 0x004ea80000300a00 */
[----:B------:R1:W-:Y:S04]  /*dd10*/  LDGSTS.E [R0+0x1a380], desc[UR32][R154.64], !P2 ;  /* 0x1a3800009a007fae */ /* 0x0003e8000d1a1020 */
[----:B------:R-:W2:Y:S04]  /*dd20*/  LDL.LU.64 R250, [R1+0x188] ;  /* 0x0001880001fa7983 */ /* 0x000ea80000300a00 */
[----:B------:R-:W-:Y:S04]  /*dd30*/  LDGSTS.E [R0+0x1a400], desc[UR32][R148.64], !P2 ;  /* 0x1a40000094007fae */ /* 0x000fe8000d1a1020 */
[----:B------:R-:W-:Y:S04]  /*dd40*/  LDGSTS.E [R0+0x1a480], desc[UR32][R146.64], !P2 ;  /* 0x1a48000092007fae */ /* 0x000fe8000d1a1020 */
[----:B------:R2:W-:Y:S04]  /*dd50*/  LDGSTS.E [R0+0x1a500], desc[UR32][R152.64], !P2 ;  /* 0x1a50000098007fae */ /* 0x0005e8000d1a1020 */
[----:B-1----:R-:W2:Y:S04]  /*dd60*/  LDL.LU.64 R148, [R1+0x180] ;  /* 0x0001800001947983 */ /* 0x002ea80000300a00 */
[----:B---3--:R-:W3:Y:S04]  /*dd70*/  LDL.LU.64 R146, [R1+0x178] ;  /* 0x0001780001927983 */ /* 0x008ee80000300a00 */
[----:B------:R-:W3:Y:S04]  /*dd80*/  LDL.LU.64 R166, [R1+0x170] ;  /* 0x0001700001a67983 */ /* 0x000ee80000300a00 */
[----:B------:R-:W3:Y:S04]  /*dd90*/  LDL.LU.64 R212, [R1+0x168] ;  /* 0x0001680001d47983 */ /* 0x000ee80000300a00 */
[----:B------:R1:W-:Y:S04]  /*dda0*/  LDGSTS.E [R0+0x1a580], desc[UR32][R150.64], !P2 ;  /* 0x1a58000096007fae */ /* 0x0003e8000d1a1020 */
[----:B------:R-:W-:Y:S04]  /*ddb0*/  LDGSTS.E [R0+0x1a600], desc[UR32][R144.64], !P2 ;  /* 0x1a60000090007fae */ /* 0x000fe8000d1a1020 */
[----:B------:R-:W-:Y:S04]  /*ddc0*/  LDGSTS.E [R0+0x1a680], desc[UR32][R142.64], !P2 ;  /* 0x1a6800008e007fae */ /* 0x000fe8000d1a1020 */
[----:B------:R-:W-:Y:S04]  /*ddd0*/  LDGSTS.E [R0+0x1a700], desc[UR32][R140.64], !P2 ;  /* 0x1a7000008c007fae */ /* 0x000fe8000d1a1020 */
[----:B----4-:R-:W4:Y:S04]  /*dde0*/  LDL.LU.64 R144, [R1+0x160] ;  /* 0x0001600001907983 */ /* 0x010f280000300a00 */
[----:B------:R-:W4:Y:S04]  /*ddf0*/  LDL.LU.64 R142, [R1+0x158] ;  /* 0x00015800018e7983 */ /* 0x000f280000300a00 */
[----:B------:R-:W4:Y:S04]  /*de00*/  LDL.LU.64 R140, [R1+0x150] ;  /* 0x00015000018c7983 */ /* 0x000f280000300a00 */
[----:B------:R-:W-:Y:S01]  /*de10*/  LDGSTS.E [R0+0x1a780], desc[UR32][R138.64], !P2 ;  /* 0x1a7800008a007fae */ /* 0x000fe2000d1a1020 */
[----:B-----5:R-:W-:-:S05]  /*de20*/  IMAD.WIDE R180, R3, 0x4, R180 ;  /* 0x0000000403b47825 */ /* 0x020fca00078e02b4 */
[----:B------:R5:W-:Y:S04]  /*de30*/  STL.64 [R1+0x1a40], R180 ;  /* 0x001a40b401007387 */ /* 0x000be80000100a00 */
[----:B------:R-:W1:Y:S01]  /*de40*/  LDL.LU.64 R138, [R1+0x148] ;  /* 0x00014800018a7983 */ /* 0x000e620000300a00 */
[----:B------:R-:W-:-:S05]  /*de50*/  IMAD.WIDE R178, R3, 0x4, R178 ;  /* 0x0000000403b27825 */ /* 0x000fca00078e02b2 */
[----:B------:R1:W-:Y:S01]  /*de60*/  STL.64 [R1+0x29f8], R178 ;  /* 0x0029f8b201007387 */ /* 0x0003e20000100a00 */
[----:B------:R-:W-:-:S04]  /*de70*/  IMAD.WIDE R176, R3, 0x4, R176 ;  /* 0x0000000403b07825 */ /* 0x000fc800078e02b0 */
[C---:B------:R-:W-:Y:S01]  /*de80*/  IMAD.WIDE R174, R3.reuse, 0x4, R174 ;  /* 0x0000000403ae7825 */ /* 0x040fe200078e02ae */
[----:B------:R1:W-:Y:S03]  /*de90*/  STL.64 [R1+0x29f0], R176 ;  /* 0x0029f0b001007387 */ /* 0x0003e60000100a00 */
[C---:B------:R-:W-:Y:S01]  /*dea0*/  IMAD.WIDE R172, R3.reuse, 0x4, R172 ;  /* 0x0000000403ac7825 */ /* 0x040fe200078e02ac */
[----:B------:R1:W-:Y:S03]  /*deb0*/  STL.64 [R1+0x29e8], R174 ;  /* 0x0029e8ae01007387 */ /* 0x0003e60000100a00 */
[C---:B------:R-:W-:Y:S01]  /*dec0*/  IMAD.WIDE R170, R3.reuse, 0x4, R170 ;  /* 0x0000000403aa7825 */ /* 0x040fe200078e02aa */
[----:B------:R1:W-:Y:S03]  /*ded0*/  STL.64 [R1+0x29e0], R172 ;  /* 0x0029e0ac01007387 */ /* 0x0003e60000100a00 */
[C---:B--2---:R-:W-:Y:S01]  /*dee0*/  IMAD.WIDE R168, R3.reuse, 0x4, R168 ;  /* 0x0000000403a87825 */ /* 0x044fe200078e02a8 */
[----:B------:R2:W-:Y:S03]  /*def0*/  STL.64 [R1+0x29d8], R170 ;  /* 0x0029d8aa01007387 */ /* 0x0005e60000100a00 */
[----:B------:R-:W-:Y:S01]  /*df00*/  IMAD.WIDE R250, R3, 0x4, R250 ;  /* 0x0000000403fa7825 */ /* 0x000fe200078e02fa */
[----:B------:R1:W-:Y:S01]  /*df10*/  STL.64 [R1+0x29d0], R168 ;  /* 0x0029d0a801007387 */ /* 0x0003e20000100a00 */
[----:B------:R-:W-:-:S03]  /*df20*/  ISETP.GE.U32.AND P1, PT, R5, 0x7fffffa8, PT ;  /* 0x7fffffa80500780c */ /* 0x000fc60003f26070 */
[----:B------:R1:W-:Y:S10]  /*df30*/  STL.64 [R1+0x29c8], R250 ;  /* 0x0029c8fa01007387 */ /* 0x0003f40000100a00 */
[----:B------:R-:W-:Y:S01]  /*df40*/  LDGSTS.E [R0+0x1c000], desc[UR32][R180.64], !P1 ;  /* 0x1c000000b4007fae */ /* 0x000fe2000c9a1020 */
[----:B------:R-:W-:-:S03]  /*df50*/  IMAD.WIDE R164, R3, 0x4, R148 ;  /* 0x0000000403a47825 */ /* 0x000fc600078e0294 */
[----:B------:R-:W-:Y:S01]  /*df60*/  LDGSTS.E [R0+0x1c080], desc[UR32][R178.64], !P1 ;  /* 0x1c080000b2007fae */ /* 0x000fe2000c9a1020 */
[----:B---3--:R-:W-:-:S03]  /*df70*/  IMAD.WIDE R162, R3, 0x4, R146 ;  /* 0x0000000403a27825 */ /* 0x008fc600078e0292 */
[----:B------:R3:W-:Y:S01]  /*df80*/  STL.64 [R1+0x29c0], R164 ;  /* 0x0029c0a401007387 */ /* 0x0007e20000100a00 */
[----:B------:R-:W-:-:S03]  /*df90*/  IMAD.WIDE R160, R3, 0x4, R166 ;  /* 0x0000000403a07825 */ /* 0x000fc600078e02a6 */
[----:B------:R-:W-:Y:S01]  /*dfa0*/  LDGSTS.E [R0+0x1c100], desc[UR32][R176.64], !P1 ;  /* 0x1c100000b0007fae */ /* 0x000fe2000c9a1020 */
[----:B------:R-:W-:-:S03]  /*dfb0*/  IMAD.WIDE R158, R3, 0x4, R212 ;  /* 0x00000004039e7825 */ /* 0x000fc600078e02d4 */
[----:B------:R-:W3:Y:S04]  /*dfc0*/  LDL.LU.64 R212, [R1+0x40] ;  /* 0x0000400001d47983 */ /* 0x000ee80000300a00 */
[----:B------:R1:W-:Y:S04]  /*dfd0*/  STL.64 [R1+0x29b8], R162 ;  /* 0x0029b8a201007387 */ /* 0x0003e80000100a00 */
[----:B------:R-:W3:Y:S04]  /*dfe0*/  LDL.LU.64 R166, [R1+0x38] ;  /* 0x0000380001a67983 */ /* 0x000ee80000300a00 */
[----:B------:R1:W-:Y:S04]  /*dff0*/  STL.64 [R1+0x29b0], R160 ;  /* 0x0029b0a001007387 */ /* 0x0003e80000100a00 */
[----:B------:R-:W3:Y:S01]  /*e000*/  LDL.LU.64 R148, [R1+0x30] ;  /* 0x0000300001947983 */ /* 0x000ee20000300a00 */
[----:B----4-:R-:W-:-:S03]  /*e010*/  IMAD.WIDE R156, R3, 0x4, R144 ;  /* 0x00000004039c7825 */ /* 0x010fc600078e0290 */
[----:B------:R4:W-:Y:S01]  /*e020*/  STL.64 [R1+0x29a8], R158 ;  /* 0x0029a89e01007387 */ /* 0x0009e20000100a00 */
[----:B------:R-:W-:-:S03]  /*e030*/  IMAD.WIDE R154, R3, 0x4, R142 ;  /* 0x00000004039a7825 */ /* 0x000fc600078e028e */
[----:B------:R-:W4:Y:S01]  /*e040*/  LDL.LU.64 R146, [R1+0x28] ;  /* 0x0000280001927983 */ /* 0x000f220000300a00 */
[----:B------:R-:W-:-:S03]  /*e050*/  IMAD.WIDE R152, R3, 0x4, R140 ;  /* 0x0000000403987825 */ /* 0x000fc600078e028c */
[----:B------:R-:W4:Y:S04]  /*e060*/  LDL.LU.64 R144, [R1+0x20] ;  /* 0x0000200001907983 */ /* 0x000f280000300a00 */
[----:B------:R-:W4:Y:S04]  /*e070*/  LDL.LU.64 R142, [R1+0x18] ;  /* 0x00001800018e7983 */ /* 0x000f280000300a00 */
[----:B------:R1:W-:Y:S04]  /*e080*/  STL.64 [R1+0x29a0], R156 ;  /* 0x0029a09c01007387 */ /* 0x0003e80000100a00 */
[----:B------:R-:W4:Y:S04]  /*e090*/  LDL.LU.64 R140, [R1+0x8] ;  /* 0x00000800018c7983 */ /* 0x000f280000300a00 */
[----:B------:R1:W-:Y:S04]  /*e0a0*/  STL.64 [R1+0x2998], R154 ;  /* 0x0029989a01007387 */ /* 0x0003e80000100a00 */
[----:B------:R-:W-:Y:S04]  /*e0b0*/  LDGSTS.E [R0+0x1c180], desc[UR32][R174.64], !P1 ;  /* 0x1c180000ae007fae */ /* 0x000fe8000c9a1020 */
[----:B------:R-:W-:Y:S04]  /*e0c0*/  LDGSTS.E [R0+0x1c200], desc[UR32][R172.64], !P1 ;  /* 0x1c200000ac007fae */ /* 0x000fe8000c9a1020 */
[----:B------:R-:W-:Y:S04]  /*e0d0*/  LDGSTS.E [R0+0x1c280], desc[UR32][R170.64], !P1 ;  /* 0x1c280000aa007fae */ /* 0x000fe8000c9a1020 */
[----:B------:R-:W-:Y:S04]  /*e0e0*/  LDGSTS.E [R0+0x1c300], desc[UR32][R168.64], !P1 ;  /* 0x1c300000a8007fae */ /* 0x000fe8000c9a1020 */
[----:B------:R-:W-:Y:S01]  /*e0f0*/  LDGSTS.E [R0+0x1c380], desc[UR32][R250.64], !P1 ;  /* 0x1c380000fa007fae */ /* 0x000fe2000c9a1020 */
[----:B-1----:R-:W-:-:S03]  /*e100*/  IMAD.WIDE R150, R3, 0x4, R138 ;  /* 0x0000000403967825 */ /* 0x002fc600078e028a */
[----:B------:R1:W-:Y:S04]  /*e110*/  LDGSTS.E [R0+0x1c400], desc[UR32][R164.64], !P1 ;  /* 0x1c400000a4007fae */ /* 0x0003e8000c9a1020 */
[----:B------:R-:W4:Y:S04]  /*e120*/  LDL.LU.64 R138, [R1] ;  /* 0x00000000018a7983 */ /* 0x000f280000300a00 */
[----:B------:R-:W-:Y:S04]  /*e130*/  STL.64 [R1+0x2990], R152 ;  /* 0x0029909801007387 */ /* 0x000fe80000100a00 */
[----:B-----5:R-:W5:Y:S04]  /*e140*/  LDL.LU.64 R180, [R1+0x2b00] ;  /* 0x002b000001b47983 */ /* 0x020f680000300a00 */
[----:B------:R-:W5:Y:S04]  /*e150*/  LDL.LU.64 R178, [R1+0x2af8] ;  /* 0x002af80001b27983 */ /* 0x000f680000300a00 */
[----:B------:R1:W-:Y:S04]  /*e160*/  STL.64 [R1+0x2988], R150 ;  /* 0x0029889601007387 */ /* 0x0003e80000100a00 */
[----:B------:R-:W5:Y:S04]  /*e170*/  LDL.LU.64 R176, [R1+0x2af0] ;  /* 0x002af00001b07983 */ /* 0x000f680000300a00 */
[----:B------:R-:W5:Y:S04]  /*e180*/  LDL.LU.64 R174, [R1+0x2ae8] ;  /* 0x002ae80001ae7983 */ /* 0x000f680000300a00 */
[----:B------:R-:W5:Y:S04]  /*e190*/  LDL.LU.64 R172, [R1+0x2ae0] ;  /* 0x002ae00001ac7983 */ /* 0x000f680000300a00 */
[----:B--2---:R-:W2:Y:S04]  /*e1a0*/  LDL.LU.64 R170, [R1+0x2ad8] ;  /* 0x002ad80001aa7983 */ /* 0x004ea80000300a00 */
[----:B------:R-:W2:Y:S04]  /*e1b0*/  LDL.LU.64 R168, [R1+0x2ad0] ;  /* 0x002ad00001a87983 */ /* 0x000ea80000300a00 */
[----:B------:R-:W2:Y:S01]  /*e1c0*/  LDL.LU.64 R250, [R1+0x2ac8] ;  /* 0x002ac80001fa7983 */ /* 0x000ea20000300a00 */
[----:B------:R-:W-:-:S02]  /*e1d0*/  VIADD R5, R136, 0xffffffc3 ;  /* 0xffffffc388057836 */ /* 0x000fc40000000000 */
[----:B------:R-:W1:Y:S01]  /*e1e0*/  LDC R136, c[0x0][0x3a0] ;  /* 0x0000e800ff887b82 */ /* 0x000e620000000800 */
[----:B------:R4:W-:Y:S02]  /*e1f0*/  LDGSTS.E [R0+0x1c480], desc[UR32][R162.64], !P1 ;  /* 0x1c480000a2007fae */ /* 0x0009e4000c9a1020 */
[----:B------:R-:W-:Y:S02]  /*e200*/  ISETP.GE.U32.AND P4, PT, R5, 0x7fffffa4, PT ;  /* 0x7fffffa40500780c */ /* 0x000fe40003f86070 */
[----:B------:R1:W-:Y:S04]  /*e210*/  LDGSTS.E [R0+0x1c500], desc[UR32][R160.64], !P1 ;  /* 0x1c500000a0007fae */ /* 0x0003e8000c9a1020 */
[----:B------:R1:W-:Y:S04]  /*e220*/  LDGSTS.E [R0+0x1c580], desc[UR32][R158.64], !P1 ;  /* 0x1c5800009e007fae */ /* 0x0003e8000c9a1020 */
[----:B------:R1:W-:Y:S04]  /*e230*/  LDGSTS.E [R0+0x1c600], desc[UR32][R156.64], !P1 ;  /* 0x1c6000009c007fae */ /* 0x0003e8000c9a1020 */
[----:B------:R1:W-:Y:S04]  /*e240*/  LDGSTS.E [R0+0x1c680], desc[UR32][R154.64], !P1 ;  /* 0x1c6800009a007fae */ /* 0x0003e8000c9a1020 */
[----:B------:R-:W-:Y:S04]  /*e250*/  LDGSTS.E [R0+0x1c700], desc[UR32][R152.64], !P1 ;  /* 0x1c70000098007fae */ /* 0x000fe8000c9a1020 */
[----:B------:R1:W-:Y:S01]  /*e260*/  LDGSTS.E [R0+0x1c780], desc[UR32][R150.64], !P1 ;  /* 0x1c78000096007fae */ /* 0x0003e2000c9a1020 */
[----:B---3--:R-:W-:-:S04]  /*e270*/  IMAD.WIDE R212, R3, 0x4, R212 ;  /* 0x0000000403d47825 */ /* 0x008fc800078e02d4 */
[C---:B------:R-:W-:Y:S01]  /*e280*/  IMAD.WIDE R166, R3.reuse, 0x4, R166 ;  /* 0x0000000403a67825 */ /* 0x040fe200078e02a6 */
[----:B------:R3:W-:Y:S03]  /*e290*/  STL.64 [R1+0x2a78], R212 ;  /* 0x002a78d401007387 */ /* 0x0007e60000100a00 */
[C---:B-1----:R-:W-:Y:S01]  /*e2a0*/  IMAD.WIDE R164, R3.reuse, 0x4, R148 ;  /* 0x0000000403a47825 */ /* 0x042fe200078e0294 */
[----:B------:R1:W-:Y:S03]  /*e2b0*/  STL.64 [R1+0x2a70], R166 ;  /* 0x002a70a601007387 */ /* 0x0003e60000100a00 */
[C---:B----4-:R-:W-:Y:S01]  /*e2c0*/  IMAD.WIDE R162, R3.reuse, 0x4, R146 ;  /* 0x0000000403a27825 */ /* 0x050fe200078e0292 */
        /* <DEDUP_REMOVED lines=8> */
[----:B------:R-:W-:Y:S04]  /*e350*/  LDGSTS.E [R0+0x1e000], desc[UR32][R212.64], !P4 ;  /* 0x1e000000d4007fae */ /* 0x000fe8000e1a1020 */
[----:B------:R1:W-:Y:S04]  /*e360*/  LDGSTS.E [R0+0x1e080], desc[UR32][R166.64], !P4 ;  /* 0x1e080000a6007fae */ /* 0x0003e8000e1a1020 */
[----:B------:R1:W-:Y:S04]  /*e370*/  LDGSTS.E [R0+0x1e100], desc[UR32][R164.64], !P4 ;  /* 0x1e100000a4007fae */ /* 0x0003e8000e1a1020 */
[----:B------:R1:W-:Y:S04]  /*e380*/  LDGSTS.E [R0+0x1e180], desc[UR32][R162.64], !P4 ;  /* 0x1e180000a2007fae */ /* 0x0003e8000e1a1020 */
[----:B------:R1:W-:Y:S04]  /*e390*/  LDGSTS.E [R0+0x1e200], desc[UR32][R160.64], !P4 ;  /* 0x1e200000a0007fae */ /* 0x0003e8000e1a1020 */
[----:B------:R1:W-:Y:S04]  /*e3a0*/  LDGSTS.E [R0+0x1e280], desc[UR32][R158.64], !P4 ;  /* 0x1e2800009e007fae */ /* 0x0003e8000e1a1020 */
[----:B------:R1:W-:Y:S01]  /*e3b0*/  LDGSTS.E [R0+0x1e300], desc[UR32][R156.64], !P4 ;  /* 0x1e3000009c007fae */ /* 0x0003e2000e1a1020 */
[----:B------:R-:W-:-:S05]  /*e3c0*/  IMAD.WIDE R154, R3, 0x4, R138 ;  /* 0x00000004039a7825 */ /* 0x000fca00078e028a */
[----:B------:R1:W-:Y:S01]  /*e3d0*/  STL.64 [R1+0x2a40], R154 ;  /* 0x002a409a01007387 */ /* 0x0003e20000100a00 */
[----:B-----5:R-:W-:-:S03]  /*e3e0*/  IMAD.WIDE R138, R3, 0x4, R180 ;  /* 0x00000004038a7825 */ /* 0x020fc600078e02b4 */
[----:B------:R5:W-:Y:S01]  /*e3f0*/  LDGSTS.E [R0+0x1e380], desc[UR32][R154.64], !P4 ;  /* 0x1e3800009a007fae */ /* 0x000be2000e1a1020 */
[----:B------:R-:W-:-:S04]  /*e400*/  IMAD.WIDE R140, R3, 0x4, R178 ;  /* 0x00000004038c7825 */ /* 0x000fc800078e02b2 */
[----:B------:R-:W-:-:S04]  /*e410*/  IMAD.WIDE R142, R3, 0x4, R176 ;  /* 0x00000004038e7825 */ /* 0x000fc800078e02b0 */
[----:B------:R-:W-:-:S04]  /*e420*/  IMAD.WIDE R144, R3, 0x4, R174 ;  /* 0x0000000403907825 */ /* 0x000fc800078e02ae */
[----:B------:R-:W-:-:S04]  /*e430*/  IMAD.WIDE R146, R3, 0x4, R172 ;  /* 0x0000000403927825 */ /* 0x000fc800078e02ac */
[----:B--2---:R-:W-:-:S04]  /*e440*/  IMAD.WIDE R148, R3, 0x4, R170 ;  /* 0x0000000403947825 */ /* 0x004fc800078e02aa */
[----:B------:R-:W-:-:S04]  /*e450*/  IMAD.WIDE R150, R3, 0x4, R168 ;  /* 0x0000000403967825 */ /* 0x000fc800078e02a8 */
[----:B------:R-:W-:-:S05]  /*e460*/  IMAD.WIDE R152, R3, 0x4, R250 ;  /* 0x0000000403987825 */ /* 0x000fca00078e02fa */
[----:B------:R2:W-:Y:S04]  /*e470*/  STL.64 [R1+0x2a38], R152 ;  /* 0x002a389801007387 */ /* 0x0005e80000100a00 */
[----:B------:R1:W-:Y:S04]  /*e480*/  STL.64 [R1+0x2a30], R150 ;  /* 0x002a309601007387 */ /* 0x0003e80000100a00 */
[----:B------:R1:W-:Y:S04]  /*e490*/  STL.64 [R1+0x2a28], R148 ;  /* 0x002a289401007387 */ /* 0x0003e80000100a00 */
[----:B------:R1:W-:Y:S04]  /*e4a0*/  STL.64 [R1+0x2a20], R146 ;  /* 0x002a209201007387 */ /* 0x0003e80000100a00 */
[----:B------:R1:W-:Y:S04]  /*e4b0*/  STL.64 [R1+0x2a18], R144 ;  /* 0x002a189001007387 */ /* 0x0003e80000100a00 */
[----:B---3--:R-:W3:Y:S04]  /*e4c0*/  LDL.LU.64 R212, [R1+0x2ac0] ;  /* 0x002ac00001d47983 */ /* 0x008ee80000300a00 */
[----:B------:R1:W-:Y:S04]  /*e4d0*/  STL.64 [R1+0x2a10], R142 ;  /* 0x002a108e01007387 */ /* 0x0003e80000100a00 */
[----:B------:R1:W-:Y:S04]  /*e4e0*/  STL.64 [R1+0x2a08], R140 ;  /* 0x002a088c01007387 */ /* 0x0003e80000100a00 */
[----:B------:R2:W-:Y:S04]  /*e4f0*/  STL.64 [R1+0x2a00], R138 ;  /* 0x002a008a01007387 */ /* 0x0005e80000100a00 */
[----:B------:R-:W3:Y:S04]  /*e500*/  LDL.LU.64 R250, [R1+0xa58] ;  /* 0x000a580001fa7983 */ /* 0x000ee80000300a00 */
[----:B-1----:R-:W5:Y:S04]  /*e510*/  LDL.LU.64 R166, [R1+0xa50] ;  /* 0x000a500001a67983 */ /* 0x002f680000300a00 */
[----:B----4-:R-:W4:Y:S04]  /*e520*/  LDL.LU.64 R164, [R1+0xa48] ;  /* 0x000a480001a47983 */ /* 0x010f280000300a00 */
[----:B------:R-:W4:Y:S04]  /*e530*/  LDL.LU.64 R162, [R1+0xa40] ;  /* 0x000a400001a27983 */ /* 0x000f280000300a00 */
[----:B------:R-:W4:Y:S04]  /*e540*/  LDL.LU.64 R160, [R1+0xa38] ;  /* 0x000a380001a07983 */ /* 0x000f280000300a00 */
[----:B------:R-:W4:Y:S04]  /*e550*/  LDL.LU.64 R158, [R1+0xa30] ;  /* 0x000a3000019e7983 */ /* 0x000f280000300a00 */
[----:B------:R-:W4:Y:S04]  /*e560*/  LDL.LU.64 R156, [R1+0xa28] ;  /* 0x000a2800019c7983 */ /* 0x000f280000300a00 */
[----:B------:R-:W4:Y:S04]  /*e570*/  LDL.LU.64 R154, [R1+0xa20] ;  /* 0x000a2000019a7983 */ /* 0x000f280000300a00 */
[----:B------:R1:W-:Y:S04]  /*e580*/  LDGSTS.E [R0+0x1e400], desc[UR32][R152.64], !P4 ;  /* 0x1e40000098007fae */ /* 0x0003e8000e1a1020 */
[----:B------:R1:W-:Y:S04]  /*e590*/  LDGSTS.E [R0+0x1e480], desc[UR32][R150.64], !P4 ;  /* 0x1e48000096007fae */ /* 0x0003e8000e1a1020 */
[----:B------:R1:W-:Y:S04]  /*e5a0*/  LDGSTS.E [R0+0x1e500], desc[UR32][R148.64], !P4 ;  /* 0x1e50000094007fae */ /* 0x0003e8000e1a1020 */
[----:B--2---:R-:W1:Y:S04]  /*e5b0*/  LDL.LU.64 R152, [R1+0xa18] ;  /* 0x000a180001987983 */ /* 0x004e680000300a00 */
[----:B------:R-:W2:Y:S04]  /*e5c0*/  LDL.LU.64 R150, [R1+0xa10] ;  /* 0x000a100001967983 */ /* 0x000ea80000300a00 */
[----:B------:R-:W2:Y:S04]  /*e5d0*/  LDL.LU.64 R148, [R1+0xa08] ;  /* 0x000a080001947983 */ /* 0x000ea80000300a00 */
[----:B------:R1:W-:Y:S04]  /*e5e0*/  LDGSTS.E [R0+0x1e580], desc[UR32][R146.64], !P4 ;  /* 0x1e58000092007fae */ /* 0x0003e8000e1a1020 */
[----:B------:R1:W-:Y:S04]  /*e5f0*/  LDGSTS.E [R0+0x1e600], desc[UR32][R144.64], !P4 ;  /* 0x1e60000090007fae */ /* 0x0003e8000e1a1020 */
[----:B------:R1:W-:Y:S04]  /*e600*/  LDGSTS.E [R0+0x1e680], desc[UR32][R142.64], !P4 ;  /* 0x1e6800008e007fae */ /* 0x0003e8000e1a1020 */
[----:B------:R-:W2:Y:S04]  /*e610*/  LDL.LU.64 R146, [R1+0xa00] ;  /* 0x000a000001927983 */ /* 0x000ea80000300a00 */
[----:B------:R-:W2:Y:S04]  /*e620*/  LDL.LU.64 R144, [R1+0x9f8] ;  /* 0x0009f80001907983 */ /* 0x000ea80000300a00 */
[----:B------:R-:W2:Y:S04]  /*e630*/  LDL.LU.64 R142, [R1+0x9f0] ;  /* 0x0009f000018e7983 */ /* 0x000ea80000300a00 */
[----:B------:R1:W-:Y:S04]  /*e640*/  LDGSTS.E [R0+0x1e700], desc[UR32][R140.64], !P4 ;  /* 0x1e7000008c007fae */ /* 0x0003e8000e1a1020 */
[----:B------:R1:W-:Y:S04]  /*e650*/  LDGSTS.E [R0+0x1e780], desc[UR32][R138.64], !P4 ;  /* 0x1e7800008a007fae */ /* 0x0003e8000e1a1020 */
[----:B------:R-:W2:Y:S04]  /*e660*/  LDL.LU.64 R140, [R1+0x9e8] ;  /* 0x0009e800018c7983 */ /* 0x000ea80000300a00 */
[----:B------:R-:W2:Y:S01]  /*e670*/  LDL.LU.64 R138, [R1+0x9e0] ;  /* 0x0009e000018a7983 */ /* 0x000ea20000300a00 */
[----:B------:R-:W-:-:S02]  /*e680*/  VIADD R5, R137, 0xffffffde ;  /* 0xffffffde89057836 */ /* 0x000fc40000000000 */
[----:B------:R-:W1:Y:S03]  /*e690*/  LDC R137, c[0x0][0x3a0] ;  /* 0x0000e800ff897b82 */ /* 0x000e660000000800 */
[----:B------:R-:W-:Y:S01]  /*e6a0*/  ISETP.GE.U32.AND P3, PT, R5, 0x7fffffbf, PT ;  /* 0x7fffffbf0500780c */ /* 0x000fe20003f66070 */
[----:B---3--:R-:W-:-:S04]  /*e6b0*/  IMAD.WIDE R168, R3, 0x4, R250 ;  /* 0x0000000403a87825 */ /* 0x008fc800078e02fa */
[C---:B-----5:R-:W-:Y:S01]  /*e6c0*/  IMAD.WIDE R166, R3.reuse, 0x4, R166 ;  /* 0x0000000403a67825 */ /* 0x060fe200078e02a6 */
[----:B------:R-:W-:Y:S03]  /*e6d0*/  STL.64 [R1+0x318], R168 ;  /* 0x000318a801007387 */ /* 0x000fe60000100a00 */
[C---:B----4-:R-:W-:Y:S01]  /*e6e0*/  IMAD.WIDE R164, R3.reuse, 0x4, R164 ;  /* 0x0000000403a47825 */ /* 0x050fe200078e02a4 */
        /* <DEDUP_REMOVED lines=13> */
[----:B------:R2:W-:Y:S01]  /*e7c0*/  LDGSTS.E [R2+0x10880], desc[UR32][R166.64], !P3 ;  /* 0x10880000a6027fae */ /* 0x0005e2000d9a1020 */
[----:B-1----:R-:W-:-:S03]  /*e7d0*/  IMAD.WIDE R152, R3, 0x4, R152 ;  /* 0x0000000403987825 */ /* 0x002fc600078e0298 */
[----:B------:R1:W-:Y:S01]  /*e7e0*/  LDGSTS.E [R2+0x10900], desc[UR32][R164.64], !P3 ;  /* 0x10900000a4027fae */ /* 0x0003e2000d9a1020 */
[----:B--2---:R-:W-:-:S03]  /*e7f0*/  IMAD.WIDE R150, R3, 0x4, R150 ;  /* 0x0000000403967825 */ /* 0x004fc600078e0296 */
[----:B------:R2:W-:Y:S01]  /*e800*/  STL.64 [R1+0x458], R152 ;  /* 0x0004589801007387 */ /* 0x0005e20000100a00 */
[----:B------:R-:W-:-:S03]  /*e810*/  IMAD.WIDE R148, R3, 0x4, R148 ;  /* 0x0000000403947825 */ /* 0x000fc600078e0294 */
[----:B------:R1:W-:Y:S04]  /*e820*/  STL.64 [R1+0x4b0], R150 ;  /* 0x0004b09601007387 */ /* 0x0003e80000100a00 */
[----:B------:R1:W-:Y:S04]  /*e830*/  STL.64 [R1+0x4b8], R148 ;  /* 0x0004b89401007387 */ /* 0x0003e80000100a00 */
[----:B------:R1:W-:Y:S04]  /*e840*/  LDGSTS.E [R2+0x10980], desc[UR32][R162.64], !P3 ;  /* 0x10980000a2027fae */ /* 0x0003e8000d9a1020 */
[----:B------:R1:W-:Y:S01]  /*e850*/  LDGSTS.E [R2+0x10a00], desc[UR32][R160.64], !P3 ;  /* 0x10a00000a0027fae */ /* 0x0003e2000d9a1020 */
[----:B------:R-:W-:-:S03]  /*e860*/  IMAD.WIDE R146, R3, 0x4, R146 ;  /* 0x0000000403927825 */ /* 0x000fc600078e0292 */
[----:B------:R1:W-:Y:S01]  /*e870*/  LDGSTS.E [R2+0x10a80], desc[UR32][R158.64], !P3 ;  /* 0x10a800009e027fae */ /* 0x0003e2000d9a1020 */
[----:B------:R-:W-:-:S03]  /*e880*/  IMAD.WIDE R144, R3, 0x4, R144 ;  /* 0x0000000403907825 */ /* 0x000fc600078e0290 */
        /* <DEDUP_REMOVED lines=9> */
[----:B------:R1:W-:Y:S04]  /*e920*/  STL.64 [R1+0x770], R140 ;  /* 0x0007708c01007387 */ /* 0x0003e80000100a00 */
[----:B------:R1:W-:Y:S04]  /*e930*/  STL.64 [R1+0x778], R138 ;  /* 0x0007788a01007387 */ /* 0x0003e80000100a00 */
[----:B------:R-:W2:Y:S04]  /*e940*/  LDL.LU.64 R250, [R1+0x8c0] ;  /* 0x0008c00001fa7983 */ /* 0x000ea80000300a00 */
[----:B---3--:R-:W3:Y:S04]  /*e950*/  LDL.LU.64 R166, [R1+0x8b8] ;  /* 0x0008b80001a67983 */ /* 0x008ee80000300a00 */
[----:B----4-:R-:W4:Y:S04]  /*e960*/  LDL.LU.64 R164, [R1+0x8b0] ;  /* 0x0008b00001a47983 */ /* 0x010f280000300a00 */
[----:B-----5:R-:W5:Y:S04]  /*e970*/  LDL.LU.64 R162, [R1+0x8a8] ;  /* 0x0008a80001a27983 */ /* 0x020f680000300a00 */
[----:B------:R-:W5:Y:S04]  /*e980*/  LDL.LU.64 R160, [R1+0x8a0] ;  /* 0x0008a00001a07983 */ /* 0x000f680000300a00 */
[----:B------:R-:W5:Y:S04]  /*e990*/  LDL.LU.64 R158, [R1+0x898] ;  /* 0x00089800019e7983 */ /* 0x000f680000300a00 */
[----:B------:R-:W5:Y:S04]  /*e9a0*/  LDL.LU.64 R156, [R1+0x890] ;  /* 0x00089000019c7983 */ /* 0x000f680000300a00 */
[----:B------:R-:W5:Y:S04]  /*e9b0*/  LDL.LU.64 R154, [R1+0x888] ;  /* 0x00088800019a7983 */ /* 0x000f680000300a00 */
[----:B--2---:R-:W2:Y:S04]  /*e9c0*/  LDL.LU.64 R152, [R1+0x880] ;  /* 0x0008800001987983 */ /* 0x004ea80000300a00 */
[----:B------:R1:W-:Y:S04]  /*e9d0*/  LDGSTS.E [R2+0x10c80], desc[UR32][R150.64], !P3 ;  /* 0x10c8000096027fae */ /* 0x0003e8000d9a1020 */
[----:B------:R2:W-:Y:S04]  /*e9e0*/  LDGSTS.E [R2+0x10d00], desc[UR32][R148.64], !P3 ;  /* 0x10d0000094027fae */ /* 0x0005e8000d9a1020 */
[----:B------:R2:W-:Y:S04]  /*e9f0*/  LDGSTS.E [R2+0x10d80], desc[UR32][R146.64], !P3 ;  /* 0x10d8000092027fae */ /* 0x0005e8000d9a1020 */
[----:B-1----:R-:W2:Y:S04]  /*ea00*/  LDL.LU.64 R150, [R1+0x878] ;  /* 0x0008780001967983 */ /* 0x002ea80000300a00 */
[----:B------:R-:W2:Y:S04]  /*ea10*/  LDL.LU.64 R148, [R1+0x870] ;  /* 0x0008700001947983 */ /* 0x000ea80000300a00 */
[----:B------:R-:W2:Y:S04]  /*ea20*/  LDL.LU.64 R146, [R1+0x868] ;  /* 0x0008680001927983 */ /* 0x000ea80000300a00 */
[----:B------:R1:W-:Y:S04]  /*ea30*/  LDGSTS.E [R2+0x10e00], desc[UR32][R144.64], !P3 ;  /* 0x10e0000090027fae */ /* 0x0003e8000d9a1020 */
[----:B------:R1:W-:Y:S04]  /*ea40*/  LDGSTS.E [R2+0x10e80], desc[UR32][R142.64], !P3 ;  /* 0x10e800008e027fae */ /* 0x0003e8000d9a1020 */
[----:B------:R1:W-:Y:S04]  /*ea50*/  LDGSTS.E [R2+0x10f00], desc[UR32][R140.64], !P3 ;  /* 0x10f000008c027fae */ /* 0x0003e8000d9a1020 */
[----:B------:R-:W1:Y:S04]  /*ea60*/  LDL.LU.64 R144, [R1+0x860] ;  /* 0x0008600001907983 */ /* 0x000e680000300a00 */
[----:B------:R-:W2:Y:S04]  /*ea70*/  LDL.LU.64 R142, [R1+0x858] ;  /* 0x00085800018e7983 */ /* 0x000ea80000300a00 */
[----:B------:R-:W2:Y:S04]  /*ea80*/  LDL.LU.64 R140, [R1+0x850] ;  /* 0x00085000018c7983 */ /* 0x000ea80000300a00 */
[----:B------:R1:W-:Y:S04]  /*ea90*/  LDGSTS.E [R2+0x10f80], desc[UR32][R138.64], !P3 ;  /* 0x10f800008a027fae */ /* 0x0003e8000d9a1020 */
[----:B------:R-:W2:Y:S01]  /*eaa0*/  LDL.LU.64 R138, [R1+0x848] ;  /* 0x00084800018a7983 */ /* 0x000ea20000300a00 */
[----:B------:R-:W-:-:S02]  /*eab0*/  VIADD R5, R136, 0xffffffda ;  /* 0xffffffda88057836 */ /* 0x000fc40000000000 */
[----:B------:R-:W1:Y:S03]  /*eac0*/  LDC R136, c[0x0][0x3a0] ;  /* 0x0000e800ff887b82 */ /* 0x000e660000000800 */
[----:B------:R-:W-:Y:S01]  /*ead0*/  ISETP.GE.U32.AND P6, PT, R5, 0x7fffffbb, PT ;  /* 0x7fffffbb0500780c */ /* 0x000fe20003fc6070 */
[----:B------:R-:W-:-:S04]  /*eae0*/  IMAD.WIDE R168, R3, 0x4, R250 ;  /* 0x0000000403a87825 */ /* 0x000fc800078e02fa */
[C---:B---3--:R-:W-:Y:S01]  /*eaf0*/  IMAD.WIDE R166, R3.reuse, 0x4, R166 ;  /* 0x0000000403a67825 */ /* 0x048fe200078e02a6 */
[----:B------:R-:W-:Y:S03]  /*eb00*/  STL.64 [R1+0x780], R168 ;  /* 0x000780a801007387 */ /* 0x000fe60000100a00 */
        /* <DEDUP_REMOVED lines=12> */
[C---:B--2---:R-:W-:Y:S01]  /*ebd0*/  IMAD.WIDE R152, R3.reuse, 0x4, R152 ;  /* 0x0000000403987825 */ /* 0x044fe200078e0298 */
        /* <DEDUP_REMOVED lines=13> */
[----:B-1----:R-:W-:-:S03]  /*ecb0*/  IMAD.WIDE R144, R3, 0x4, R144 ;  /* 0x0000000403907825 */ /* 0x002fc600078e0290 */
        /* <DEDUP_REMOVED lines=9> */
[----:B------:R1:W-:Y:S04]  /*ed50*/  LDGSTS.E [R2+0x12c00], desc[UR32][R152.64], !P6 ;  /* 0x12c0000098027fae */ /* 0x0003e8000f1a1020 */
        /* <DEDUP_REMOVED lines=8> */
[----:B--2---:R-:W2:Y:S04]  /*ede0*/  LDL.LU.64 R154, [R1+0x708] ;  /* 0x00070800019a7983 */ /* 0x004ea80000300a00 */
        /* <DEDUP_REMOVED lines=9> */
[----:B------:R2:W-:Y:S04]  /*ee80*/  LDGSTS.E [R2+0x12f00], desc[UR32][R140.64], !P6 ;  /* 0x12f000008c027fae */ /* 0x0005e8000f1a1020 */
[----:B-1----:R-:W2:Y:S04]  /*ee90*/  LDL.LU.64 R144, [R1+0x6e0] ;  /* 0x0006e00001907983 */ /* 0x002ea80000300a00 */
[----:B------:R-:W2:Y:S04]  /*eea0*/  LDL.LU.64 R142, [R1+0x6d8] ;  /* 0x0006d800018e7983 */ /* 0x000ea80000300a00 */
[----:B------:R-:W2:Y:S04]  /*eeb0*/  LDL.LU.64 R140, [R1+0x6d0] ;  /* 0x0006d000018c7983 */ /* 0x000ea80000300a00 */
[----:B------:R1:W-:Y:S04]  /*eec0*/  LDGSTS.E [R2+0x12f80], desc[UR32][R138.64], !P6 ;  /* 0x12f800008a027fae */ /* 0x0003e8000f1a1020 */
[----:B------:R-:W1:Y:S01]  /*eed0*/  LDL.LU.64 R138, [R1+0x6c8] ;  /* 0x0006c800018a7983 */ /* 0x000e620000300a00 */
        /* <DEDUP_REMOVED lines=18> */
[C---:B------:R-:W-:Y:S01]  /*f000*/  IMAD.WIDE R152, R3.reuse, 0x4, R152 ;  /* 0x0000000403987825 */ /* 0x040fe200078e0298 */
        /* <DEDUP_REMOVED lines=31> */
[----:B--2---:R-:W2:Y:S04]  /*f200*/  LDL.LU.64 R156, [R1+0x590] ;  /* 0x00059000019c7983 */ /* 0x004ea80000300a00 */
        /* <DEDUP_REMOVED lines=15> */
[----:B-1----:R-:W2:Y:S01]  /*f300*/  LDL.LU.64 R138, [R1+0x548] ;  /* 0x00054800018a7983 */ /* 0x002ea20000300a00 */
        /* <DEDUP_REMOVED lines=48> */
[----:B-1----:R-:W5:Y:S04]  /*f610*/  LDL.LU.64 R160, [R1+0x420] ;  /* 0x0004200001a07983 */ /* 0x002f680000300a00 */
[----:B--2---:R-:W2:Y:S04]  /*f620*/  LDL.LU.64 R158, [R1+0x418] ;  /* 0x00041800019e7983 */ /* 0x004ea80000300a00 */
[----:B------:R-:W2:Y:S04]  /*f630*/  LDL.LU.64 R156, [R1+0x410] ;  /* 0x00041000019c7983 */ /* 0x000ea80000300a00 */
        /* <DEDUP_REMOVED lines=64> */
[----:B--2---:R-:W2:Y:S04]  /*fa40*/  LDL.LU.64 R160, [R1+0x2a0] ;  /* 0x0002a00001a07983 */ /* 0x004ea80000300a00 */
[----:B------:R-:W2:Y:S04]  /*fa50*/  LDL.LU.64 R158, [R1+0x298] ;  /* 0x00029800019e7983 */ /* 0x000ea80000300a00 */
        /* <DEDUP_REMOVED lines=61> */
[----:B------:R-:W5:Y:S04]  /*fe30*/  LDL.LU.64 R250, [R1+0x140] ;  /* 0x0001400001fa7983 */ /* 0x000f680000300a00 */
[----:B---3--:R-:W3:Y:S04]  /*fe40*/  LDL.LU.64 R166, [R1+0x138] ;  /* 0x0001380001a67983 */ /* 0x008ee80000300a00 */
[----:B----4-:R-:W4:Y:S04]  /*fe50*/  LDL.LU.64 R164, [R1+0x130] ;  /* 0x0001300001a47983 */ /* 0x010f280000300a00 */
[----:B--2---:R-:W2:Y:S04]  /*fe60*/  LDL.LU.64 R162, [R1+0x128] ;  /* 0x0001280001a27983 */ /* 0x004ea80000300a00 */
[----:B-----5:R-:W5:Y:S04]  /*fe70*/  LDL.LU.64 R160, [R1+0x120] ;  /* 0x0001200001a07983 */ /* 0x020f680000300a00 */
[----:B------:R-:W5:Y:S04]  /*fe80*/  LDL.LU.64 R158, [R1+0x118] ;  /* 0x00011800019e7983 */ /* 0x000f680000300a00 */
[----:B------:R-:W5:Y:S04]  /*fe90*/  LDL.LU.64 R156, [R1+0x110] ;  /* 0x00011000019c7983 */ /* 0x000f680000300a00 */
[----:B------:R-:W5:Y:S04]  /*fea0*/  LDL.LU.64 R154, [R1+0x108] ;  /* 0x00010800019a7983 */ /* 0x000f680000300a00 */
[----:B------:R-:W5:Y:S04]  /*feb0*/  LDL.LU.64 R152, [R1+0x100] ;  /* 0x0001000001987983 */ /* 0x000f680000300a00 */
[----:B------:R1:W-:Y:S04]  /*fec0*/  LDGSTS.E [R2+0x1ac80], desc[UR32][R150.64], !P4 ;  /* 0x1ac8000096027fae */ /* 0x0003e8000e1a1020 */
[----:B------:R1:W-:Y:S04]  /*fed0*/  LDGSTS.E [R2+0x1ad00], desc[UR32][R148.64], !P4 ;  /* 0x1ad0000094027fae */ /* 0x0003e8000e1a1020 */
[----:B------:R1:W-:Y:S04]  /*fee0*/  LDGSTS.E [R2+0x1ad80], desc[UR32][R146.64], !P4 ;  /* 0x1ad8000092027fae */ /* 0x0003e8000e1a1020 */
[----:B------:R-:W5:Y:S04]  /*fef0*/  LDL.LU.64 R150, [R1+0xf8] ;  /* 0x0000f80001967983 */ /* 0x000f680000300a00 */
[----:B------:R-:W5:Y:S04]  /*ff00*/  LDL.LU.64 R148, [R1+0xf0] ;  /* 0x0000f00001947983 */ /* 0x000f680000300a00 */
[----:B------:R-:W5:Y:S04]  /*ff10*/  LDL.LU.64 R146, [R1+0xe8] ;  /* 0x0000e80001927983 */ /* 0x000f680000300a00 */
[----:B------:R-:W-:Y:S04]  /*ff20*/  LDGSTS.E [R2+0x1ae00], desc[UR32][R144.64], !P4 ;  /* 0x1ae0000090027fae */ /* 0x000fe8000e1a1020 */
[----:B------:R-:W-:Y:S04]  /*ff30*/  LDGSTS.E [R2+0x1ae80], desc[UR32][R142.64], !P4 ;  /* 0x1ae800008e027fae */ /* 0x000fe8000e1a1020 */
[----:B------:R-:W-:Y:S04]  /*ff40*/  LDGSTS.E [R2+0x1af00], desc[UR32][R140.64], !P4 ;  /* 0x1af000008c027fae */ /* 0x000fe8000e1a1020 */
[----:B-1----:R-:W5:Y:S04]  /*ff50*/  LDL.LU.64 R144, [R1+0xe0] ;  /* 0x0000e00001907983 */ /* 0x002f680000300a00 */
[----:B------:R-:W5:Y:S04]  /*ff60*/  LDL.LU.64 R142, [R1+0xd8] ;  /* 0x0000d800018e7983 */ /* 0x000f680000300a00 */
[----:B------:R-:W5:Y:S04]  /*ff70*/  LDL.LU.64 R140, [R1+0xd0] ;  /* 0x0000d000018c7983 */ /* 0x000f680000300a00 */
[----:B------:R-:W-:Y:S04]  /*ff80*/  LDGSTS.E [R2+0x1af80], desc[UR32][R138.64], !P4 ;  /* 0x1af800008a027fae */ /* 0x000fe8000e1a1020 */
[----:B------:R-:W5:Y:S01]  /*ff90*/  LDL.LU.64 R138, [R1+0xc8] ;  /* 0x0000c800018a7983 */ /* 0x000f620000300a00 */
[----:B------:R-:W-:-:S02]  /*ffa0*/  VIADD R5, R137, 0xffffffc6 ;  /* 0xffffffc689057836 */ /* 0x000fc40000000000 */
[----:B------:R-:W1:Y:S03]  /*ffb0*/  LDC R137, c[0x0][0x3a0] ;  /* 0x0000e800ff897b82 */ /* 0x000e660000000800 */
[----:B------:R-:W-:Y:S01]  /*ffc0*/  ISETP.GE.U32.AND P3, PT, R5, 0x7fffffa7, PT ;  /* 0x7fffffa70500780c */ /* 0x000fe20003f66070 */
[----:B------:R-:W-:-:S04]  /*ffd0*/  VIADD R5, R136, 0xffffffc2 ;  /* 0xffffffc288057836 */ /* 0x000fc80000000000 */
[----:B------:R-:W1:Y:S01]  /*ffe0*/  LDC R136, c[0x0][0x3a0] ;  /* 0x0000e800ff887b82 */ /* 0x000e620000000800 */
[----:B------:R-:W-:Y:S01]  /*fff0*/  ISETP.GE.U32.AND P6, PT, R5, 0x7fffffa3, PT ;  /* 0x7fffffa30500780c */ /* 0x000fe20003fc6070 */
[----:B------:R-:W-:-:S04]  /*10000*/  IMAD.WIDE R168, R3, 0x4, R250 ;  /* 0x0000000403a87825 */ /* 0x000fc800078e02fa */
[C---:B---3--:R-:W-:Y:S01]  /*10010*/  IMAD.WIDE R166, R3.reuse, 0x4, R166 ;  /* 0x0000000403a67825 */ /* 0x048fe200078e02a6 */
[----:B------:R3:W-:Y:S03]  /*10020*/  STL.64 [R1+0x19c0], R168 ;  /* 0x0019c0a801007387 */ /* 0x0007e60000100a00 */
[C---:B----4-:R-:W-:Y:S01]  /*10030*/  IMAD.WIDE R164, R3.reuse, 0x4, R164 ;  /* 0x0000000403a47825 */ /* 0x050fe200078e02a4 */
[----:B------:R4:W-:Y:S03]  /*10040*/  STL.64 [R1+0x19b8], R166 ;  /* 0x0019b8a601007387 */ /* 0x0009e60000100a00 */
[C---:B--2---:R-:W-:Y:S01]  /*10050*/  IMAD.WIDE R162, R3.reuse, 0x4, R162 ;  /* 0x0000000403a27825 */ /* 0x044fe200078e02a2 */
        /* <DEDUP_REMOVED lines=19> */
[----:B------:R1:W-:Y:S01]  /*10190*/  STL.64 [R1+0x28c8], R148 ;  /* 0x0028c89401007387 */ /* 0x0003e20000100a00 */
[----:B---3--:R-:W-:-:S03]  /*101a0*/  IMAD.WIDE R168, R3, 0x4, R212 ;  /* 0x0000000403a87825 */ /* 0x008fc600078e02d4 */
[----:B------:R3:W-:Y:S01]  /*101b0*/  STL.64 [R1+0x28c0], R146 ;  /* 0x0028c09201007387 */ /* 0x0007e20000100a00 */
[----:B----4-:R-:W-:-:S03]  /*101c0*/  IMAD.WIDE R166, R3, 0x4, R182 ;  /* 0x0000000403a67825 */ /* 0x010fc600078e02b6 */
[----:B------:R5:W-:Y:S01]  /*101d0*/  LDGSTS.E [R2+0x1c980], desc[UR32][R162.64], !P3 ;  /* 0x1c980000a2027fae */ /* 0x000be2000d9a1020 */
[----:B------:R-:W-:-:S03]  /*101e0*/  IMAD.WIDE R144, R3, 0x4, R144 ;  /* 0x0000000403907825 */ /* 0x000fc600078e0290 */
[----:B------:R1:W-:Y:S01]  /*101f0*/  LDGSTS.E [R2+0x1ca00], desc[UR32][R160.64], !P3 ;  /* 0x1ca00000a0027fae */ /* 0x0003e2000d9a1020 */
[----:B------:R-:W-:-:S03]  /*10200*/  IMAD.WIDE R142, R3, 0x4, R142 ;  /* 0x00000004038e7825 */ /* 0x000fc600078e028e */
[----:B------:R4:W-:Y:S01]  /*10210*/  STL.64 [R1+0x28b8], R144 ;  /* 0x0028b89001007387 */ /* 0x0009e20000100a00 */
[----:B------:R-:W-:-:S03]  /*10220*/  IMAD.WIDE R140, R3, 0x4, R140 ;  /* 0x00000004038c7825 */ /* 0x000fc600078e028c */
[----:B------:R1:W-:Y:S01]  /*10230*/  STL.64 [R1+0x28b0], R142 ;  /* 0x0028b08e01007387 */ /* 0x0003e20000100a00 */
[----:B--2---:R-:W-:-:S03]  /*10240*/  IMAD.WIDE R164, R3, 0x4, R184 ;  /* 0x0000000403a47825 */ /* 0x004fc600078e02b8 */
[----:B------:R2:W-:Y:S01]  /*10250*/  STL.64 [R1+0x28a8], R140 ;  /* 0x0028a88c01007387 */ /* 0x0005e20000100a00 */
[----:B-----5:R-:W-:-:S03]  /*10260*/  IMAD.WIDE R162, R3, 0x4, R186 ;  /* 0x0000000403a27825 */ /* 0x020fc600078e02ba */
[----:B------:R5:W-:Y:S01]  /*10270*/  LDGSTS.E [R2+0x1ca80], desc[UR32][R158.64], !P3 ;  /* 0x1ca800009e027fae */ /* 0x000be2000d9a1020 */
[----:B------:R-:W-:-:S03]  /*10280*/  IMAD.WIDE R138, R3, 0x4, R138 ;  /* 0x00000004038a7825 */ /* 0x000fc600078e028a */
[----:B------:R2:W-:Y:S01]  /*10290*/  LDGSTS.E [R2+0x1cb00], desc[UR32][R156.64], !P3 ;  /* 0x1cb000009c027fae */ /* 0x0005e2000d9a1020 */
[----:B-1----:R-:W-:-:S03]  /*102a0*/  IMAD.WIDE R160, R3, 0x4, R188 ;  /* 0x0000000403a07825 */ /* 0x002fc600078e02bc */
[----:B------:R1:W-:Y:S01]  /*102b0*/  STL.64 [R1+0x28a0], R138 ;  /* 0x0028a08a01007387 */ /* 0x0003e20000100a00 */
[----:B-----5:R-:W-:-:S03]  /*102c0*/  IMAD.WIDE R158, R3, 0x4, R190 ;  /* 0x00000004039e7825 */ /* 0x020fc600078e02be */
[----:B------:R-:W-:Y:S04]  /*102d0*/  STL.64 [R1+0x2980], R168 ;  /* 0x002980a801007387 */ /* 0x000fe80000100a00 */
[----:B------:R5:W-:Y:S01]  /*102e0*/  LDGSTS.E [R2+0x1cb80], desc[UR32][R154.64], !P3 ;  /* 0x1cb800009a027fae */ /* 0x000be2000d9a1020 */
[----:B--2---:R-:W-:-:S03]  /*102f0*/  IMAD.WIDE R156, R3, 0x4, R192 ;  /* 0x00000004039c7825 */ /* 0x004fc600078e02c0 */
[----:B------:R2:W-:Y:S04]  /*10300*/  STL.64 [R1+0x2978], R166 ;  /* 0x002978a601007387 */ /* 0x0005e80000100a00 */
        /* <DEDUP_REMOVED lines=23> */
[----:B----4-:R-:W-:-:S03]  /*10480*/  IMAD.WIDE R140, R3, 0x4, R208 ;  /* 0x00000004038c7825 */ /* 0x010fc600078e02d0 */
[----:B------:R4:W-:Y:S01]  /*10490*/  STL.64 [R1+0x2930], R148 ;  /* 0x0029309401007387 */ /* 0x0009e20000100a00 */
[----:B---3--:R-:W-:-:S03]  /*104a0*/  IMAD.WIDE R138, R3, 0x4, R210 ;  /* 0x00000004038a7825 */ /* 0x008fc600078e02d2 */
[----:B------:R3:W-:Y:S04]  /*104b0*/  STL.64 [R1+0x2928], R146 ;  /* 0x0029289201007387 */ /* 0x0007e80000100a00 */
[----:B------:R1:W-:Y:S04]  /*104c0*/  STL.64 [R1+0x2920], R144 ;  /* 0x0029209001007387 */ /* 0x0003e80000100a00 */
[----:B------:R1:W-:Y:S04]  /*104d0*/  STL.64 [R1+0x2918], R142 ;  /* 0x0029188e01007387 */ /* 0x0003e80000100a00 */
[----:B------:R1:W-:Y:S04]  /*104e0*/  STL.64 [R1+0x2910], R140 ;  /* 0x0029108c01007387 */ /* 0x0003e80000100a00 */
[----:B------:R1:W-:Y:S04]  /*104f0*/  LDGSTS.E [R2+0x1e800], desc[UR32][R168.64], !P6 ;  /* 0x1e800000a8027fae */ /* 0x0003e8000f1a1020 */
[----:B------:R1:W-:Y:S04]  /*10500*/  STL.64 [R1+0x2908], R138 ;  /* 0x0029088a01007387 */ /* 0x0003e80000100a00 */
[----:B------:R1:W-:Y:S04]  /*10510*/  LDGSTS.E [R2+0x1e880], desc[UR32][R166.64], !P6 ;  /* 0x1e880000a6027fae */ /* 0x0003e8000f1a1020 */
[----:B------:R-:W3:Y:S04]  /*10520*/  LDL.LU.64 R250, [R1+0x9d8] ;  /* 0x0009d80001fa7983 */ /* 0x000ee80000300a00 */
[----:B------:R1:W-:Y:S04]  /*10530*/  LDGSTS.E [R2+0x1e900], desc[UR32][R164.64], !P6 ;  /* 0x1e900000a4027fae */ /* 0x0003e8000f1a1020 */
[----:B--2---:R-:W2:Y:S04]  /*10540*/  LDL.LU.64 R166, [R1+0x9d0] ;  /* 0x0009d00001a67983 */ /* 0x004ea80000300a00 */
[----:B------:R1:W-:Y:S04]  /*10550*/  LDGSTS.E [R2+0x1e980], desc[UR32][R162.64], !P6 ;  /* 0x1e980000a2027fae */ /* 0x0003e8000f1a1020 */
[----:B------:R-:W2:Y:S04]  /*10560*/  LDL.LU.64 R164, [R1+0x9c8] ;  /* 0x0009c80001a47983 */ /* 0x000ea80000300a00 */
[----:B------:R1:W-:Y:S04]  /*10570*/  LDGSTS.E [R2+0x1ea00], desc[UR32][R160.64], !P6 ;  /* 0x1ea00000a0027fae */ /* 0x0003e8000f1a1020 */
[----:B------:R-:W2:Y:S04]  /*10580*/  LDL.LU.64 R162, [R1+0x9c0] ;  /* 0x0009c00001a27983 */ /* 0x000ea80000300a00 */
[----:B------:R1:W-:Y:S04]  /*10590*/  LDGSTS.E [R2+0x1ea80], desc[UR32][R158.64], !P6 ;  /* 0x1ea800009e027fae */ /* 0x0003e8000f1a1020 */
[----:B------:R-:W2:Y:S04]  /*105a0*/  LDL.LU.64 R160, [R1+0x9b8] ;  /* 0x0009b80001a07983 */ /* 0x000ea80000300a00 */
        /* <DEDUP_REMOVED lines=10> */
[----:B------:R1:W-:Y:S04]  /*10650*/  LDGSTS.E [R2+0x1ed80], desc[UR32][R146.64], !P6 ;  /* 0x1ed8000092027fae */ /* 0x0003e8000f1a1020 */
[----:B----4-:R-:W4:Y:S04]  /*10660*/  LDL.LU.64 R148, [R1+0x988] ;  /* 0x0009880001947983 */ /* 0x010f280000300a00 */
[----:B------:R1:W-:Y:S04]  /*10670*/  LDGSTS.E [R2+0x1ee00], desc[UR32][R144.64], !P6 ;  /* 0x1ee0000090027fae */ /* 0x0003e8000f1a1020 */
[----:B---3--:R-:W3:Y:S04]  /*10680*/  LDL.LU.64 R146, [R1+0x980] ;  /* 0x0009800001927983 */ /* 0x008ee80000300a00 */
[----:B------:R1:W-:Y:S04]  /*10690*/  LDGSTS.E [R2+0x1ee80], desc[UR32][R142.64], !P6 ;  /* 0x1ee800008e027fae */ /* 0x0003e8000f1a1020 */
[----:B------:R-:W3:Y:S04]  /*106a0*/  LDL.LU.64 R144, [R1+0x978] ;  /* 0x0009780001907983 */ /* 0x000ee80000300a00 */
[----:B------:R1:W-:Y:S04]  /*106b0*/  LDGSTS.E [R2+0x1ef00], desc[UR32][R140.64], !P6 ;  /* 0x1ef000008c027fae */ /* 0x0003e8000f1a1020 */
[----:B------:R-:W3:Y:S04]  /*106c0*/  LDL.LU.64 R142, [R1+0x970] ;  /* 0x00097000018e7983 */ /* 0x000ee80000300a00 */
[----:B------:R1:W-:Y:S04]  /*106d0*/  LDGSTS.E [R2+0x1ef80], desc[UR32][R138.64], !P6 ;  /* 0x1ef800008a027fae */ /* 0x0003e8000f1a1020 */
[----:B------:R-:W3:Y:S04]  /*106e0*/  LDL.LU.64 R140, [R1+0x968] ;  /* 0x00096800018c7983 */ /* 0x000ee80000300a00 */
[----:B------:R-:W3:Y:S01]  /*106f0*/  LDL.LU.64 R138, [R1+0x960] ;  /* 0x00096000018a7983 */ /* 0x000ee20000300a00 */
[----:B------:R-:W-:-:S02]  /*10700*/  VIADD R5, R137, 0xffffffdd ;  /* 0xffffffdd89057836 */ /* 0x000fc40000000000 */
[----:B------:R-:W1:Y:S03]  /*10710*/  LDC R137, c[0x0][0x3a0] ;  /* 0x0000e800ff897b82 */ /* 0x000e660000000800 */
[----:B------:R-:W-:Y:S01]  /*10720*/  ISETP.GE.U32.AND P5, PT, R5, 0x7fffffbe, PT ;  /* 0x7fffffbe0500780c */ /* 0x000fe20003fa6070 */
[----:B------:R-:W-:-:S04]  /*10730*/  IMAD.WIDE R168, R3, 0x4, R250 ;  /* 0x0000000403a87825 */ /* 0x000fc800078e02fa */
[C---:B--2---:R-:W-:Y:S01]  /*10740*/  IMAD.WIDE R166, R3.reuse, 0x4, R166 ;  /* 0x0000000403a67825 */ /* 0x044fe200078e02a6 */
[----:B------:R-:W-:Y:S03]  /*10750*/  STL.64 [R1+0x110], R168 ;  /* 0x000110a801007387 */ /* 0x000fe60000100a00 */
[C---:B------:R-:W-:Y:S01]  /*10760*/  IMAD.WIDE R164, R3.reuse, 0x4, R164 ;  /* 0x0000000403a47825 */ /* 0x040fe200078e02a4 */
[----:B------:R2:W-:Y:S03]  /*10770*/  STL.64 [R1+0x118], R166 ;  /* 0x000118a601007387 */ /* 0x0005e60000100a00 */
[C---:B------:R-:W-:Y:S01]  /*10780*/  IMAD.WIDE R162, R3.reuse, 0x4, R162 ;  /* 0x0000000403a27825 */ /* 0x040fe200078e02a2 */
[----:B------:R1:W-:Y:S03]  /*10790*/  STL.64 [R1+0x1c0], R164 ;  /* 0x0001c0a401007387 */ /* 0x0003e60000100a00 */
[C---:B------:R-:W-:Y:S01]  /*107a0*/  IMAD.WIDE R160, R3.reuse, 0x4, R160 ;  /* 0x0000000403a07825 */ /* 0x040fe200078e02a0 */
        /* <DEDUP_REMOVED lines=11> */
[C---:B----4-:R-:W-:Y:S01]  /*10860*/  IMAD.WIDE R148, R3.reuse, 0x4, R148 ;  /* 0x0000000403947825 */ /* 0x050fe200078e0294 */
[----:B------:R4:W-:Y:S03]  /*10870*/  STL.64 [R1+0x2e0], R150 ;  /* 0x0002e09601007387 */ /* 0x0009e60000100a00 */
[C---:B---3--:R-:W-:Y:S01]  /*10880*/  IMAD.WIDE R146, R3.reuse, 0x4, R146 ;  /* 0x0000000403927825 */ /* 0x048fe200078e0292 */
        /* <DEDUP_REMOVED lines=29> */
[----:B------:R1:W-:Y:S04]  /*10a60*/  LDGSTS.E [R4+0x11500], desc[UR32][R148.64], !P5 ;  /* 0x1150000094047fae */ /* 0x0003e8000e9a1020 */
[----:B----4-:R-:W1:Y:S04]  /*10a70*/  LDL.LU.64 R150, [R1+0x7f8] ;  /* 0x0007f80001967983 */ /* 0x010e680000300a00 */
[----:B------:R4:W-:Y:S04]  /*10a80*/  LDGSTS.E [R4+0x11580], desc[UR32][R146.64], !P5 ;  /* 0x1158000092047fae */ /* 0x0009e8000e9a1020 */
[----:B---3--:R-:W3:Y:S04]  /*10a90*/  LDL.LU.64 R148, [R1+0x7f0] ;  /* 0x0007f00001947983 */ /* 0x008ee80000300a00 */
[----:B------:R1:W-:Y:S04]  /*10aa0*/  LDGSTS.E [R4+0x11600], desc[UR32][R144.64], !P5 ;  /* 0x1160000090047fae */ /* 0x0003e8000e9a1020 */
[----:B------:R-:W4:Y:S04]  /*10ab0*/  LDL.LU.64 R146, [R1+0x7e8] ;  /* 0x0007e80001927983 */ /* 0x000f280000300a00 */
[----:B------:R1:W-:Y:S04]  /*10ac0*/  LDGSTS.E [R4+0x11680], desc[UR32][R142.64], !P5 ;  /* 0x116800008e047fae */ /* 0x0003e8000e9a1020 */
[----:B------:R-:W4:Y:S04]  /*10ad0*/  LDL.LU.64 R144, [R1+0x7e0] ;  /* 0x0007e00001907983 */ /* 0x000f280000300a00 */
[----:B------:R1:W-:Y:S04]  /*10ae0*/  LDGSTS.E [R4+0x11700], desc[UR32][R140.64], !P5 ;  /* 0x117000008c047fae */ /* 0x0003e8000e9a1020 */
[----:B------:R-:W4:Y:S04]  /*10af0*/  LDL.LU.64 R142, [R1+0x7d8] ;  /* 0x0007d800018e7983 */ /* 0x000f280000300a00 */
[----:B------:R1:W-:Y:S04]  /*10b00*/  LDGSTS.E [R4+0x11780], desc[UR32][R138.64], !P5 ;  /* 0x117800008a047fae */ /* 0x0003e8000e9a1020 */
[----:B------:R-:W4:Y:S04]  /*10b10*/  LDL.LU.64 R140, [R1+0x7d0] ;  /* 0x0007d000018c7983 */ /* 0x000f280000300a00 */
[----:B------:R-:W4:Y:S01]  /*10b20*/  LDL.LU.64 R138, [R1+0x7c8] ;  /* 0x0007c800018a7983 */ /* 0x000f220000300a00 */
[----:B------:R-:W-:-:S02]  /*10b30*/  IADD3 R5, PT, PT, R136, -0x27, RZ ;  /* 0xffffffd988057810 */ /* 0x000fc40007ffe0ff */
[----:B------:R-:W1:Y:S02]  /*10b40*/  LDC R136, c[0x0][0x3a0] ;  /* 0x0000e800ff887b82 */ /* 0x000e640000000800 */
        /* <DEDUP_REMOVED lines=20> */
[C---:B---3--:R-:W-:Y:S01]  /*10c90*/  IMAD.WIDE R148, R3.reuse, 0x4, R148 ;  /* 0x0000000403947825 */ /* 0x048fe200078e0294 */
        /* <DEDUP_REMOVED lines=14> */
[----:B------:R-:W4:Y:S04]  /*10d80*/  LDL.LU.64 R250, [R1+0x6c0] ;  /* 0x0006c00001fa7983 */ /* 0x000f280000300a00 */
[----:B------:R1:W-:Y:S04]  /*10d90*/  LDGSTS.E [R4+0x13100], desc[UR32][R164.64], !P2 ;  /* 0x13100000a4047fae */ /* 0x0003e8000d1a1020 */
[----:B--2---:R-:W2:Y:S04]  /*10da0*/  LDL.LU.64 R166, [R1+0x6b8] ;  /* 0x0006b80001a67983 */ /* 0x004ea80000300a00 */
        /* <DEDUP_REMOVED lines=13> */
[----:B-1----:R-:W5:Y:S04]  /*10e80*/  LDL.LU.64 R152, [R1+0x680] ;  /* 0x0006800001987983 */ /* 0x002f680000300a00 */
[----:B------:R1:W-:Y:S04]  /*10e90*/  LDGSTS.E [R4+0x13500], desc[UR32][R148.64], !P2 ;  /* 0x1350000094047fae */ /* 0x0003e8000d1a1020 */
[----:B---3--:R-:W3:Y:S04]  /*10ea0*/  LDL.LU.64 R150, [R1+0x678] ;  /* 0x0006780001967983 */ /* 0x008ee80000300a00 */
[----:B------:R1:W-:Y:S04]  /*10eb0*/  LDGSTS.E [R4+0x13580], desc[UR32][R146.64], !P2 ;  /* 0x1358000092047fae */ /* 0x0003e8000d1a1020 */
[----:B----4-:R-:W1:Y:S04]  /*10ec0*/  LDL.LU.64 R148, [R1+0x670] ;  /* 0x0006700001947983 */ /* 0x010e680000300a00 */
        /* <DEDUP_REMOVED lines=29> */
[C---:B---3--:R-:W-:Y:S01]  /*110a0*/  IMAD.WIDE R150, R3.reuse, 0x4, R150 ;  /* 0x0000000403967825 */ /* 0x048fe200078e0296 */
        /* <DEDUP_REMOVED lines=32> */
[----:B---3--:R-:W3:Y:S04]  /*112b0*/  LDL.LU.64 R152, [R1+0x500] ;  /* 0x0005000001987983 */ /* 0x008ee80000300a00 */
[----:B------:R2:W-:Y:S04]  /*112c0*/  LDGSTS.E [R4+0x15500], desc[UR32][R148.64], !P1 ;  /* 0x1550000094047fae */ /* 0x0005e8000c9a1020 */
[----:B-1----:R-:W3:Y:S04]  /*112d0*/  LDL.LU.64 R150, [R1+0x4f8] ;  /* 0x0004f80001967983 */ /* 0x002ee80000300a00 */
[----:B------:R1:W-:Y:S04]  /*112e0*/  LDGSTS.E [R4+0x15580], desc[UR32][R146.64], !P1 ;  /* 0x1558000092047fae */ /* 0x0003e8000c9a1020 */
[----:B----4-:R-:W4:Y:S04]  /*112f0*/  LDL.LU.64 R148, [R1+0x4f0] ;  /* 0x0004f00001947983 */ /* 0x010f280000300a00 */
[----:B------:R1:W-:Y:S04]  /*11300*/  LDGSTS.E [R4+0x15600], desc[UR32][R144.64], !P1 ;  /* 0x1560000090047fae */ /* 0x0003e8000c9a1020 */
[----:B------:R-:W1:Y:S04]  /*11310*/  LDL.LU.64 R146, [R1+0x4e8] ;  /* 0x0004e80001927983 */ /* 0x000e680000300a00 */
        /* <DEDUP_REMOVED lines=27> */
[C---:B------:R-:W-:Y:S01]  /*114d0*/  IMAD.WIDE R150, R3.reuse, 0x4, R150 ;  /* 0x0000000403967825 */ /* 0x040fe200078e0296 */
[----:B------:R1:W-:Y:S03]  /*114e0*/  STL.64 [R1+0x968], R152 ;  /* 0x0009689801007387 */ /* 0x0003e60000100a00 */
        /* <DEDUP_REMOVED lines=31> */
[----:B------:R-:W3:Y:S04]  /*116e0*/  LDL.LU.64 R152, [R1+0x380] ;  /* 0x0003800001987983 */ /* 0x000ee80000300a00 */
[----:B------:R1:W-:Y:S04]  /*116f0*/  LDGSTS.E [R4+0x17500], desc[UR32][R148.64], !P4 ;  /* 0x1750000094047fae */ /* 0x0003e8000e1a1020 */
[----:B----4-:R-:W4:Y:S04]  /*11700*/  LDL.LU.64 R150, [R1+0x378] ;  /* 0x0003780001967983 */ /* 0x010f280000300a00 */
[----:B------:R2:W-:Y:S04]  /*11710*/  LDGSTS.E [R4+0x17580], desc[UR32][R146.64], !P4 ;  /* 0x1758000092047fae */ /* 0x0005e8000e1a1020 */
[----:B-1----:R-:W4:Y:S04]  /*11720*/  LDL.LU.64 R148, [R1+0x370] ;  /* 0x0003700001947983 */ /* 0x002f280000300a00 */
[----:B------:R1:W-:Y:S04]  /*11730*/  LDGSTS.E [R4+0x17600], desc[UR32][R144.64], !P4 ;  /* 0x1760000090047fae */ /* 0x0003e8000e1a1020 */
[----:B------:R-:W4:Y:S04]  /*11740*/  LDL.LU.64 R146, [R1+0x368] ;  /* 0x0003680001927983 */ /* 0x000f280000300a00 */
[----:B------:R1:W-:Y:S04]  /*11750*/  LDGSTS.E [R4+0x17680], desc[UR32][R142.64], !P4 ;  /* 0x176800008e047fae */ /* 0x0003e8000e1a1020 */
[----:B------:R-:W1:Y:S04]  /*11760*/  LDL.LU.64 R144, [R1+0x360] ;  /* 0x0003600001907983 */ /* 0x000e680000300a00 */
        /* <DEDUP_REMOVED lines=37> */
[----:B------:R-:W-:Y:S01]  /*119c0*/  IMAD.WIDE R138, R3, 0x4, R138 ;  /* 0x00000004038a7825 */ /* 0x000fe200078e028a */
[----:B------:R1:W-:Y:S04]  /*119d0*/  STL.64 [R1+0x1618], R140 ;  /* 0x0016188c01007387 */ /* 0x0003e80000100a00 */
[----:B------:R-:W-:Y:S04]  /*119e0*/  LDGSTS.E [R4+0x19000], desc[UR32][R168.64], !P3 ;  /* 0x19000000a8047fae */ /* 0x000fe8000d9a1020 */
[----:B------:R1:W-:Y:S04]  /*119f0*/  STL.64 [R1+0x1620], R138 ;  /* 0x0016208a01007387 */ /* 0x0003e80000100a00 */
[----:B------:R-:W-:Y:S04]  /*11a00*/  LDGSTS.E [R4+0x19080], desc[UR32][R166.64], !P3 ;  /* 0x19080000a6047fae */ /* 0x000fe8000d9a1020 */
[----:B--2---:R-:W2:Y:S04]  /*11a10*/  LDL.LU.64 R168, [R1+0x240] ;  /* 0x0002400001a87983 */ /* 0x004ea80000300a00 */
        /* <DEDUP_REMOVED lines=8> */
[----:B------:R-:W-:Y:S04]  /*11aa0*/  LDGSTS.E [R4+0x19300], desc[UR32][R156.64], !P3 ;  /* 0x193000009c047fae */ /* 0x000fe8000d9a1020 */
[----:B------:R-:W5:Y:S04]  /*11ab0*/  LDL.LU.64 R158, [R1+0x218] ;  /* 0x00021800019e7983 */ /* 0x000f680000300a00 */
[----:B------:R-:W-:Y:S04]  /*11ac0*/  LDGSTS.E [R4+0x19380], desc[UR32][R154.64], !P3 ;  /* 0x193800009a047fae */ /* 0x000fe8000d9a1020 */
[----:B---3--:R-:W3:Y:S04]  /*11ad0*/  LDL.LU.64 R156, [R1+0x210] ;  /* 0x00021000019c7983 */ /* 0x008ee80000300a00 */
[----:B------:R-:W-:Y:S04]  /*11ae0*/  LDGSTS.E [R4+0x19400], desc[UR32][R152.64], !P3 ;  /* 0x1940000098047fae */ /* 0x000fe8000d9a1020 */
[----:B------:R-:W3:Y:S04]  /*11af0*/  LDL.LU.64 R154, [R1+0x208] ;  /* 0x00020800019a7983 */ /* 0x000ee80000300a00 */
[----:B------:R-:W-:Y:S04]  /*11b00*/  LDGSTS.E [R4+0x19480], desc[UR32][R150.64], !P3 ;  /* 0x1948000096047fae */ /* 0x000fe8000d9a1020 */
[----:B----4-:R-:W4:Y:S04]  /*11b10*/  LDL.LU.64 R152, [R1+0x200] ;  /* 0x0002000001987983 */ /* 0x010f280000300a00 */
[----:B------:R-:W-:Y:S04]  /*11b20*/  LDGSTS.E [R4+0x19500], desc[UR32][R148.64], !P3 ;  /* 0x1950000094047fae */ /* 0x000fe8000d9a1020 */
[----:B------:R-:W4:Y:S04]  /*11b30*/  LDL.LU.64 R150, [R1+0x1f8] ;  /* 0x0001f80001967983 */ /* 0x000f280000300a00 */
[----:B------:R-:W-:Y:S04]  /*11b40*/  LDGSTS.E [R4+0x19580], desc[UR32][R146.64], !P3 ;  /* 0x1958000092047fae */ /* 0x000fe8000d9a1020 */
[----:B------:R-:W4:Y:S04]  /*11b50*/  LDL.LU.64 R148, [R1+0x1f0] ;  /* 0x0001f00001947983 */ /* 0x000f280000300a00 */
[----:B------:R-:W-:Y:S04]  /*11b60*/  LDGSTS.E [R4+0x19600], desc[UR32][R144.64], !P3 ;  /* 0x1960000090047fae */ /* 0x000fe8000d9a1020 */
[----:B-1----:R-:W4:Y:S04]  /*11b70*/  LDL.LU.64 R146, [R1+0x1e8] ;  /* 0x0001e80001927983 */ /* 0x002f280000300a00 */
[----:B------:R-:W-:Y:S04]  /*11b80*/  LDGSTS.E [R4+0x19680], desc[UR32][R142.64], !P3 ;  /* 0x196800008e047fae */ /* 0x000fe8000d9a1020 */
[----:B------:R-:W4:Y:S04]  /*11b90*/  LDL.LU.64 R144, [R1+0x1e0] ;  /* 0x0001e00001907983 */ /* 0x000f280000300a00 */
[----:B------:R-:W-:Y:S04]  /*11ba0*/  LDGSTS.E [R4+0x19700], desc[UR32][R140.64], !P3 ;  /* 0x197000008c047fae */ /* 0x000fe8000d9a1020 */
[----:B------:R-:W4:Y:S01]  /*11bb0*/  LDL.LU.64 R142, [R1+0x1d8] ;  /* 0x0001d800018e7983 */ /* 0x000f220000300a00 */
[----:B------:R-:W-:-:S02]  /*11bc0*/  VIADD R5, R136, 0xffffffc9 ;  /* 0xffffffc988057836 */ /* 0x000fc40000000000 */
[----:B------:R-:W1:Y:S01]  /*11bd0*/  LDC R136, c[0x0][0x3a0] ;  /* 0x0000e800ff887b82 */ /* 0x000e620000000800 */
[----:B------:R1:W-:Y:S04]  /*11be0*/  LDGSTS.E [R4+0x19780], desc[UR32][R138.64], !P3 ;  /* 0x197800008a047fae */ /* 0x0003e8000d9a1020 */
[----:B------:R-:W4:Y:S04]  /*11bf0*/  LDL.LU.64 R140, [R1+0x1d0] ;  /* 0x0001d000018c7983 */ /* 0x000f280000300a00 */
[----:B------:R-:W4:Y:S01]  /*11c00*/  LDL.LU.64 R250, [R1+0x1c8] ;  /* 0x0001c80001fa7983 */ /* 0x000f220000300a00 */
[----:B------:R-:W-:Y:S01]  /*11c10*/  ISETP.GE.U32.AND P6, PT, R5, 0x7fffffaa, PT ;  /* 0x7fffffaa0500780c */ /* 0x000fe20003fc6070 */
[----:B------:R-:W-:-:S02]  /*11c20*/  VIADD R5, R137, 0xffffffc5 ;  /* 0xffffffc589057836 */ /* 0x000fc40000000000 */
[----:B------:R-:W1:Y:S03]  /*11c30*/  LDC R137, c[0x0][0x3a0] ;  /* 0x0000e800ff897b82 */ /* 0x000e660000000800 */
[----:B------:R-:W-:-:S05]  /*11c40*/  ISETP.GE.U32.AND P5, PT, R5, 0x7fffffa6, PT ;  /* 0x7fffffa60500780c */ /* 0x000fca0003fa6070 */
[----:B-1----:R-:W1:Y:S01]  /*11c50*/  LDC R138, c[0x0][0x3a0] ;  /* 0x0000e800ff8a7b82 */ /* 0x002e620000000800 */
[----:B------:R-:W-:-:S07]  /*11c60*/  VIADD R5, R136, 0xffffffc1 ;  /* 0xffffffc188057836 */ /* 0x000fce0000000000 */
[----:B------:R-:W1:Y:S01]  /*11c70*/  LDC R136, c[0x0][0x3a0] ;  /* 0x0000e800ff887b82 */ /* 0x000e620000000800 */
[----:B------:R-:W-:Y:S01]  /*11c80*/  ISETP.GE.U32.AND P2, PT, R5, 0x7fffffa2, PT ;  /* 0x7fffffa20500780c */ /* 0x000fe20003f46070 */
[----:B------:R-:W-:-:S06]  /*11c90*/  VIADD R5, R137, 0xffffffdc ;  /* 0xffffffdc89057836 */ /* 0x000fcc0000000000 */
[----:B------:R-:W1:Y:S01]  /*11ca0*/  LDC R137, c[0x0][0x3a0] ;  /* 0x0000e800ff897b82 */ /* 0x000e620000000800 */
[----:B------:R-:W-:Y:S01]  /*11cb0*/  ISETP.GE.U32.AND P1, PT, R5, 0x7fffffbd, PT ;  /* 0x7fffffbd0500780c */ /* 0x000fe20003f26070 */
[----:B-1----:R-:W-:-:S06]  /*11cc0*/  VIADD R5, R136, 0xffffffd8 ;  /* 0xffffffd888057836 */ /* 0x002fcc0000000000 */
[----:B------:R-:W1:Y:S01]  /*11cd0*/  LDC R136, c[0x0][0x3a0] ;  /* 0x0000e800ff887b82 */ /* 0x000e620000000800 */
[----:B------:R-:W-:Y:S01]  /*11ce0*/  ISETP.GE.U32.AND P4, PT, R5, 0x7fffffb9, PT ;  /* 0x7fffffb90500780c */ /* 0x000fe20003f86070 */
[----:B------:R-:W-:-:S05]  /*11cf0*/  VIADD R5, R137, 0xffffffd4 ;  /* 0xffffffd489057836 */ /* 0x000fca0000000000 */
[----:B------:R-:W-:Y:S01]  /*11d00*/  ISETP.GE.U32.AND P3, PT, R5, 0x7fffffb5, PT ;  /* 0x7fffffb50500780c */ /* 0x000fe20003f66070 */
[----:B-1----:R-:W-:Y:S02]  /*11d10*/  VIADD R5, R136, 0xffffffd0 ;  /* 0xffffffd088057836 */ /* 0x002fe40000000000 */
[----:B--2---:R-:W-:-:S04]  /*11d20*/  IMAD.WIDE R168, R3, 0x4, R168 ;  /* 0x0000000403a87825 */ /* 0x004fc800078e02a8 */
        /* <DEDUP_REMOVED lines=33> */
[----:B-1----:R-:W4:Y:S04]  /*11f40*/  LDL.LU.64 R168, [R1+0xc0] ;  /* 0x0000c00001a87983 */ /* 0x002f280000300a00 */
        /* <DEDUP_REMOVED lines=26> */
[----:B------:R1:W-:Y:S04]  /*120f0*/  LDGSTS.E [R4+0x1b780], desc[UR32][R136.64], !P6 ;  /* 0x1b78000088047fae */ /* 0x0003e8000f1a1020 */
[----:B------:R-:W4:Y:S04]  /*12100*/  LDL.LU.64 R140, [R1+0x50] ;  /* 0x00005000018c7983 */ /* 0x000f280000300a00 */
[----:B------:R-:W4:Y:S01]  /*12110*/  LDL.LU.64 R250, [R1+0x48] ;  /* 0x0000480001fa7983 */ /* 0x000f220000300a00 */
[----:B------:R-:W-:-:S02]  /*12120*/  ISETP.GE.U32.AND P6, PT, R5, 0x7fffffb1, PT ;  /* 0x7fffffb10500780c */ /* 0x000fc40003fc6070 */
[----:B------:R-:W-:Y:S01]  /*12130*/  IADD3 R5, PT, PT, R138, -0x34, RZ ;  /* 0xffffffcc8a057810 */ /* 0x000fe20007ffe0ff */
[C---:B------:R-:W-:Y:S01]  /*12140*/  IMAD.WIDE R190, R3.reuse, 0x4, R220 ;  /* 0x0000000403be7825 */ /* 0x040fe200078e02dc */
[----:B-1----:R-:W1:Y:S03]  /*12150*/  LDC R137, c[0x0][0x3a0] ;  /* 0x0000e800ff897b82 */ /* 0x002e660000000800 */
[----:B------:R-:W-:-:S04]  /*12160*/  IMAD.WIDE R188, R3, 0x4, R222 ;  /* 0x0000000403bc7825 */ /* 0x000fc800078e02de */
[C---:B------:R-:W-:Y:S01]  /*12170*/  IMAD.WIDE R186, R3.reuse, 0x4, R224 ;  /* 0x0000000403ba7825 */ /* 0x040fe200078e02e0 */
[----:B------:R-:W1:Y:S03]  /*12180*/  LDC R136, c[0x0][0x3a0] ;  /* 0x0000e800ff887b82 */ /* 0x000e660000000800 */
[----:B------:R-:W-:-:S04]  /*12190*/  IMAD.WIDE R184, R3, 0x4, R226 ;  /* 0x0000000403b87825 */ /* 0x000fc800078e02e2 */
        /* <DEDUP_REMOVED lines=8> */
[C---:B--2---:R-:W-:Y:S01]  /*12220*/  IMAD.WIDE R166, R3.reuse, 0x4, R166 ;  /* 0x0000000403a67825 */ /* 0x044fe200078e02a6 */
[----:B------:R-:W-:Y:S04]  /*12230*/  STL.64 [R1+0x1928], R168 ;  /* 0x001928a801007387 */ /* 0x000fe80000100a00 */
[----:B------:R-:W-:Y:S01]  /*12240*/  LDGSTS.E [R4+0x1d000], desc[UR32][R168.64], !P5 ;  /* 0x1d000000a8047fae */ /* 0x000fe2000e9a1020 */
[----:B-----5:R-:W-:-:S03]  /*12250*/  IMAD.WIDE R164, R3, 0x4, R164 ;  /* 0x0000000403a47825 */ /* 0x020fc600078e02a4 */
[----:B------:R-:W-:Y:S04]  /*12260*/  STL.64 [R1+0x1920], R166 ;  /* 0x001920a601007387 */ /* 0x000fe80000100a00 */
[----:B------:R-:W-:Y:S01]  /*12270*/  LDGSTS.E [R4+0x1d080], desc[UR32][R166.64], !P5 ;  /* 0x1d080000a6047fae */ /* 0x000fe2000e9a1020 */
[----:B------:R-:W-:-:S03]  /*12280*/  IMAD.WIDE R162, R3, 0x4, R162 ;  /* 0x0000000403a27825 */ /* 0x000fc600078e02a2 */
[----:B------:R-:W-:Y:S04]  /*12290*/  STL.64 [R1+0x1918], R164 ;  /* 0x001918a401007387 */ /* 0x000fe80000100a00 */
[----:B------:R-:W-:Y:S01]  /*122a0*/  LDGSTS.E [R4+0x1d100], desc[UR32][R164.64], !P5 ;  /* 0x1d100000a4047fae */ /* 0x000fe2000e9a1020 */
[----:B------:R-:W-:-:S03]  /*122b0*/  IMAD.WIDE R160, R3, 0x4, R160 ;  /* 0x0000000403a07825 */ /* 0x000fc600078e02a0 */
[----:B------:R-:W-:Y:S04]  /*122c0*/  STL.64 [R1+0x1910], R162 ;  /* 0x001910a201007387 */ /* 0x000fe80000100a00 */
[----:B------:R-:W-:Y:S01]  /*122d0*/  LDGSTS.E [R4+0x1d180], desc[UR32][R162.64], !P5 ;  /* 0x1d180000a2047fae */ /* 0x000fe2000e9a1020 */
[----:B---3--:R-:W-:-:S03]  /*122e0*/  IMAD.WIDE R158, R3, 0x4, R158 ;  /* 0x00000004039e7825 */ /* 0x008fc600078e029e */
[----:B------:R-:W-:Y:S04]  /*122f0*/  STL.64 [R1+0x1908], R160 ;  /* 0x001908a001007387 */ /* 0x000fe80000100a00 */
[----:B------:R-:W-:Y:S01]  /*12300*/  LDGSTS.E [R4+0x1d200], desc[UR32][R160.64], !P5 ;  /* 0x1d200000a0047fae */ /* 0x000fe2000e9a1020 */
[----:B------:R-:W-:-:S03]  /*12310*/  IMAD.WIDE R156, R3, 0x4, R156 ;  /* 0x00000004039c7825 */ /* 0x000fc600078e029c */
[----:B------:R-:W-:Y:S04]  /*12320*/  STL.64 [R1+0x1900], R158 ;  /* 0x0019009e01007387 */ /* 0x000fe80000100a00 */
[----:B------:R-:W-:Y:S01]  /*12330*/  LDGSTS.E [R4+0x1d280], desc[UR32][R158.64], !P5 ;  /* 0x1d2800009e047fae */ /* 0x000fe2000e9a1020 */
[----:B----4-:R-:W-:-:S03]  /*12340*/  IMAD.WIDE R154, R3, 0x4, R154 ;  /* 0x00000004039a7825 */ /* 0x010fc600078e029a */
        /* <DEDUP_REMOVED lines=15> */
[----:B------:R2:W-:Y:S04]  /*12440*/  STL.64 [R1+0x18d0], R146 ;  /* 0x0018d09201007387 */ /* 0x0005e80000100a00 */
[----:B------:R2:W-:Y:S01]  /*12450*/  LDGSTS.E [R4+0x1d580], desc[UR32][R146.64], !P5 ;  /* 0x1d58000092047fae */ /* 0x0005e2000e9a1020 */
[----:B------:R-:W-:-:S03]  /*12460*/  IMAD.WIDE R142, R3, 0x4, R142 ;  /* 0x00000004038e7825 */ /* 0x000fc600078e028e */
[----:B------:R3:W-:Y:S04]  /*12470*/  STL.64 [R1+0x18c8], R144 ;  /* 0x0018c89001007387 */ /* 0x0007e80000100a00 */
[----:B------:R3:W-:Y:S01]  /*12480*/  LDGSTS.E [R4+0x1d600], desc[UR32][R144.64], !P5 ;  /* 0x1d60000090047fae */ /* 0x0007e2000e9a1020 */
[----:B------:R-:W-:-:S03]  /*12490*/  IMAD.WIDE R140, R3, 0x4, R140 ;  /* 0x00000004038c7825 */ /* 0x000fc600078e028c */
[----:B------:R4:W-:Y:S01]  /*124a0*/  STL.64 [R1+0x18c0], R142 ;  /* 0x0018c08e01007387 */ /* 0x0009e20000100a00 */
[----:B------:R-:W-:-:S03]  /*124b0*/  IMAD.WIDE R138, R3, 0x4, R250 ;  /* 0x00000004038a7825 */ /* 0x000fc600078e02fa */
[----:B------:R4:W-:Y:S01]  /*124c0*/  LDGSTS.E [R4+0x1d680], desc[UR32][R142.64], !P5 ;  /* 0x1d6800008e047fae */ /* 0x0009e2000e9a1020 */
[----:B--2---:R-:W-:-:S03]  /*124d0*/  IMAD.WIDE R146, R3, 0x4, R244 ;  /* 0x0000000403927825 */ /* 0x004fc600078e02f4 */
[----:B------:R2:W-:Y:S01]  /*124e0*/  STL.64 [R1+0x18b8], R140 ;  /* 0x0018b88c01007387 */ /* 0x0005e20000100a00 */
[----:B---3--:R-:W-:-:S03]  /*124f0*/  IMAD.WIDE R144, R3, 0x4, R214 ;  /* 0x0000000403907825 */ /* 0x008fc600078e02d6 */
[----:B------:R2:W-:Y:S01]  /*12500*/  LDGSTS.E [R4+0x1d700], desc[UR32][R140.64], !P5 ;  /* 0x1d7000008c047fae */ /* 0x0005e2000e9a1020 */
[----:B----4-:R-:W-:-:S03]  /*12510*/  IMAD.WIDE R142, R3, 0x4, R216 ;  /* 0x00000004038e7825 */ /* 0x010fc600078e02d8 */
[----:B------:R3:W-:Y:S04]  /*12520*/  STL.64 [R1+0x18b0], R138 ;  /* 0x0018b08a01007387 */ /* 0x0007e80000100a00 */
[----:B------:R4:W-:Y:S01]  /*12530*/  STL.64 [R1+0x2898], R146 ;  /* 0x0028989201007387 */ /* 0x0009e20000100a00 */
[----:B--2---:R-:W-:-:S03]  /*12540*/  IMAD.WIDE R140, R3, 0x4, R218 ;  /* 0x00000004038c7825 */ /* 0x004fc600078e02da */
[----:B------:R2:W-:Y:S04]  /*12550*/  STL.64 [R1+0x2890], R144 ;  /* 0x0028909001007387 */ /* 0x0005e80000100a00 */
[----:B------:R5:W-:Y:S04]  /*12560*/  STL.64 [R1+0x2888], R142 ;  /* 0x0028888e01007387 */ /* 0x000be80000100a00 */
[----:B------:R1:W-:Y:S04]  /*12570*/  STL.64 [R1+0x2880], R140 ;  /* 0x0028808c01007387 */ /* 0x0003e80000100a00 */
[----:B------:R-:W-:Y:S04]  /*12580*/  STL.64 [R1+0x2878], R190 ;  /* 0x002878be01007387 */ /* 0x000fe80000100a00 */
[----:B------:R1:W-:Y:S04]  /*12590*/  STL.64 [R1+0x2870], R188 ;  /* 0x002870bc01007387 */ /* 0x0003e80000100a00 */
[----:B------:R-:W-:Y:S04]  /*125a0*/  STL.64 [R1+0x2868], R186 ;  /* 0x002868ba01007387 */ /* 0x000fe80000100a00 */
[----:B------:R-:W-:Y:S04]  /*125b0*/  STL.64 [R1+0x2860], R184 ;  /* 0x002860b801007387 */ /* 0x000fe80000100a00 */
[----:B------:R-:W-:Y:S04]  /*125c0*/  STL.64 [R1+0x2858], R182 ;  /* 0x002858b601007387 */ /* 0x000fe80000100a00 */
[----:B------:R3:W-:Y:S04]  /*125d0*/  LDGSTS.E [R4+0x1d780], desc[UR32][R138.64], !P5 ;  /* 0x1d7800008a047fae */ /* 0x0007e8000e9a1020 */
[----:B------:R-:W-:Y:S04]  /*125e0*/  STL.64 [R1+0x2850], R180 ;  /* 0x002850b401007387 */ /* 0x000fe80000100a00 */
[----:B------:R-:W-:Y:S01]  /*125f0*/  STL.64 [R1+0x2848], R178 ;  /* 0x002848b201007387 */ /* 0x000fe20000100a00 */
[----:B---3--:R-:W-:-:S03]  /*12600*/  IMAD.WIDE R138, R3, 0x4, R242 ;  /* 0x00000004038a7825 */ /* 0x008fc600078e02f2 */
[----:B------:R-:W-:Y:S04]  /*12610*/  STL.64 [R1+0x2840], R176 ;  /* 0x002840b001007387 */ /* 0x000fe80000100a00 */
[----:B------:R-:W-:Y:S04]  /*12620*/  STL.64 [R1+0x2838], R174 ;  /* 0x002838ae01007387 */ /* 0x000fe80000100a00 */
[----:B------:R-:W-:Y:S04]  /*12630*/  STL.64 [R1+0x2830], R172 ;  /* 0x002830ac01007387 */ /* 0x000fe80000100a00 */
[----:B------:R-:W-:Y:S04]  /*12640*/  STL.64 [R1+0x2828], R170 ;  /* 0x002828aa01007387 */ /* 0x000fe80000100a00 */
[----:B------:R3:W-:Y:S04]  /*12650*/  STL.64 [R1+0x2820], R138 ;  /* 0x0028208a01007387 */ /* 0x0007e80000100a00 */
[----:B------:R-:W3:Y:S04]  /*12660*/  LDL.LU.64 R168, [R1+0x958] ;  /* 0x0009580001a87983 */ /* 0x000ee80000300a00 */
        /* <DEDUP_REMOVED lines=9> */
[----:B------:R-:W-:Y:S04]  /*12700*/  LDGSTS.E [R4+0x1f000], desc[UR32][R146.64], !P2 ;  /* 0x1f00000092047fae */ /* 0x000fe8000d1a1020 */
[----:B------:R-:W3:Y:S04]  /*12710*/  LDL.LU.64 R148, [R1+0x908] ;  /* 0x0009080001947983 */ /* 0x000ee80000300a00 */
[----:B------:R-:W-:Y:S04]  /*12720*/  LDGSTS.E [R4+0x1f080], desc[UR32][R144.64], !P2 ;  /* 0x1f08000090047fae */ /* 0x000fe8000d1a1020 */
[----:B----4-:R-:W4:Y:S04]  /*12730*/  LDL.LU.64 R146, [R1+0x900] ;  /* 0x0009000001927983 */ /* 0x010f280000300a00 */
[----:B------:R-:W-:Y:S04]  /*12740*/  LDGSTS.E [R4+0x1f100], desc[UR32][R142.64], !P2 ;  /* 0x1f1000008e047fae */ /* 0x000fe8000d1a1020 */
[----:B--2---:R-:W2:Y:S04]  /*12750*/  LDL.LU.64 R144, [R1+0x8f8] ;  /* 0x0008f80001907983 */ /* 0x004ea80000300a00 */
[----:B------:R-:W-:Y:S04]  /*12760*/  LDGSTS.E [R4+0x1f180], desc[UR32][R140.64], !P2 ;  /* 0x1f1800008c047fae */ /* 0x000fe8000d1a1020 */
[----:B-----5:R-:W5:Y:S04]  /*12770*/  LDL.LU.64 R142, [R1+0x8f0] ;  /* 0x0008f000018e7983 */ /* 0x020f680000300a00 */
[----:B------:R-:W-:Y:S04]  /*12780*/  LDGSTS.E [R4+0x1f200], desc[UR32][R190.64], !P2 ;  /* 0x1f200000be047fae */ /* 0x000fe8000d1a1020 */
[----:B-1----:R-:W5:Y:S04]  /*12790*/  LDL.LU.64 R140, [R1+0x8e8] ;  /* 0x0008e800018c7983 */ /* 0x002f680000300a00 */
[----:B------:R-:W5:Y:S04]  /*127a0*/  LDL.LU.64 R166, [R1+0x8e0] ;  /* 0x0008e00001a67983 */ /* 0x000f680000300a00 */
[----:B------:R3:W-:Y:S04]  /*127b0*/  LDGSTS.E [R4+0x1f280], desc[UR32][R188.64], !P2 ;  /* 0x1f280000bc047fae */ /* 0x0007e8000d1a1020 */
[----:B------:R-:W-:Y:S04]  /*127c0*/  LDGSTS.E [R4+0x1f300], desc[UR32][R186.64], !P2 ;  /* 0x1f300000ba047fae */ /* 0x000fe8000d1a1020 */
        /* <DEDUP_REMOVED lines=8> */
[----:B------:R1:W-:Y:S01]  /*12850*/  LDGSTS.E [R4+0x1f780], desc[UR32][R138.64], !P2 ;  /* 0x1f7800008a047fae */ /* 0x0003e2000d1a1020 */
[----:B---3--:R-:W-:-:S03]  /*12860*/  IMAD.WIDE R188, R3, 0x4, R168 ;  /* 0x0000000403bc7825 */ /* 0x008fc600078e02a8 */
[----:B------:R-:W3:Y:S01]  /*12870*/  LDL.LU.64 R168, [R1+0xdd8] ;  /* 0x000dd80001a87983 */ /* 0x000ee20000300a00 */
[----:B------:R-:W-:-:S03]  /*12880*/  IMAD.WIDE R190, R3, 0x4, R250 ;  /* 0x0000000403be7825 */ /* 0x000fc600078e02fa */
        /* <DEDUP_REMOVED lines=16> */
[----:B------:R-:W-:Y:S01]  /*12990*/  LDGSTS.E [R6+0x11800], desc[UR32][R188.64], !P1 ;  /* 0x11800000bc067fae */ /* 0x000fe2000c9a1020 */
[----:B------:R-:W-:-:S03]  /*129a0*/  ISETP.GE.U32.AND P5, PT, R5, 0x7fffffad, PT ;  /* 0x7fffffad0500780c */ /* 0x000fc60003fa6070 */
[----:B------:R-:W-:Y:S01]  /*129b0*/  LDGSTS.E [R6+0x11880], desc[UR32][R190.64], !P1 ;  /* 0x11880000be067fae */ /* 0x000fe2000c9a1020 */
[----:B------:R-:W-:-:S03]  /*129c0*/  IMAD.WIDE R208, R3, 0x4, R148 ;  /* 0x0000000403d07825 */ /* 0x000fc600078e0294 */
[----:B------:R-:W-:Y:S01]  /*129d0*/  LDGSTS.E [R6+0x11900], desc[UR32][R192.64], !P1 ;  /* 0x11900000c0067fae */ /* 0x000fe2000c9a1020 */
[----:B----4-:R-:W-:-:S03]  /*129e0*/  IMAD.WIDE R210, R3, 0x4, R146 ;  /* 0x0000000403d27825 */ /* 0x010fc600078e0292 */
[----:B------:R-:W-:Y:S01]  /*129f0*/  LDGSTS.E [R6+0x11980], desc[UR32][R194.64], !P1 ;  /* 0x11980000c2067fae */ /* 0x000fe2000c9a1020 */
[----:B--2---:R-:W-:-:S03]  /*12a00*/  IMAD.WIDE R212, R3, 0x4, R144 ;  /* 0x0000000403d47825 */ /* 0x004fc600078e0290 */
[----:B------:R-:W-:Y:S01]  /*12a10*/  LDGSTS.E [R6+0x11a00], desc[UR32][R196.64], !P1 ;  /* 0x11a00000c4067fae */ /* 0x000fe2000c9a1020 */
[----:B-----5:R-:W-:-:S03]  /*12a20*/  IMAD.WIDE R214, R3, 0x4, R142 ;  /* 0x0000000403d67825 */ /* 0x020fc600078e028e */
[----:B------:R-:W-:Y:S01]  /*12a30*/  LDGSTS.E [R6+0x11a80], desc[UR32][R198.64], !P1 ;  /* 0x11a80000c6067fae */ /* 0x000fe2000c9a1020 */
[----:B------:R-:W-:-:S03]  /*12a40*/  IMAD.WIDE R218, R3, 0x4, R166 ;  /* 0x0000000403da7825 */ /* 0x000fc600078e02a6 */
[----:B------:R-:W-:Y:S04]  /*12a50*/  LDGSTS.E [R6+0x11b00], desc[UR32][R200.64], !P1 ;  /* 0x11b00000c8067fae */ /* 0x000fe8000c9a1020 */
[----:B------:R-:W2:Y:S04]  /*12a60*/  LDL.LU.64 R166, [R1+0xd90] ;  /* 0x000d900001a67983 */ /* 0x000ea80000300a00 */
[----:B------:R-:W4:Y:S04]  /*12a70*/  LDL.LU.64 R150, [R1+0xd88] ;  /* 0x000d880001967983 */ /* 0x000f280000300a00 */
[----:B------:R-:W5:Y:S04]  /*12a80*/  LDL.LU.64 R148, [R1+0xd80] ;  /* 0x000d800001947983 */ /* 0x000f680000300a00 */
[----:B------:R-:W5:Y:S01]  /*12a90*/  LDL.LU.64 R146, [R1+0xd78] ;  /* 0x000d780001927983 */ /* 0x000f620000300a00 */
[----:B------:R-:W-:-:S03]  /*12aa0*/  IMAD.WIDE R216, R3, 0x4, R140 ;  /* 0x0000000403d87825 */ /* 0x000fc600078e028c */
[----:B------:R-:W5:Y:S04]  /*12ab0*/  LDL.LU.64 R144, [R1+0xd70] ;  /* 0x000d700001907983 */ /* 0x000f680000300a00 */
[----:B------:R-:W1:Y:S04]  /*12ac0*/  LDL.LU.64 R142, [R1+0xd68] ;  /* 0x000d6800018e7983 */ /* 0x000e680000300a00 */
[----:B------:R-:W5:Y:S01]  /*12ad0*/  LDL.LU.64 R140, [R1+0xd60] ;  /* 0x000d6000018c7983 */ /* 0x000f620000300a00 */
[----:B------:R-:W-:-:S03]  /*12ae0*/  VIADD R5, R137, 0xffffffc8 ;  /* 0xffffffc889057836 */ /* 0x000fc60000000000 */
[----:B------:R-:W-:Y:S04]  /*12af0*/  STL [R1+0xb60], RZ ;  /* 0x000b60ff01007387 */ /* 0x000fe80000100800 */
[----:B------:R-:W-:Y:S01]  /*12b00*/  STL [R1+0xb64], RZ ;  /* 0x000b64ff01007387 */ /* 0x000fe20000100800 */
[----:B------:R-:W-:-:S03]  /*12b10*/  ISETP.GE.U32.AND P2, PT, R5, 0x7fffffa9, PT ;  /* 0x7fffffa90500780c */ /* 0x000fc60003f46070 */
[----:B------:R-:W-:Y:S01]  /*12b20*/  LDGSTS.E [R6+0x11b80], desc[UR32][R202.64], !P1 ;  /* 0x11b80000ca067fae */ /* 0x000fe2000c9a1020 */
[----:B------:R-:W-:-:S03]  /*12b30*/  VIADD R5, R136, 0xffffffc4 ;  /* 0xffffffc488057836 */ /* 0x000fc60000000000 */
[----:B------:R-:W-:Y:S04]  /*12b40*/  LDGSTS.E [R6+0x11c00], desc[UR32][R204.64], !P1 ;  /* 0x11c00000cc067fae */ /* 0x000fe8000c9a1020 */
[----:B------:R-:W-:Y:S04]  /*12b50*/  LDGSTS.E [R6+0x11c80], desc[UR32][R206.64], !P1 ;  /* 0x11c80000ce067fae */ /* 0x000fe8000c9a1020 */
[----:B------:R-:W-:Y:S04]  /*12b60*/  LDGSTS.E [R6+0x11d00], desc[UR32][R208.64], !P1 ;  /* 0x11d00000d0067fae */ /* 0x000fe8000c9a1020 */
[----:B------:R-:W-:Y:S04]  /*12b70*/  LDGSTS.E [R6+0x11d80], desc[UR32][R210.64], !P1 ;  /* 0x11d80000d2067fae */ /* 0x000fe8000c9a1020 */
[----:B------:R-:W-:Y:S04]  /*12b80*/  LDGSTS.E [R6+0x11e00], desc[UR32][R212.64], !P1 ;  /* 0x11e00000d4067fae */ /* 0x000fe8000c9a1020 */
[----:B------:R-:W-:Y:S04]  /*12b90*/  LDGSTS.E [R6+0x11e80], desc[UR32][R214.64], !P1 ;  /* 0x11e80000d6067fae */ /* 0x000fe8000c9a1020 */
[----:B------:R-:W-:Y:S04]  /*12ba0*/  LDGSTS.E [R6+0x11f00], desc[UR32][R216.64], !P1 ;  /* 0x11f00000d8067fae */ /* 0x000fe8000c9a1020 */
[----:B------:R-:W-:Y:S01]  /*12bb0*/  LDGSTS.E [R6+0x11f80], desc[UR32][R218.64], !P1 ;  /* 0x11f80000da067fae */ /* 0x000fe2000c9a1020 */
[----:B---3--:R-:W-:-:S04]  /*12bc0*/  IMAD.WIDE R224, R3, 0x4, R164 ;  /* 0x0000000403e07825 */ /* 0x008fc800078e02a4 */
[----:B------:R-:W-:-:S04]  /*12bd0*/  IMAD.WIDE R226, R3, 0x4, R162 ;  /* 0x0000000403e27825 */ /* 0x000fc800078e02a2 */
[----:B------:R-:W-:-:S04]  /*12be0*/  IMAD.WIDE R228, R3, 0x4, R160 ;  /* 0x0000000403e47825 */ /* 0x000fc800078e02a0 */
[----:B------:R-:W-:-:S04]  /*12bf0*/  IMAD.WIDE R230, R3, 0x4, R158 ;  /* 0x0000000403e67825 */ /* 0x000fc800078e029e */
[----:B------:R-:W-:-:S05]  /*12c00*/  IMAD.WIDE R164, R3, 0x4, R152 ;  /* 0x0000000403a47825 */ /* 0x000fca00078e0298 */
[----:B------:R3:W-:Y:S01]  /*12c10*/  STL.64 [R1+0x70], R164 ;  /* 0x000070a401007387 */ /* 0x0007e20000100a00 */
[----:B------:R-:W-:-:S04]  /*12c20*/  IMAD.WIDE R220, R3, 0x4, R168 ;  /* 0x0000000403dc7825 */ /* 0x000fc800078e02a8 */
[C---:B------:R-:W-:Y:S01]  /*12c30*/  IMAD.WIDE R222, R3.reuse, 0x4, R250 ;  /* 0x0000000403de7825 */ /* 0x040fe200078e02fa */
[----:B------:R-:W-:Y:S03]  /*12c40*/  LDGSTS.E [R6+0x13800], desc[UR32][R220.64], !P4 ;  /* 0x13800000dc067fae */ /* 0x000fe6000e1a1020 */
[C---:B------:R-:W-:Y:S01]  /*12c50*/  IMAD.WIDE R232, R3.reuse, 0x4, R156 ;  /* 0x0000000403e87825 */ /* 0x040fe200078e029c */
[----:B------:R-:W-:Y:S03]  /*12c60*/  LDGSTS.E [R6+0x13880], desc[UR32][R222.64], !P4 ;  /* 0x13880000de067fae */ /* 0x000fe6000e1a1020 */
[C---:B------:R-:W-:Y:S01]  /*12c70*/  IMAD.WIDE R234, R3.reuse, 0x4, R154 ;  /* 0x0000000403ea7825 */ /* 0x040fe200078e029a */
[----:B------:R-:W-:Y:S04]  /*12c80*/  LDGSTS.E [R6+0x13900], desc[UR32][R224.64], !P4 ;  /* 0x13900000e0067fae */ /* 0x000fe8000e1a1020 */
[----:B------:R-:W-:Y:S04]  /*12c90*/  LDGSTS.E [R6+0x13980], desc[UR32][R226.64], !P4 ;  /* 0x13980000e2067fae */ /* 0x000fe8000e1a1020 */
[----:B------:R-:W-:Y:S04]  /*12ca0*/  LDGSTS.E [R6+0x13a00], desc[UR32][R228.64], !P4 ;  /* 0x13a00000e4067fae */ /* 0x000fe8000e1a1020 */
[----:B------:R-:W-:Y:S04]  /*12cb0*/  LDGSTS.E [R6+0x13a80], desc[UR32][R230.64], !P4 ;  /* 0x13a80000e6067fae */ /* 0x000fe8000e1a1020 */
[----:B------:R-:W-:Y:S04]  /*12cc0*/  LDGSTS.E [R6+0x13b00], desc[UR32][R232.64], !P4 ;  /* 0x13b00000e8067fae */ /* 0x000fe8000e1a1020 */
[----:B------:R-:W-:Y:S04]  /*12cd0*/  LDGSTS.E [R6+0x13b80], desc[UR32][R234.64], !P4 ;  /* 0x13b80000ea067fae */ /* 0x000fe8000e1a1020 */
[----:B------:R1:W-:Y:S01]  /*12ce0*/  LDGSTS.E [R6+0x13c00], desc[UR32][R164.64], !P4 ;  /* 0x13c00000a4067fae */ /* 0x0003e2000e1a1020 */
[----:B--2---:R-:W-:-:S04]  /*12cf0*/  IMAD.WIDE R166, R3, 0x4, R166 ;  /* 0x0000000403a67825 */ /* 0x004fc800078e02a6 */
        /* <DEDUP_REMOVED lines=9> */
[----:B------:R-:W5:Y:S03]  /*12d90*/  LDL.LU.64 R146, [R1+0xd58] ;  /* 0x000d580001927983 */ /* 0x000f660000300a00 */
[C---:B------:R-:W-:Y:S01]  /*12da0*/  IMAD.WIDE R136, R3.reuse, 0x4, R140 ;  /* 0x0000000403887825 */ /* 0x040fe200078e028c */
[----:B------:R1:W-:Y:S04]  /*12db0*/  STL.64 [R1+0x98], R150 ;  /* 0x0000989601007387 */ /* 0x0003e80000100a00 */
[----:B------:R-:W5:Y:S04]  /*12dc0*/  LDL.LU.64 R144, [R1+0xd50] ;  /* 0x000d500001907983 */ /* 0x000f680000300a00 */
[----:B------:R1:W-:Y:S04]  /*12dd0*/  STL.64 [R1+0xa0], R138 ;  /* 0x0000a08a01007387 */ /* 0x0003e80000100a00 */
[----:B------:R-:W5:Y:S04]  /*12de0*/  LDL.LU.64 R142, [R1+0xd48] ;  /* 0x000d4800018e7983 */ /* 0x000f680000300a00 */
[----:B------:R1:W-:Y:S04]  /*12df0*/  STL.64 [R1+0xa8], R136 ;  /* 0x0000a88801007387 */ /* 0x0003e80000100a00 */
[----:B------:R-:W5:Y:S04]  /*12e00*/  LDL.LU.64 R140, [R1+0xd40] ;  /* 0x000d4000018c7983 */ /* 0x000f680000300a00 */
[----:B------:R-:W5:Y:S04]  /*12e10*/  LDL.LU.64 R156, [R1+0xd38] ;  /* 0x000d3800019c7983 */ /* 0x000f680000300a00 */
[----:B------:R-:W5:Y:S04]  /*12e20*/  LDL.LU.64 R154, [R1+0xd30] ;  /* 0x000d3000019a7983 */ /* 0x000f680000300a00 */
[----:B------:R-:W5:Y:S04]  /*12e30*/  LDL.LU.64 R152, [R1+0xd28] ;  /* 0x000d280001987983 */ /* 0x000f680000300a00 */
[----:B------:R-:W5:Y:S04]  /*12e40*/  LDL.LU.64 R148, [R1+0xd20] ;  /* 0x000d200001947983 */ /* 0x000f680000300a00 */
[----:B------:R-:W5:Y:S04]  /*12e50*/  LDL.LU.64 R168, [R1+0xd18] ;  /* 0x000d180001a87983 */ /* 0x000f680000300a00 */
[----:B------:R-:W5:Y:S04]  /*12e60*/  LDL.LU.64 R250, [R1+0xd10] ;  /* 0x000d100001fa7983 */ /* 0x000f680000300a00 */
[----:B---3--:R-:W3:Y:S04]  /*12e70*/  LDL.LU.64 R164, [R1+0xd08] ;  /* 0x000d080001a47983 */ /* 0x008ee80000300a00 */
[----:B------:R1:W-:Y:S04]  /*12e80*/  LDGSTS.E [R6+0x13c80], desc[UR32][R166.64], !P4 ;  /* 0x13c80000a6067fae */ /* 0x0003e8000e1a1020 */
[----:B------:R1:W-:Y:S04]  /*12e90*/  LDGSTS.E [R6+0x13d00], desc[UR32][R162.64], !P4 ;  /* 0x13d00000a2067fae */ /* 0x0003e8000e1a1020 */
[----:B------:R1:W-:Y:S04]  /*12ea0*/  LDGSTS.E [R6+0x13d80], desc[UR32][R160.64], !P4 ;  /* 0x13d80000a0067fae */ /* 0x0003e8000e1a1020 */
[----:B--2---:R-:W2:Y:S04]  /*12eb0*/  LDL.LU.64 R166, [R1+0xd00] ;  /* 0x000d000001a67983 */ /* 0x004ea80000300a00 */
[----:B----4-:R-:W4:Y:S04]  /*12ec0*/  LDL.LU.64 R162, [R1+0xcf8] ;  /* 0x000cf80001a27983 */ /* 0x010f280000300a00 */
[----:B-----5:R-:W5:Y:S04]  /*12ed0*/  LDL.LU.64 R160, [R1+0xcf0] ;  /* 0x000cf00001a07983 */ /* 0x020f680000300a00 */
[----:B------:R-:W-:Y:S04]  /*12ee0*/  LDGSTS.E [R6+0x13e00], desc[UR32][R158.64], !P4 ;  /* 0x13e000009e067fae */ /* 0x000fe8000e1a1020 */
[----:B------:R-:W-:Y:S04]  /*12ef0*/  LDGSTS.E [R6+0x13e80], desc[UR32][R150.64], !P4 ;  /* 0x13e8000096067fae */ /* 0x000fe8000e1a1020 */
[----:B------:R2:W-:Y:S04]  /*12f00*/  LDGSTS.E [R6+0x13f00], desc[UR32][R138.64], !P4 ;  /* 0x13f000008a067fae */ /* 0x0005e8000e1a1020 */
[----:B------:R-:W5:Y:S04]  /*12f10*/  LDL.LU.64 R158, [R1+0xce8] ;  /* 0x000ce800019e7983 */ /* 0x000f680000300a00 */
[----:B-1----:R-:W5:Y:S04]  /*12f20*/  LDL.LU.64 R150, [R1+0xce0] ;  /* 0x000ce00001967983 */ /* 0x002f680000300a00 */
[----:B------:R1:W-:Y:S01]  /*12f30*/  LDGSTS.E [R6+0x13f80], desc[UR32][R136.64], !P4 ;  /* 0x13f8000088067fae */ /* 0x0003e2000e1a1020 */
[----:B------:R-:W-:-:S04]  /*12f40*/  IMAD.WIDE R146, R3, 0x4, R146 ;  /* 0x0000000403927825 */ /* 0x000fc800078e0292 */
        /* <DEDUP_REMOVED lines=19> */
[----:B------:R-:W-:Y:S04]  /*13080*/  STL.64 [R1+0x378], R170 ;  /* 0x000378aa01007387 */ /* 0x000fe80000100a00 */
[----:B------:R3:W-:Y:S04]  /*13090*/  STL.64 [R1+0x380], R164 ;  /* 0x000380a401007387 */ /* 0x0007e80000100a00 */
[----:B------:R1:W-:Y:S04]  /*130a0*/  LDGSTS.E [R6+0x15800], desc[UR32][R146.64], !P3 ;  /* 0x1580000092067fae */ /* 0x0003e8000d9a1020 */
[----:B------:R1:W-:Y:S01]  /*130b0*/  LDGSTS.E [R6+0x15880], desc[UR32][R144.64], !P3 ;  /* 0x1588000090067fae */ /* 0x0003e2000d9a1020 */
[----:B--2---:R-:W-:-:S03]  /*130c0*/  IMAD.WIDE R166, R3, 0x4, R166 ;  /* 0x0000000403a67825 */ /* 0x004fc600078e02a6 */
[----:B------:R2:W-:Y:S01]  /*130d0*/  LDGSTS.E [R6+0x15900], desc[UR32][R142.64], !P3 ;  /* 0x159000008e067fae */ /* 0x0005e2000d9a1020 */
[----:B----4-:R-:W-:-:S03]  /*130e0*/  IMAD.WIDE R162, R3, 0x4, R162 ;  /* 0x0000000403a27825 */ /* 0x010fc600078e02a2 */
[----:B------:R4:W-:Y:S01]  /*130f0*/  STL.64 [R1+0x388], R166 ;  /* 0x000388a601007387 */ /* 0x0009e20000100a00 */
[----:B-----5:R-:W-:-:S03]  /*13100*/  IMAD.WIDE R160, R3, 0x4, R160 ;  /* 0x0000000403a07825 */ /* 0x020fc600078e02a0 */
[----:B------:R5:W-:Y:S04]  /*13110*/  STL.64 [R1+0x390], R162 ;  /* 0x000390a201007387 */ /* 0x000be80000100a00 */
[----:B------:R1:W-:Y:S04]  /*13120*/  STL.64 [R1+0x398], R160 ;  /* 0x000398a001007387 */ /* 0x0003e80000100a00 */
[----:B------:R2:W-:Y:S04]  /*13130*/  LDGSTS.E [R6+0x15980], desc[UR32][R140.64], !P3 ;  /* 0x159800008c067fae */ /* 0x0005e8000d9a1020 */
[----:B------:R2:W-:Y:S01]  /*13140*/  LDGSTS.E [R6+0x15a00], desc[UR32][R156.64], !P3 ;  /* 0x15a000009c067fae */ /* 0x0005e2000d9a1020 */
[----:B------:R-:W-:-:S03]  /*13150*/  IMAD.WIDE R138, R3, 0x4, R158 ;  /* 0x00000004038a7825 */ /* 0x000fc600078e029e */
[----:B------:R2:W-:Y:S01]  /*13160*/  LDGSTS.E [R6+0x15a80], desc[UR32][R154.64], !P3 ;  /* 0x15a800009a067fae */ /* 0x0005e2000d9a1020 */
[----:B-1----:R-:W-:-:S03]  /*13170*/  IMAD.WIDE R136, R3, 0x4, R150 ;  /* 0x0000000403887825 */ /* 0x002fc600078e0296 */
[----:B------:R1:W-:Y:S04]  /*13180*/  STL.64 [R1+0x3a0], R138 ;  /* 0x0003a08a01007387 */ /* 0x0003e80000100a00 */
[----:B------:R-:W2:Y:S04]  /*13190*/  LDL.LU.64 R150, [R1+0xcd8] ;  /* 0x000cd80001967983 */ /* 0x000ea80000300a00 */
[----:B------:R-:W-:Y:S04]  /*131a0*/  STL.64 [R1+0x3a8], R136 ;  /* 0x0003a88801007387 */ /* 0x000fe80000100a00 */
[----:B------:R-:W2:Y:S04]  /*131b0*/  LDL.LU.64 R146, [R1+0xcd0] ;  /* 0x000cd00001927983 */ /* 0x000ea80000300a00 */
[----:B------:R-:W2:Y:S04]  /*131c0*/  LDL.LU.64 R144, [R1+0xcc8] ;  /* 0x000cc80001907983 */ /* 0x000ea80000300a00 */
[----:B------:R-:W2:Y:S04]  /*131d0*/  LDL.LU.64 R158, [R1+0xcc0] ;  /* 0x000cc000019e7983 */ /* 0x000ea80000300a00 */
[----:B------:R-:W2:Y:S04]  /*131e0*/  LDL.LU.64 R142, [R1+0xcb8] ;  /* 0x000cb800018e7983 */ /* 0x000ea80000300a00 */
        /* <DEDUP_REMOVED lines=10> */
[----:B------:R-:W2:Y:S04]  /*13290*/  LDL.LU.64 R250, [R1+0xc80] ;  /* 0x000c800001fa7983 */ /* 0x000ea80000300a00 */
[----:B------:R1:W-:Y:S04]  /*132a0*/  LDGSTS.E [R6+0x15d00], desc[UR32][R164.64], !P3 ;  /* 0x15d00000a4067fae */ /* 0x0003e8000d9a1020 */
[----:B------:R1:W-:Y:S04]  /*132b0*/  LDGSTS.E [R6+0x15d80], desc[UR32][R166.64], !P3 ;  /* 0x15d80000a6067fae */ /* 0x0003e8000d9a1020 */
[----:B------:R-:W-:Y:S04]  /*132c0*/  LDGSTS.E [R6+0x15e00], desc[UR32][R162.64], !P3 ;  /* 0x15e00000a2067fae */ /* 0x000fe8000d9a1020 */
[----:B---3--:R-:W3:Y:S04]  /*132d0*/  LDL.LU.64 R164, [R1+0xc78] ;  /* 0x000c780001a47983 */ /* 0x008ee80000300a00 */
[----:B----4-:R-:W4:Y:S04]  /*132e0*/  LDL.LU.64 R166, [R1+0xc70] ;  /* 0x000c700001a67983 */ /* 0x010f280000300a00 */
[----:B-----5:R-:W5:Y:S04]  /*132f0*/  LDL.LU.64 R162, [R1+0xc68] ;  /* 0x000c680001a27983 */ /* 0x020f680000300a00 */
[----:B------:R-:W-:Y:S04]  /*13300*/  LDGSTS.E [R6+0x15e80], desc[UR32][R160.64], !P3 ;  /* 0x15e80000a0067fae */ /* 0x000fe8000d9a1020 */
[----:B------:R5:W-:Y:S04]  /*13310*/  LDGSTS.E [R6+0x15f00], desc[UR32][R138.64], !P3 ;  /* 0x15f000008a067fae */ /* 0x000be8000d9a1020 */
[----:B------:R1:W-:Y:S04]  /*13320*/  LDGSTS.E [R6+0x15f80], desc[UR32][R136.64], !P3 ;  /* 0x15f8000088067fae */ /* 0x0003e8000d9a1020 */
[----:B------:R-:W5:Y:S01]  /*13330*/  LDL.LU.64 R160, [R1+0xc60] ;  /* 0x000c600001a07983 */ /* 0x000f620000300a00 */
[----:B--2---:R-:W-:-:S04]  /*13340*/  IMAD.WIDE R150, R3, 0x4, R150 ;  /* 0x0000000403967825 */ /* 0x004fc800078e0296 */
        /* <DEDUP_REMOVED lines=22> */
[----:B------:R1:W-:Y:S01]  /*134b0*/  STL.64 [R1+0x708], R148 ;  /* 0x0007089401007387 */ /* 0x0003e20000100a00 */
[----:B------:R-:W-:-:S03]  /*134c0*/  IMAD.WIDE R170, R3, 0x4, R250 ;  /* 0x0000000403aa7825 */ /* 0x000fc600078e02fa */
[----:B------:R1:W-:Y:S04]  /*134d0*/  STL.64 [R1+0x7c8], R168 ;  /* 0x0007c8a801007387 */ /* 0x0003e80000100a00 */
[----:B------:R-:W-:Y:S04]  /*134e0*/  STL.64 [R1+0x7d0], R170 ;  /* 0x0007d0aa01007387 */ /* 0x000fe80000100a00 */
[----:B------:R1:W-:Y:S04]  /*134f0*/  LDGSTS.E [R6+0x17980], desc[UR32][R158.64], !P6 ;  /* 0x179800009e067fae */ /* 0x0003e8000f1a1020 */
[----:B------:R1:W-:Y:S01]  /*13500*/  LDGSTS.E [R6+0x17a00], desc[UR32][R142.64], !P6 ;  /* 0x17a000008e067fae */ /* 0x0003e2000f1a1020 */
[----:B---3--:R-:W-:-:S03]  /*13510*/  IMAD.WIDE R164, R3, 0x4, R164 ;  /* 0x0000000403a47825 */ /* 0x008fc600078e02a4 */
[----:B------:R3:W-:Y:S01]  /*13520*/  LDGSTS.E [R6+0x17a80], desc[UR32][R140.64], !P6 ;  /* 0x17a800008c067fae */ /* 0x0007e2000f1a1020 */
[----:B----4-:R-:W-:-:S03]  /*13530*/  IMAD.WIDE R166, R3, 0x4, R166 ;  /* 0x0000000403a67825 */ /* 0x010fc600078e02a6 */
[----:B------:R4:W-:Y:S01]  /*13540*/  STL.64 [R1+0x7d8], R164 ;  /* 0x0007d8a401007387 */ /* 0x0009e20000100a00 */
[----:B-----5:R-:W-:-:S03]  /*13550*/  IMAD.WIDE R138, R3, 0x4, R162 ;  /* 0x00000004038a7825 */ /* 0x020fc600078e02a2 */
[----:B------:R5:W-:Y:S04]  /*13560*/  STL.64 [R1+0x7e0], R166 ;  /* 0x0007e0a601007387 */ /* 0x000be80000100a00 */
[----:B------:R1:W-:Y:S04]  /*13570*/  STL.64 [R1+0x7e8], R138 ;  /* 0x0007e88a01007387 */ /* 0x0003e80000100a00 */
[----:B--2---:R-:W2:Y:S04]  /*13580*/  LDL.LU.64 R150, [R1+0xc58] ;  /* 0x000c580001967983 */ /* 0x004ea80000300a00 */
[----:B------:R1:W-:Y:S01]  /*13590*/  LDGSTS.E [R6+0x17b00], desc[UR32][R156.64], !P6 ;  /* 0x17b000009c067fae */ /* 0x0003e2000f1a1020 */
[----:B------:R-:W-:-:S03]  /*135a0*/  IMAD.WIDE R136, R3, 0x4, R160 ;  /* 0x0000000403887825 */ /* 0x000fc600078e02a0 */
[----:B------:R1:W-:Y:S04]  /*135b0*/  LDGSTS.E [R6+0x17b80], desc[UR32][R154.64], !P6 ;  /* 0x17b800009a067fae */ /* 0x0003e8000f1a1020 */
        /* <DEDUP_REMOVED lines=10> */
[----:B------:R1:W-:Y:S04]  /*13660*/  LDGSTS.E [R6+0x17c00], desc[UR32][R152.64], !P6 ;  /* 0x17c0000098067fae */ /* 0x0003e8000f1a1020 */
[----:B------:R2:W-:Y:S04]  /*13670*/  LDGSTS.E [R6+0x17c80], desc[UR32][R148.64], !P6 ;  /* 0x17c8000094067fae */ /* 0x0005e8000f1a1020 */
[----:B------:R2:W-:Y:S04]  /*13680*/  LDGSTS.E [R6+0x17d00], desc[UR32][R168.64], !P6 ;  /* 0x17d00000a8067fae */ /* 0x0005e8000f1a1020 */
[----:B-1----:R-:W3:Y:S04]  /*13690*/  LDL.LU.64 R152, [R1+0xc08] ;  /* 0x000c080001987983 */ /* 0x002ee80000300a00 */
[----:B------:R-:W3:Y:S04]  /*136a0*/  LDL.LU.64 R148, [R1+0xc00] ;  /* 0x000c000001947983 */ /* 0x000ee80000300a00 */
[----:B------:R-:W3:Y:S04]  /*136b0*/  LDL.LU.64 R168, [R1+0xbf8] ;  /* 0x000bf80001a87983 */ /* 0x000ee80000300a00 */
[----:B------:R1:W-:Y:S04]  /*136c0*/  LDGSTS.E [R6+0x17d80], desc[UR32][R170.64], !P6 ;  /* 0x17d80000aa067fae */ /* 0x0003e8000f1a1020 */
[----:B------:R-:W1:Y:S04]  /*136d0*/  LDL.LU.64 R250, [R1+0xbf0] ;  /* 0x000bf00001fa7983 */ /* 0x000e680000300a00 */
[----:B------:R-:W-:Y:S04]  /*136e0*/  LDGSTS.E [R6+0x17e00], desc[UR32][R164.64], !P6 ;  /* 0x17e00000a4067fae */ /* 0x000fe8000f1a1020 */
[----:B------:R-:W-:Y:S04]  /*136f0*/  LDGSTS.E [R6+0x17e80], desc[UR32][R166.64], !P6 ;  /* 0x17e80000a6067fae */ /* 0x000fe8000f1a1020 */
[----:B------:R1:W-:Y:S04]  /*13700*/  LDGSTS.E [R6+0x17f00], desc[UR32][R138.64], !P6 ;  /* 0x17f000008a067fae */ /* 0x0003e8000f1a1020 */
[----:B----4-:R-:W4:Y:S04]  /*13710*/  LDL.LU.64 R164, [R1+0xbe8] ;  /* 0x000be80001a47983 */ /* 0x010f280000300a00 */
[----:B-----5:R-:W5:Y:S04]  /*13720*/  LDL.LU.64 R166, [R1+0xbe0] ;  /* 0x000be00001a67983 */ /* 0x020f680000300a00 */
[----:B------:R5:W-:Y:S01]  /*13730*/  LDGSTS.E [R6+0x17f80], desc[UR32][R136.64], !P6 ;  /* 0x17f8000088067fae */ /* 0x000be2000f1a1020 */
[----:B--2---:R-:W-:-:S05]  /*13740*/  IMAD.WIDE R150, R3, 0x4, R150 ;  /* 0x0000000403967825 */ /* 0x004fca00078e0296 */
[----:B------:R-:W-:Y:S04]  /*13750*/  STL.64 [R1+0x950], R150 ;  /* 0x0009509601007387 */ /* 0x000fe80000100a00 */
[----:B------:R-:W-:Y:S01]  /*13760*/  LDGSTS.E [R6+0x19800], desc[UR32][R150.64], !P5 ;  /* 0x1980000096067fae */ /* 0x000fe2000e9a1020 */
[----:B---3--:R-:W-:-:S04]  /*13770*/  IMAD.WIDE R146, R3, 0x4, R146 ;  /* 0x0000000403927825 */ /* 0x008fc800078e0292 */
        /* <DEDUP_REMOVED lines=25> */
[----:B-1----:R-:W-:-:S03]  /*13910*/  IMAD.WIDE R170, R3, 0x4, R250 ;  /* 0x0000000403aa7825 */ /* 0x002fc600078e02fa */
[----:B------:R1:W-:Y:S04]  /*13920*/  STL.64 [R1+0xbf8], R168 ;  /* 0x000bf8a801007387 */ /* 0x0003e80000100a00 */
[----:B------:R-:W-:Y:S04]  /*13930*/  STL.64 [R1+0xbf0], R170 ;  /* 0x000bf0aa01007387 */ /* 0x000fe80000100a00 */
[----:B------:R1:W-:Y:S04]  /*13940*/  LDGSTS.E [R6+0x19a00], desc[UR32][R144.64], !P5 ;  /* 0x19a0000090067fae */ /* 0x0003e8000e9a1020 */
[----:B------:R1:W-:Y:S01]  /*13950*/  LDGSTS.E [R6+0x19a80], desc[UR32][R158.64], !P5 ;  /* 0x19a800009e067fae */ /* 0x0003e2000e9a1020 */
[----:B----4-:R-:W-:-:S03]  /*13960*/  IMAD.WIDE R138, R3, 0x4, R164 ;  /* 0x00000004038a7825 */ /* 0x010fc600078e02a4 */
[----:B------:R4:W-:Y:S01]  /*13970*/  LDGSTS.E [R6+0x19b00], desc[UR32][R142.64], !P5 ;  /* 0x19b000008e067fae */ /* 0x0009e2000e9a1020 */
[----:B-----5:R-:W-:-:S03]  /*13980*/  IMAD.WIDE R136, R3, 0x4, R166 ;  /* 0x0000000403887825 */ /* 0x020fc600078e02a6 */
[----:B------:R5:W-:Y:S04]  /*13990*/  STL.64 [R1+0xbe8], R138 ;  /* 0x000be88a01007387 */ /* 0x000be80000100a00 */
[----:B--2---:R-:W2:Y:S04]  /*139a0*/  LDL.LU.64 R146, [R1+0xbd8] ;  /* 0x000bd80001927983 */ /* 0x004ea80000300a00 */
[----:B------:R1:W-:Y:S04]  /*139b0*/  STL.64 [R1+0xbe0], R136 ;  /* 0x000be08801007387 */ /* 0x0003e80000100a00 */
[----:B------:R-:W4:Y:S04]  /*139c0*/  LDL.LU.64 R150, [R1+0xbd0] ;  /* 0x000bd00001967983 */ /* 0x000f280000300a00 */
[----:B------:R-:W5:Y:S04]  /*139d0*/  LDL.LU.64 R166, [R1+0xbc8] ;  /* 0x000bc80001a67983 */ /* 0x000f680000300a00 */
[----:B------:R-:W5:Y:S04]  /*139e0*/  LDL.LU.64 R164, [R1+0xbc0] ;  /* 0x000bc00001a47983 */ /* 0x000f680000300a00 */
[----:B---3--:R-:W3:Y:S04]  /*139f0*/  LDL.LU.64 R162, [R1+0xbb8] ;  /* 0x000bb80001a27983 */ /* 0x008ee80000300a00 */
[----:B------:R-:W3:Y:S04]  /*13a00*/  LDL.LU.64 R160, [R1+0xbb0] ;  /* 0x000bb00001a07983 */ /* 0x000ee80000300a00 */
[----:B------:R-:W3:Y:S04]  /*13a10*/  LDL.LU.64 R144, [R1+0xba8] ;  /* 0x000ba80001907983 */ /* 0x000ee80000300a00 */
[----:B------:R-:W3:Y:S04]  /*13a20*/  LDL.LU.64 R158, [R1+0xba0] ;  /* 0x000ba000019e7983 */ /* 0x000ee80000300a00 */
[----:B------:R-:W3:Y:S04]  /*13a30*/  LDL.LU.64 R142, [R1+0xb98] ;  /* 0x000b9800018e7983 */ /* 0x000ee80000300a00 */
[----:B------:R1:W-:Y:S04]  /*13a40*/  LDGSTS.E [R6+0x19b80], desc[UR32][R140.64], !P5 ;  /* 0x19b800008c067fae */ /* 0x0003e8000e9a1020 */
[----:B------:R1:W-:Y:S04]  /*13a50*/  LDGSTS.E [R6+0x19c00], desc[UR32][R156.64], !P5 ;  /* 0x19c000009c067fae */ /* 0x0003e8000e9a1020 */
[----:B------:R1:W-:Y:S04]  /*13a60*/  LDGSTS.E [R6+0x19c80], desc[UR32][R154.64], !P5 ;  /* 0x19c800009a067fae */ /* 0x0003e8000e9a1020 */
[----:B------:R-:W3:Y:S04]  /*13a70*/  LDL.LU.64 R140, [R1+0xb90] ;  /* 0x000b9000018c7983 */ /* 0x000ee80000300a00 */
[----:B------:R-:W3:Y:S04]  /*13a80*/  LDL.LU.64 R156, [R1+0xb88] ;  /* 0x000b8800019c7983 */ /* 0x000ee80000300a00 */
[----:B------:R-:W3:Y:S04]  /*13a90*/  LDL.LU.64 R154, [R1+0xb80] ;  /* 0x000b8000019a7983 */ /* 0x000ee80000300a00 */
[----:B------:R1:W-:Y:S04]  /*13aa0*/  LDGSTS.E [R6+0x19d00], desc[UR32][R152.64], !P5 ;  /* 0x19d0000098067fae */ /* 0x0003e8000e9a1020 */
[----:B------:R1:W-:Y:S04]  /*13ab0*/  LDGSTS.E [R6+0x19d80], desc[UR32][R148.64], !P5 ;  /* 0x19d8000094067fae */ /* 0x0003e8000e9a1020 */
[----:B------:R-:W-:Y:S04]  /*13ac0*/  LDGSTS.E [R6+0x19e00], desc[UR32][R168.64], !P5 ;  /* 0x19e00000a8067fae */ /* 0x000fe8000e9a1020 */
[----:B------:R-:W3:Y:S04]  /*13ad0*/  LDL.LU.64 R152, [R1+0xb78] ;  /* 0x000b780001987983 */ /* 0x000ee80000300a00 */
[----:B------:R-:W3:Y:S04]  /*13ae0*/  LDL.LU.64 R148, [R1+0xb70] ;  /* 0x000b700001947983 */ /* 0x000ee80000300a00 */
[----:B-1----:R-:W3:Y:S04]  /*13af0*/  LDL.LU.64 R168, [R1+0xb68] ;  /* 0x000b680001a87983 */ /* 0x002ee80000300a00 */
[----:B------:R-:W3:Y:S04]  /*13b00*/  LDL.LU.64 R250, [R1+0xb58] ;  /* 0x000b580001fa7983 */ /* 0x000ee80000300a00 */
[----:B------:R-:W-:Y:S04]  /*13b10*/  LDGSTS.E [R6+0x19e80], desc[UR32][R170.64], !P5 ;  /* 0x19e80000aa067fae */ /* 0x000fe8000e9a1020 */
[----:B------:R1:W-:Y:S04]  /*13b20*/  LDGSTS.E [R6+0x19f00], desc[UR32][R138.64], !P5 ;  /* 0x19f000008a067fae */ /* 0x0003e8000e9a1020 */
[----:B------:R1:W-:Y:S01]  /*13b30*/  LDGSTS.E [R6+0x19f80], desc[UR32][R136.64], !P5 ;  /* 0x19f8000088067fae */ /* 0x0003e2000e9a1020 */
[----:B--2---:R-:W-:-:S04]  /*13b40*/  IMAD.WIDE R146, R3, 0x4, R146 ;  /* 0x0000000403927825 */ /* 0x004fc800078e0292 */
[C---:B----4-:R-:W-:Y:S01]  /*13b50*/  IMAD.WIDE R150, R3.reuse, 0x4, R150 ;  /* 0x0000000403967825 */ /* 0x050fe200078e0296 */
[----:B------:R2:W-:Y:S03]  /*13b60*/  STL.64 [R1+0xc68], R146 ;  /* 0x000c689201007387 */ /* 0x0005e60000100a00 */
[C---:B-----5:R-:W-:Y:S01]  /*13b70*/  IMAD.WIDE R166, R3.reuse, 0x4, R166 ;  /* 0x0000000403a67825 */ /* 0x060fe200078e02a6 */
[----:B------:R4:W-:Y:S03]  /*13b80*/  STL.64 [R1+0xc60], R150 ;  /* 0x000c609601007387 */ /* 0x0009e60000100a00 */
[C---:B------:R-:W-:Y:S01]  /*13b90*/  IMAD.WIDE R164, R3.reuse, 0x4, R164 ;  /* 0x0000000403a47825 */ /* 0x040fe200078e02a4 */
[----:B------:R-:W-:Y:S03]  /*13ba0*/  STL.64 [R1+0xc58], R166 ;  /* 0x000c58a601007387 */ /* 0x000fe60000100a00 */
[C---:B---3--:R-:W-:Y:S01]  /*13bb0*/  IMAD.WIDE R162, R3.reuse, 0x4, R162 ;  /* 0x0000000403a27825 */ /* 0x048fe200078e02a2 */
[----:B------:R3:W-:Y:S03]  /*13bc0*/  STL.64 [R1+0xc50], R164 ;  /* 0x000c50a401007387 */ /* 0x0007e60000100a00 */
[C---:B------:R-:W-:Y:S01]  /*13bd0*/  IMAD.WIDE R160, R3.reuse, 0x4, R160 ;  /* 0x0000000403a07825 */ /* 0x040fe200078e02a0 */
[----:B------:R-:W-:Y:S03]  /*13be0*/  STL.64 [R1+0xbd8], R162 ;  /* 0x000bd8a201007387 */ /* 0x000fe60000100a00 */
[C---:B------:R-:W-:Y:S01]  /*13bf0*/  IMAD.WIDE R144, R3.reuse, 0x4, R144 ;  /* 0x0000000403907825 */ /* 0x040fe200078e0290 */
[----:B------:R-:W-:Y:S03]  /*13c00*/  STL.64 [R1+0xbd0], R160 ;  /* 0x000bd0a001007387 */ /* 0x000fe60000100a00 */
[C---:B------:R-:W-:Y:S01]  /*13c10*/  IMAD.WIDE R158, R3.reuse, 0x4, R158 ;  /* 0x00000004039e7825 */ /* 0x040fe200078e029e */
[----:B------:R5:W-:Y:S03]  /*13c20*/  STL.64 [R1+0xbc8], R144 ;  /* 0x000bc89001007387 */ /* 0x000be60000100a00 */
[C---:B------:R-:W-:Y:S01]  /*13c30*/  IMAD.WIDE R142, R3.reuse, 0x4, R142 ;  /* 0x00000004038e7825 */ /* 0x040fe200078e028e */
[----:B------:R-:W-:Y:S04]  /*13c40*/  STL.64 [R1+0xbc0], R158 ;  /* 0x000bc09e01007387 */ /* 0x000fe80000100a00 */
[----:B------:R1:W-:Y:S04]  /*13c50*/  STL.64 [R1+0xbb8], R142 ;  /* 0x000bb88e01007387 */ /* 0x0003e80000100a00 */
[----:B------:R-:W-:Y:S04]  /*13c60*/  LDGSTS.E [R6+0x1b800], desc[UR32][R146.64], !P2 ;  /* 0x1b80000092067fae */ /* 0x000fe8000d1a1020 */
[----:B------:R-:W-:Y:S01]  /*13c70*/  LDGSTS.E [R6+0x1b880], desc[UR32][R150.64], !P2 ;  /* 0x1b88000096067fae */ /* 0x000fe2000d1a1020 */
[----:B------:R-:W-:-:S03]  /*13c80*/  IMAD.WIDE R140, R3, 0x4, R140 ;  /* 0x00000004038c7825 */ /* 0x000fc600078e028c */
[----:B------:R-:W-:Y:S01]  /*13c90*/  LDGSTS.E [R6+0x1b900], desc[UR32][R166.64], !P2 ;  /* 0x1b900000a6067fae */ /* 0x000fe2000d1a1020 */
[----:B------:R-:W-:-:S03]  /*13ca0*/  IMAD.WIDE R156, R3, 0x4, R156 ;  /* 0x00000004039c7825 */ /* 0x000fc600078e029c */
[----:B------:R1:W-:Y:S01]  /*13cb0*/  STL.64 [R1+0xbb0], R140 ;  /* 0x000bb08c01007387 */ /* 0x0003e20000100a00 */
[----:B------:R-:W-:-:S03]  /*13cc0*/  IMAD.WIDE R154, R3, 0x4, R154 ;  /* 0x00000004039a7825 */ /* 0x000fc600078e029a */
[----:B------:R1:W-:Y:S04]  /*13cd0*/  STL.64 [R1+0xba8], R156 ;  /* 0x000ba89c01007387 */ /* 0x0003e80000100a00 */
[----:B------:R1:W-:Y:S04]  /*13ce0*/  STL.64 [R1+0xba0], R154 ;  /* 0x000ba09a01007387 */ /* 0x0003e80000100a00 */
[----:B------:R-:W-:Y:S04]  /*13cf0*/  LDGSTS.E [R6+0x1b980], desc[UR32][R164.64], !P2 ;  /* 0x1b980000a4067fae */ /* 0x000fe8000d1a1020 */
[----:B------:R-:W-:Y:S01]  /*13d00*/  LDGSTS.E [R6+0x1ba00], desc[UR32][R162.64], !P2 ;  /* 0x1ba00000a2067fae */ /* 0x000fe2000d1a1020 */
[----:B------:R-:W-:-:S03]  /*13d10*/  IMAD.WIDE R152, R3, 0x4, R152 ;  /* 0x0000000403987825 */ /* 0x000fc600078e0298 */
[----:B------:R-:W-:Y:S01]  /*13d20*/  LDGSTS.E [R6+0x1ba80], desc[UR32][R160.64], !P2 ;  /* 0x1ba80000a0067fae */ /* 0x000fe2000d1a1020 */
[----:B------:R-:W-:-:S03]  /*13d30*/  IMAD.WIDE R148, R3, 0x4, R148 ;  /* 0x0000000403947825 */ /* 0x000fc600078e0294 */
[----:B------:R3:W-:Y:S01]  /*13d40*/  STL.64 [R1+0xb88], R152 ;  /* 0x000b889801007387 */ /* 0x0007e20000100a00 */
[----:B-1----:R-:W-:-:S03]  /*13d50*/  IMAD.WIDE R138, R3, 0x4, R168 ;  /* 0x00000004038a7825 */ /* 0x002fc600078e02a8 */
[----:B------:R1:W-:Y:S01]  /*13d60*/  STL.64 [R1+0xb80], R148 ;  /* 0x000b809401007387 */ /* 0x0003e20000100a00 */
[----:B------:R-:W-:-:S03]  /*13d70*/  IMAD.WIDE R136, R3, 0x4, R250 ;  /* 0x0000000403887825 */ /* 0x000fc600078e02fa */
[----:B--2---:R-:W1:Y:S04]  /*13d80*/  LDL.LU.64 R146, [R1+0xb50] ;  /* 0x000b500001927983 */ /* 0x004e680000300a00 */
[----:B------:R2:W-:Y:S04]  /*13d90*/  STL.64 [R1+0xb78], R138 ;  /* 0x000b788a01007387 */ /* 0x0005e80000100a00 */
[----:B------:R1:W-:Y:S04]  /*13da0*/  STL.64 [R1+0xb70], R136 ;  /* 0x000b708801007387 */ /* 0x0003e80000100a00 */
[----:B------:R-:W2:Y:S04]  /*13db0*/  LDL.LU.64 R168, [R1+0xad0] ;  /* 0x000ad00001a87983 */ /* 0x000ea80000300a00 */
[----:B------:R-:W2:Y:S04]  /*13dc0*/  LDL.LU.64 R250, [R1+0xb48] ;  /* 0x000b480001fa7983 */ /* 0x000ea80000300a00 */
[----:B----4-:R-:W4:Y:S04]  /*13dd0*/  LDL.LU.64 R150, [R1+0xb40] ;  /* 0x000b400001967983 */ /* 0x010f280000300a00 */
[----:B---3--:R-:W3:Y:S04]  /*13de0*/  LDL.LU.64 R164, [R1+0xb38] ;  /* 0x000b380001a47983 */ /* 0x008ee80000300a00 */
[----:B------:R-:W-:Y:S04]  /*13df0*/  LDGSTS.E [R6+0x1bb00], desc[UR32][R144.64], !P2 ;  /* 0x1bb0000090067fae */ /* 0x000fe8000d1a1020 */
[----:B------:R-:W-:Y:S04]  /*13e00*/  LDGSTS.E [R6+0x1bb80], desc[UR32][R158.64], !P2 ;  /* 0x1bb800009e067fae */ /* 0x000fe8000d1a1020 */
[----:B------:R-:W-:Y:S04]  /*13e10*/  LDGSTS.E [R6+0x1bc00], desc[UR32][R142.64], !P2 ;  /* 0x1bc000008e067fae */ /* 0x000fe8000d1a1020 */
[----:B-----5:R-:W5:Y:S04]  /*13e20*/  LDL.LU.64 R144, [R1+0xb30] ;  /* 0x000b300001907983 */ /* 0x020f680000300a00 */
[----:B------:R-:W5:Y:S04]  /*13e30*/  LDL.LU.64 R162, [R1+0xb28] ;  /* 0x000b280001a27983 */ /* 0x000f680000300a00 */
[----:B------:R-:W5:Y:S04]  /*13e40*/  LDL.LU.64 R160, [R1+0xb20] ;  /* 0x000b200001a07983 */ /* 0x000f680000300a00 */
[----:B------:R-:W5:Y:S04]  /*13e50*/  LDL.LU.64 R142, [R1+0xb18] ;  /* 0x000b1800018e7983 */ /* 0x000f680000300a00 */
[----:B------:R-:W-:Y:S04]  /*13e60*/  LDGSTS.E [R6+0x1bc80], desc[UR32][R140.64], !P2 ;  /* 0x1bc800008c067fae */ /* 0x000fe8000d1a1020 */
[----:B------:R-:W-:Y:S04]  /*13e70*/  LDGSTS.E [R6+0x1bd00], desc[UR32][R156.64], !P2 ;  /* 0x1bd000009c067fae */ /* 0x000fe8000d1a1020 */
[----:B------:R-:W-:Y:S04]  /*13e80*/  LDGSTS.E [R6+0x1bd80], desc[UR32][R154.64], !P2 ;  /* 0x1bd800009a067fae */ /* 0x000fe8000d1a1020 */
[----:B------:R-:W5:Y:S04]  /*13e90*/  LDL.LU.64 R140, [R1+0xb10] ;  /* 0x000b1000018c7983 */ /* 0x000f680000300a00 */
[----:B------:R-:W5:Y:S04]  /*13ea0*/  LDL.LU.64 R166, [R1+0xb08] ;  /* 0x000b080001a67983 */ /* 0x000f680000300a00 */
[----:B------:R-:W5:Y:S04]  /*13eb0*/  LDL.LU.64 R158, [R1+0xb00] ;  /* 0x000b0000019e7983 */ /* 0x000f680000300a00 */
[----:B------:R-:W5:Y:S04]  /*13ec0*/  LDL.LU.64 R156, [R1+0xaf8] ;  /* 0x000af800019c7983 */ /* 0x000f680000300a00 */
[----:B------:R-:W-:Y:S04]  /*13ed0*/  LDGSTS.E [R6+0x1be00], desc[UR32][R152.64], !P2 ;  /* 0x1be0000098067fae */ /* 0x000fe8000d1a1020 */
[----:B------:R-:W5:Y:S04]  /*13ee0*/  LDL.LU.64 R154, [R1+0xaf0] ;  /* 0x000af000019a7983 */ /* 0x000f680000300a00 */
[----:B------:R1:W-:Y:S04]  /*13ef0*/  LDGSTS.E [R6+0x1be80], desc[UR32][R148.64], !P2 ;  /* 0x1be8000094067fae */ /* 0x0003e8000d1a1020 */
[----:B------:R-:W5:Y:S04]  /*13f00*/  LDL.LU.64 R152, [R1+0xae8] ;  /* 0x000ae80001987983 */ /* 0x000f680000300a00 */
[----:B------:R1:W-:Y:S01]  /*13f10*/  LDGSTS.E [R6+0x1bf00], desc[UR32][R138.64], !P2 ;  /* 0x1bf000008a067fae */ /* 0x0003e2000d1a1020 */
[----:B------:R-:W-:-:S03]  /*13f20*/  ISETP.GE.U32.AND P1, PT, R5, 0x7fffffa5, PT ;  /* 0x7fffffa50500780c */ /* 0x000fc60003f26070 */
[----:B------:R1:W-:Y:S02]  /*13f30*/  LDGSTS.E [R6+0x1bf80], desc[UR32][R136.64], !P2 ;  /* 0x1bf8000088067fae */ /* 0x0003e4000d1a1020 */
[C---:B-1----:R-:W-:Y:S02]  /*13f40*/  IMAD.WIDE R148, R3.reuse, 0x4, R146 ;  /* 0x0000000403947825 */ /* 0x042fe400078e0292 */
[----:B------:R-:W5:Y:S06]  /*13f50*/  LDL.LU.64 R146, [R1+0xae0] ;  /* 0x000ae00001927983 */ /* 0x000f6c0000300a00 */
[----:B------:R-:W-:Y:S01]  /*13f60*/  LDGSTS.E [R6+0x1d800], desc[UR32][R148.64], !P1 ;  /* 0x1d80000094067fae */ /* 0x000fe2000c9a1020 */
[----:B--2---:R-:W-:-:S04]  /*13f70*/  IMAD.WIDE R176, R3, 0x4, R250 ;  /* 0x0000000403b07825 */ /* 0x004fc800078e02fa */
[C---:B----4-:R-:W-:Y:S01]  /*13f80*/  IMAD.WIDE R174, R3.reuse, 0x4, R150 ;  /* 0x0000000403ae7825 */ /* 0x050fe200078e0296 */
[----:B------:R-:W-:Y:S04]  /*13f90*/  LDGSTS.E [R6+0x1d880], desc[UR32][R176.64], !P1 ;  /* 0x1d880000b0067fae */ /* 0x000fe8000c9a1020 */
[----:B------:R-:W2:Y:S04]  /*13fa0*/  LDL.LU.64 R150, [R1+0xad8] ;  /* 0x000ad80001967983 */ /* 0x000ea80000300a00 */
[----:B------:R1:W-:Y:S04]  /*13fb0*/  STL.64 [R1+0xca8], R148 ;  /* 0x000ca89401007387 */ /* 0x0003e80000100a00 */
[----:B------:R-:W4:Y:S01]  /*13fc0*/  LDL.LU.64 R250, [R1+0xac8] ;  /* 0x000ac80001fa7983 */ /* 0x000f220000300a00 */
[----:B------:R-:W-:-:S03]  /*13fd0*/  IMAD.WIDE R138, R3, 0x4, R168 ;  /* 0x00000004038a7825 */ /* 0x000fc600078e02a8 */
[----:B------:R-:W-:Y:S01]  /*13fe0*/  LDGSTS.E [R6+0x1d900], desc[UR32][R174.64], !P1 ;  /* 0x1d900000ae067fae */ /* 0x000fe2000c9a1020 */
[----:B---3--:R-:W-:-:S03]  /*13ff0*/  IMAD.WIDE R172, R3, 0x4, R164 ;  /* 0x0000000403ac7825 */ /* 0x008fc600078e02a4 */
[----:B------:R-:W-:Y:S01]  /*14000*/  STL.64 [R1+0x2798], R138 ;  /* 0x0027988a01007387 */ /* 0x000fe20000100a00 */
[----:B-----5:R-:W-:-:S03]  /*14010*/  IMAD.WIDE R144, R3, 0x4, R144 ;  /* 0x0000000403907825 */ /* 0x020fc600078e0290 */
[----:B------:R-:W-:Y:S01]  /*14020*/  STL.64 [R1+0xc98], R176 ;  /* 0x000c98b001007387 */ /* 0x000fe20000100a00 */
[----:B------:R-:W-:-:S03]  /*14030*/  IMAD.WIDE R170, R3, 0x4, R162 ;  /* 0x0000000403aa7825 */ /* 0x000fc600078e02a2 */
[----:B------:R-:W-:Y:S01]  /*14040*/  STL.64 [R1+0xc90], R174 ;  /* 0x000c90ae01007387 */ /* 0x000fe20000100a00 */
[----:B------:R-:W-:-:S03]  /*14050*/  IMAD.WIDE R168, R3, 0x4, R160 ;  /* 0x0000000403a87825 */ /* 0x000fc600078e02a0 */
[----:B------:R-:W-:Y:S01]  /*14060*/  STL.64 [R1+0xc88], R172 ;  /* 0x000c88ac01007387 */ /* 0x000fe20000100a00 */
[----:B------:R-:W-:-:S03]  /*14070*/  IMAD.WIDE R142, R3, 0x4, R142 ;  /* 0x00000004038e7825 */ /* 0x000fc600078e028e */
[----:B------:R3:W-:Y:S04]  /*14080*/  STL.64 [R1+0xc80], R144 ;  /* 0x000c809001007387 */ /* 0x0007e80000100a00 */
[----:B------:R-:W-:Y:S04]  /*14090*/  STL.64 [R1+0xc78], R170 ;  /* 0x000c78aa01007387 */ /* 0x000fe80000100a00 */
        /* <DEDUP_REMOVED lines=8> */
[----:B------:R-:W-:Y:S04]  /*14120*/  STL.64 [R1+0xb10], R164 ;  /* 0x000b10a401007387 */ /* 0x000fe80000100a00 */
[----:B------:R-:W-:Y:S01]  /*14130*/  LDGSTS.E [R6+0x1d980], desc[UR32][R172.64], !P1 ;  /* 0x1d980000ac067fae */ /* 0x000fe2000c9a1020 */
[----:B------:R-:W-:-:S03]  /*14140*/  IMAD.WIDE R160, R3, 0x4, R154 ;  /* 0x0000000403a07825 */ /* 0x000fc600078e029a */
[----:B------:R-:W-:Y:S04]  /*14150*/  LDGSTS.E [R6+0x1da00], desc[UR32][R144.64], !P1 ;  /* 0x1da0000090067fae */ /* 0x000fe8000c9a1020 */
[----:B------:R-:W-:Y:S01]  /*14160*/  LDGSTS.E [R6+0x1da80], desc[UR32][R170.64], !P1 ;  /* 0x1da80000aa067fae */ /* 0x000fe2000c9a1020 */
[----:B------:R-:W-:-:S03]  /*14170*/  IMAD.WIDE R158, R3, 0x4, R152 ;  /* 0x00000004039e7825 */ /* 0x000fc600078e0298 */
[----:B------:R-:W-:Y:S04]  /*14180*/  LDGSTS.E [R6+0x1db00], desc[UR32][R168.64], !P1 ;  /* 0x1db00000a8067fae */ /* 0x000fe8000c9a1020 */
[----:B------:R-:W5:Y:S04]  /*14190*/  LDL.LU.64 R152, [R1+0xac0] ;  /* 0x000ac00001987983 */ /* 0x000f680000300a00 */
[----:B------:R-:W-:Y:S04]  /*141a0*/  STL.64 [R1+0xaf8], R162 ;  /* 0x000af8a201007387 */ /* 0x000fe80000100a00 */
[----:B------:R-:W-:Y:S04]  /*141b0*/  STL.64 [R1+0xaf0], R160 ;  /* 0x000af0a001007387 */ /* 0x000fe80000100a00 */
[----:B------:R-:W-:Y:S04]  /*141c0*/  LDGSTS.E [R6+0x1db80], desc[UR32][R142.64], !P1 ;  /* 0x1db800008e067fae */ /* 0x000fe8000c9a1020 */
[----:B------:R-:W-:Y:S04]  /*141d0*/  LDGSTS.E [R6+0x1dc00], desc[UR32][R140.64], !P1 ;  /* 0x1dc000008c067fae */ /* 0x000fe8000c9a1020 */
[----:B------:R-:W-:Y:S01]  /*141e0*/  LDGSTS.E [R6+0x1dc80], desc[UR32][R166.64], !P1 ;  /* 0x1dc80000a6067fae */ /* 0x000fe2000c9a1020 */
[----:B------:R-:W-:-:S03]  /*141f0*/  UIADD3 UR6, UPT, UPT, UR6, -0x40, URZ ;  /* 0xffffffc006067890 */ /* 0x000fc6000fffe0ff */
[----:B------:R-:W-:Y:S01]  /*14200*/  LDGSTS.E [R6+0x1dd00], desc[UR32][R164.64], !P1 ;  /* 0x1dd00000a4067fae */ /* 0x000fe2000c9a1020 */
[----:B------:R-:W-:-:S04]  /*14210*/  IMAD.WIDE R156, R3, 0x4, R146 ;  /* 0x00000004039c7825 */ /* 0x000fc800078e0292 */
[C---:B--2---:R-:W-:Y:S01]  /*14220*/  IMAD.WIDE R154, R3.reuse, 0x4, R150 ;  /* 0x00000004039a7825 */ /* 0x044fe200078e0296 */
[----:B------:R-:W2:Y:S04]  /*14230*/  LDL.LU.64 R146, [R1+0xab8] ;  /* 0x000ab80001927983 */ /* 0x000ea80000300a00 */
[----:B------:R-:W-:Y:S01]  /*14240*/  STL.64 [R1+0xae8], R158 ;  /* 0x000ae89e01007387 */ /* 0x000fe20000100a00 */
[----:B----4-:R-:W-:-:S03]  /*14250*/  IMAD.WIDE R136, R3, 0x4, R250 ;  /* 0x0000000403887825 */ /* 0x010fc600078e02fa */
[----:B------:R-:W4:Y:S04]  /*14260*/  LDL.LU.64 R150, [R1+0xab0] ;  /* 0x000ab00001967983 */ /* 0x000f280000300a00 */
[----:B------:R-:W-:Y:S04]  /*14270*/  STL.64 [R1+0xae0], R156 ;  /* 0x000ae09c01007387 */ /* 0x000fe80000100a00 */
[----:B------:R-:W-:Y:S04]  /*14280*/  STL.64 [R1+0xad8], R154 ;  /* 0x000ad89a01007387 */ /* 0x000fe80000100a00 */
[----:B-1----:R-:W4:Y:S04]  /*14290*/  LDL.LU.64 R148, [R1+0xaa8] ;  /* 0x000aa80001947983 */ /* 0x002f280000300a00 */
[----:B------:R4:W-:Y:S04]  /*142a0*/  STL.64 [R1+0x2728], R136 ;  /* 0x0027288801007387 */ /* 0x0009e80000100a00 */
[----:B---3--:R-:W3:Y:S04]  /*142b0*/  LDL.LU.64 R144, [R1+0xaa0] ;  /* 0x000aa00001907983 */ /* 0x008ee80000300a00 */
[----:B-----5:R-:W5:Y:S04]  /*142c0*/  LDL.LU.64 R142, [R1+0xa98] ;  /* 0x000a9800018e7983 */ /* 0x020f680000300a00 */
[----:B------:R-:W5:Y:S04]  /*142d0*/  LDL.LU.64 R140, [R1+0xa90] ;  /* 0x000a9000018c7983 */ /* 0x000f680000300a00 */
[----:B------:R-:W5:Y:S01]  /*142e0*/  LDL.LU.64 R166, [R1+0xa88] ;  /* 0x000a880001a67983 */ /* 0x000f620000300a00 */
[----:B------:R-:W-:-:S03]  /*142f0*/  UISETP.GE.U32.AND UP0, UPT, UR6, 0x7fffffa1, UPT ;  /* 0x7fffffa10600788c */ /* 0x000fc6000bf06070 */
[----:B------:R-:W-:Y:S03]  /*14300*/  LDGSTS.E [R6+0x1dd80], desc[UR32][R162.64], !P1 ;  /* 0x1dd80000a2067fae */ /* 0x000fe6000c9a1020 */
[----:B------:R-:W-:Y:S01]  /*14310*/  PLOP3.LUT P4, PT, PT, PT, UP0, 0x80, 0x8 ;  /* 0x000000000008781c */ /* 0x000fe20003f8f008 */
[----:B------:R-:W-:Y:S01]  /*14320*/  LDGSTS.E [R6+0x1de00], desc[UR32][R160.64], !P1 ;  /* 0x1de00000a0067fae */ /* 0x000fe2000c9a1020 */
[----:B------:R-:W-:Y:S02]  /*14330*/  PLOP3.LUT P3, PT, PT, PT, UP0, 0x80, 0x8 ;  /* 0x000000000008781c */ /* 0x000fe40003f6f008 */
[----:B------:R-:W-:Y:S01]  /*14340*/  PLOP3.LUT P6, PT, PT, PT, UP0, 0x80, 0x8 ;  /* 0x000000000008781c */ /* 0x000fe20003fcf008 */
[----:B------:R-:W-:Y:S01]  /*14350*/  LDGSTS.E [R6+0x1de80], desc[UR32][R158.64], !P1 ;  /* 0x1de800009e067fae */ /* 0x000fe2000c9a1020 */
[----:B------:R-:W-:Y:S02]  /*14360*/  PLOP3.LUT P5, PT, PT, PT, UP0, 0x80, 0x8 ;  /* 0x000000000008781c */ /* 0x000fe40003faf008 */
[----:B------:R-:W-:Y:S01]  /*14370*/  PLOP3.LUT P2, PT, PT, PT, UP0, 0x80, 0x8 ;  /* 0x000000000008781c */ /* 0x000fe20003f4f008 */
[----:B------:R-:W-:Y:S04]  /*14380*/  LDGSTS.E [R6+0x1df00], desc[UR32][R156.64], !P1 ;  /* 0x1df000009c067fae */ /* 0x000fe8000c9a1020 */
[----:B------:R-:W-:Y:S01]  /*14390*/  LDGSTS.E [R6+0x1df80], desc[UR32][R154.64], !P1 ;  /* 0x1df800009a067fae */ /* 0x000fe2000c9a1020 */
[----:B------:R-:W-:-:S03]  /*143a0*/  PLOP3.LUT P1, PT, PT, PT, UP0, 0x80, 0x8 ;  /* 0x000000000008781c */ /* 0x000fc60003f2f008 */
[----:B------:R1:W-:Y:S01]  /*143b0*/  LDGSTS.E [R6+0x1f800], desc[UR32][R138.64], !P4 ;  /* 0x1f8000008a067fae */ /* 0x0003e2000e1a1020 */
[----:B------:R-:W-:-:S03]  /*143c0*/  PLOP3.LUT P4, PT, PT, PT, UP0, 0x80, 0x8 ;  /* 0x000000000008781c */ /* 0x000fc60003f8f008 */
[----:B------:R4:W-:Y:S01]  /*143d0*/  LDGSTS.E [R6+0x1f880], desc[UR32][R136.64], !P3 ;  /* 0x1f88000088067fae */ /* 0x0009e2000d9a1020 */
[----:B-1----:R-:W-:-:S05]  /*143e0*/  IMAD.WIDE R138, R3, 0x4, R152 ;  /* 0x00000004038a7825 */ /* 0x002fca00078e0298 */
[----:B------:R1:W-:Y:S04]  /*143f0*/  STL.64 [R1+0x2720], R138 ;  /* 0x0027208a01007387 */ /* 0x0003e80000100a00 */
[----:B------:R1:W-:Y:S01]  /*14400*/  LDGSTS.E [R6+0x1f900], desc[UR32][R138.64], !P6 ;  /* 0x1f9000008a067fae */ /* 0x0003e2000f1a1020 */
[----:B--2---:R-:W-:-:S04]  /*14410*/  IMAD.WIDE R146, R3, 0x4, R146 ;  /* 0x0000000403927825 */ /* 0x004fc800078e0292 */
[C---:B----4-:R-:W-:Y:S01]  /*14420*/  IMAD.WIDE R136, R3.reuse, 0x4, R150 ;  /* 0x0000000403887825 */ /* 0x050fe200078e0296 */
[----:B------:R-:W-:Y:S04]  /*14430*/  STL.64 [R1+0x2718], R146 ;  /* 0x0027189201007387 */ /* 0x000fe80000100a00 */
[----:B------:R-:W-:Y:S04]  /*14440*/  LDGSTS.E [R6+0x1f980], desc[UR32][R146.64], !P5 ;  /* 0x1f98000092067fae */ /* 0x000fe8000e9a1020 */
[----:B------:R3:W-:Y:S01]  /*14450*/  STL.64 [R1+0x2710], R136 ;  /* 0x0027108801007387 */ /* 0x0007e20000100a00 */
[----:B-1----:R-:W-:-:S03]  /*14460*/  IMAD.WIDE R138, R3, 0x4, R148 ;  /* 0x00000004038a7825 */ /* 0x002fc600078e0294 */
[----:B------:R3:W-:Y:S04]  /*14470*/  LDGSTS.E [R6+0x1fa00], desc[UR32][R136.64], !P2 ;  /* 0x1fa0000088067fae */ /* 0x0007e8000d1a1020 */
[----:B------:R1:W-:Y:S04]  /*14480*/  STL.64 [R1+0x2708], R138 ;  /* 0x0027088a01007387 */ /* 0x0003e80000100a00 */
[----:B------:R1:W-:Y:S01]  /*14490*/  LDGSTS.E [R6+0x1fa80], desc[UR32][R138.64], !P1 ;  /* 0x1fa800008a067fae */ /* 0x0003e2000c9a1020 */
[----:B---3--:R-:W-:-:S03]  /*144a0*/  IMAD.WIDE R136, R3, 0x4, R144 ;  /* 0x0000000403887825 */ /* 0x008fc600078e0290 */
[----:B------:R-:W2:Y:S01]  /*144b0*/  LDL.LU.64 R146, [R1+0xa80] ;  /* 0x000a800001927983 */ /* 0x000ea20000300a00 */
[----:B-----5:R-:W-:-:S03]  /*144c0*/  IMAD.WIDE R150, R3, 0x4, R142 ;  /* 0x0000000403967825 */ /* 0x020fc600078e028e */
[----:B------:R-:W3:Y:S01]  /*144d0*/  LDL.LU.64 R144, [R1+0xa78] ;  /* 0x000a780001907983 */ /* 0x000ee20000300a00 */
[----:B-1----:R-:W-:-:S03]  /*144e0*/  IMAD.WIDE R138, R3, 0x4, R140 ;  /* 0x00000004038a7825 */ /* 0x002fc600078e028c */
[----:B------:R1:W-:Y:S04]  /*144f0*/  STL.64 [R1+0x2700], R136 ;  /* 0x0027008801007387 */ /* 0x0003e80000100a00 */
[----:B------:R-:W4:Y:S04]  /*14500*/  LDL.LU.64 R142, [R1+0xa70] ;  /* 0x000a7000018e7983 */ /* 0x000f280000300a00 */
[----:B------:R-:W-:Y:S04]  /*14510*/  STL.64 [R1+0x26f8], R150 ;  /* 0x0026f89601007387 */ /* 0x000fe80000100a00 */
[----:B------:R-:W5:Y:S04]  /*14520*/  LDL.LU.64 R140, [R1+0xa68] ;  /* 0x000a6800018c7983 */ /* 0x000f680000300a00 */
[----:B------:R1:W-:Y:S04]  /*14530*/  LDGSTS.E [R6+0x1fb00], desc[UR32][R136.64], !P4 ;  /* 0x1fb0000088067fae */ /* 0x0003e8000e1a1020 */
[----:B------:R2:W-:Y:S04]  /*14540*/  STL.64 [R1+0x26f0], R138 ;  /* 0x0026f08a01007387 */ /* 0x0005e80000100a00 */
[----:B------:R-:W5:Y:S01]  /*14550*/  LDL.LU.64 R148, [R1+0xa60] ;  /* 0x000a600001947983 */ /* 0x000f620000300a00 */
[----:B-1----:R-:W-:-:S03]  /*14560*/  IMAD.WIDE R136, R3, 0x4, R166 ;  /* 0x0000000403887825 */ /* 0x002fc600078e02a6 */
[----:B------:R-:W5:Y:S01]  /*14570*/  LDL.LU.64 R166, [R1+0x10] ;  /* 0x0000100001a67983 */ /* 0x000f620000300a00 */
[----:B------:R-:W-:Y:S02]  /*14580*/  PLOP3.LUT P3, PT, PT, PT, UP0, 0x80, 0x8 ;  /* 0x000000000008781c */ /* 0x000fe40003f6f008 */
[----:B------:R-:W-:Y:S02]  /*14590*/  PLOP3.LUT P6, PT, PT, PT, UP0, 0x80, 0x8 ;  /* 0x000000000008781c */ /* 0x000fe40003fcf008 */
[----:B------:R-:W-:Y:S02]  /*145a0*/  PLOP3.LUT P5, PT, PT, PT, UP0, 0x80, 0x8 ;  /* 0x000000000008781c */ /* 0x000fe40003faf008 */
[----:B------:R-:W-:Y:S02]  /*145b0*/  PLOP3.LUT P2, PT, PT, PT, UP0, 0x80, 0x8 ;  /* 0x000000000008781c */ /* 0x000fe40003f4f008 */
[----:B------:R-:W-:Y:S02]  /*145c0*/  PLOP3.LUT P1, PT, PT, PT, UP0, 0x80, 0x8 ;  /* 0x000000000008781c */ /* 0x000fe40003f2f008 */
[----:B------:R-:W-:-:S03]  /*145d0*/  PLOP3.LUT P4, PT, PT, PT, UP0, 0x80, 0x8 ;  /* 0x000000000008781c */ /* 0x000fc60003f8f008 */
[----:B------:R-:W-:Y:S01]  /*145e0*/  LDGSTS.E [R6+0x1fb80], desc[UR32][R150.64], !P3 ;  /* 0x1fb8000096067fae */ /* 0x000fe2000d9a1020 */
[----:B------:R-:W-:-:S03]  /*145f0*/  PLOP3.LUT P3, PT, PT, PT, UP0, 0x80, 0x8 ;  /* 0x000000000008781c */ /* 0x000fc60003f6f008 */
[----:B------:R1:W-:Y:S01]  /*14600*/  LDGSTS.E [R6+0x1fc00], desc[UR32][R138.64], !P6 ;  /* 0x1fc000008a067fae */ /* 0x0003e2000f1a1020 */
[----:B------:R-:W-:-:S03]  /*14610*/  PLOP3.LUT P6, PT, PT, PT, UP0, 0x80, 0x8 ;  /* 0x000000000008781c */ /* 0x000fc60003fcf008 */
[----:B------:R1:W-:Y:S01]  /*14620*/  LDGSTS.E [R6+0x1fc80], desc[UR32][R136.64], !P5 ;  /* 0x1fc8000088067fae */ /* 0x0003e2000e9a1020 */
[----:B------:R-:W-:Y:S01]  /*14630*/  PLOP3.LUT P5, PT, PT, PT, UP0, 0x80, 0x8 ;  /* 0x000000000008781c */ /* 0x000fe20003faf008 */
[----:B------:R-:W-:Y:S02]  /*14640*/  IMAD.SHL.U32 R5, R247, 0x20, RZ ;  /* 0x00000020f7057824 */ /* 0x000fe400078e00ff */
[----:B------:R1:W-:Y:S02]  /*14650*/  STL.64 [R1+0x26e8], R136 ;  /* 0x0026e88801007387 */ /* 0x0003e40000100a00 */
[----:B------:R-:W-:-:S04]  /*14660*/  IMAD.WIDE R134, R5, 0x4, R134 ;  /* 0x0000000405867825 */ /* 0x000fc800078e0286 */
        /* <DEDUP_REMOVED lines=14> */
[----:B------:R-:W-:-:S04]  /*14750*/  IMAD.WIDE R66, R5, 0x4, R66 ;  /* 0x0000000405427825 */ /* 0x000fc800078e0242 */
[----:B------:R-:W-:-:S04]  /*14760*/  IMAD.WIDE R24, R5, 0x4, R24 ;  /* 0x0000000405187825 */ /* 0x000fc800078e0218 */
[----:B------:R-:W-:-:S04]  /*14770*/  IMAD.WIDE R8, R5, 0x4, R8 ;  /* 0x0000000405087825 */ /* 0x000fc800078e0208 */
[----:B--2---:R-:W-:-:S04]  /*14780*/  IMAD.WIDE R146, R3, 0x4, R146 ;  /* 0x0000000403927825 */ /* 0x004fc800078e0292 */
[C---:B---3--:R-:W-:Y:S01]  /*14790*/  IMAD.WIDE R144, R3.reuse, 0x4, R144 ;  /* 0x0000000403907825 */ /* 0x048fe200078e0290 */
[----:B------:R-:W-:Y:S04]  /*147a0*/  LDGSTS.E [R6+0x1fd00], desc[UR32][R146.64], !P2 ;  /* 0x1fd0000092067fae */ /* 0x000fe8000d1a1020 */
[----:B------:R-:W-:Y:S01]  /*147b0*/  LDGSTS.E [R6+0x1fd80], desc[UR32][R144.64], !P1 ;  /* 0x1fd8000090067fae */ /* 0x000fe2000c9a1020 */
[----:B----4-:R-:W-:-:S05]  /*147c0*/  IMAD.WIDE R142, R3, 0x4, R142 ;  /* 0x00000004038e7825 */ /* 0x010fca00078e028e */
[----:B------:R-:W-:Y:S01]  /*147d0*/  LDGSTS.E [R6+0x1fe00], desc[UR32][R142.64], !P4 ;  /* 0x1fe000008e067fae */ /* 0x000fe2000e1a1020 */
[----:B-----5:R-:W-:-:S05]  /*147e0*/  IMAD.WIDE R140, R3, 0x4, R140 ;  /* 0x00000004038c7825 */ /* 0x020fca00078e028c */
[----:B------:R-:W-:Y:S01]  /*147f0*/  LDGSTS.E [R6+0x1fe80], desc[UR32][R140.64], !P3 ;  /* 0x1fe800008c067fae */ /* 0x000fe2000d9a1020 */
[----:B-1----:R-:W-:-:S05]  /*14800*/  IMAD.WIDE R138, R3, 0x4, R148 ;  /* 0x00000004038a7825 */ /* 0x002fca00078e0294 */
[----:B------:R-:W-:Y:S01]  /*14810*/  LDGSTS.E [R6+0x1ff00], desc[UR32][R138.64], !P6 ;  /* 0x1ff000008a067fae */ /* 0x000fe2000f1a1020 */
[----:B------:R-:W-:-:S05]  /*14820*/  IMAD.WIDE R136, R3, 0x4, R166 ;  /* 0x0000000403887825 */ /* 0x000fca00078e02a6 */
[----:B------:R-:W-:Y:S04]  /*14830*/  LDGSTS.E [R6+0x1ff80], desc[UR32][R136.64], !P5 ;  /* 0x1ff8000088067fae */ /* 0x000fe8000e9a1020 */
[----:B------:R-:W0:Y:S04]  /*14840*/  LDGDEPBAR ;  /* 0x00000000000079af */ /* 0x000e280000000000 */
[----:B------:R-:W-:Y:S04]  /*14850*/  LDGSTS.E [R0+0x22000], desc[UR32][R134.64], P0 ;  /* 0x2200000086007fae */ /* 0x000fe800081a1020 */
[----:B------:R-:W-:Y:S04]  /*14860*/  LDGSTS.E [R0+0x22400], desc[UR32][R10.64], P0 ;  /* 0x224000000a007fae */ /* 0x000fe800081a1020 */
[----:B------:R-:W-:Y:S04]  /*14870*/  LDGSTS.E [R0+0x22800], desc[UR32][R12.64], P0 ;  /* 0x228000000c007fae */ /* 0x000fe800081a1020 */
[----:B------:R-:W-:Y:S04]  /*14880*/  LDGSTS.E [R0+0x22c00], desc[UR32][R14.64], P0 ;  /* 0x22c000000e007fae */ /* 0x000fe800081a1020 */
[----:B------:R-:W-:Y:S04]  /*14890*/  LDGSTS.E [R0+0x23000], desc[UR32][R16.64], P0 ;  /* 0x2300000010007fae */ /* 0x000fe800081a1020 */
[----:B------:R-:W-:Y:S04]  /*148a0*/  STL.64 [R1+0x26a8], R146 ;  /* 0x0026a89201007387 */ /* 0x000fe80000100a00 */
[----:B------:R1:W-:Y:S04]  /*148b0*/  LDGSTS.E [R0+0x23400], desc[UR32][R18.64], P0 ;  /* 0x2340000012007fae */ /* 0x0003e800081a1020 */
[----:B------:R2:W-:Y:S04]  /*148c0*/  STL.64 [R1+0x2818], R22 ;  /* 0x0028181601007387 */ /* 0x0005e80000100a00 */
[----:B------:R3:W-:Y:S04]  /*148d0*/  LDGSTS.E [R0+0x23800], desc[UR32][R20.64], P0 ;  /* 0x2380000014007fae */ /* 0x0007e800081a1020 */
[----:B------:R-:W-:Y:S01]  /*148e0*/  STL.64 [R1+0x26a0], R144 ;  /* 0x0026a09001007387 */ /* 0x000fe20000100a00 */
[----:B-1----:R-:W-:-:S03]  /*148f0*/  IMAD.WIDE R18, R5, 0x4, R62 ;  /* 0x0000000405127825 */ /* 0x002fc600078e023e */
[----:B------:R2:W-:Y:S01]  /*14900*/  LDGSTS.E [R0+0x23c00], desc[UR32][R22.64], P0 ;  /* 0x23c0000016007fae */ /* 0x0005e200081a1020 */
[----:B------:R-:W-:-:S03]  /*14910*/  IMAD.WIDE R16, R5, 0x4, R36 ;  /* 0x0000000405107825 */ /* 0x000fc600078e0224 */
[----:B------:R-:W-:Y:S01]  /*14920*/  STL.64 [R1+0x1c48], R142 ;  /* 0x001c488e01007387 */ /* 0x000fe20000100a00 */
[----:B---3--:R-:W-:-:S03]  /*14930*/  IMAD.WIDE R20, R5, 0x4, R120 ;  /* 0x0000000405147825 */ /* 0x008fc600078e0278 */
[----:B------:R-:W-:Y:S01]  /*14940*/  STL.64 [R1+0xd88], R140 ;  /* 0x000d888c01007387 */ /* 0x000fe20000100a00 */
[----:B--2---:R-:W-:-:S03]  /*14950*/  IMAD.WIDE R22, R5, 0x4, R124 ;  /* 0x0000000405167825 */ /* 0x004fc600078e027c */
[----:B------:R-:W-:Y:S01]  /*14960*/  STL.64 [R1+0xd80], R138 ;  /* 0x000d808a01007387 */ /* 0x000fe20000100a00 */
[----:B------:R-:W-:-:S03]  /*14970*/  IMAD.WIDE R14, R5, 0x4, R38 ;  /* 0x00000004050e7825 */ /* 0x000fc600078e0226 */
[----:B------:R-:W-:Y:S01]  /*14980*/  STL.64 [R1+0xd78], R136 ;  /* 0x000d788801007387 */ /* 0x000fe20000100a00 */
[----:B------:R-:W-:-:S03]  /*14990*/  IMAD.WIDE R12, R5, 0x4, R40 ;  /* 0x00000004050c7825 */ /* 0x000fc600078e0228 */
[----:B------:R-:W-:Y:S04]  /*149a0*/  STL.64 [R1+0xd70], R66 ;  /* 0x000d704201007387 */ /* 0x000fe80000100a00 */
[----:B------:R-:W-:Y:S01]  /*149b0*/  LDGSTS.E [R7+0x22080], desc[UR32][R66.64], P0 ;  /* 0x2208000042077fae */ /* 0x000fe200081a1020 */
[----:B------:R-:W-:-:S03]  /*149c0*/  IMAD.WIDE R10, R5, 0x4, R42 ;  /* 0x00000004050a7825 */ /* 0x000fc600078e022a */
[----:B------:R1:W-:Y:S01]  /*149d0*/  STL.64 [R1+0x26e0], R22 ;  /* 0x0026e01601007387 */ /* 0x0003e20000100a00 */
[----:B------:R-:W-:-:S03]  /*149e0*/  IMAD.WIDE R36, R5, 0x4, R64 ;  /* 0x0000000405247825 */ /* 0x000fc600078e0240 */
[----:B------:R1:W-:Y:S04]  /*149f0*/  LDGSTS.E [R7+0x22480], desc[UR32][R22.64], P0 ;  /* 0x2248000016077fae */ /* 0x0003e800081a1020 */
[----:B------:R2:W-:Y:S04]  /*14a00*/  STL.64 [R1+0x2758], R20 ;  /* 0x0027581401007387 */ /* 0x0005e80000100a00 */
[----:B------:R2:W-:Y:S04]  /*14a10*/  LDGSTS.E [R7+0x22880], desc[UR32][R20.64], P0 ;  /* 0x2288000014077fae */ /* 0x0005e800081a1020 */
[----:B------:R3:W-:Y:S01]  /*14a20*/  STL.64 [R1+0x2788], R18 ;  /* 0x0027881201007387 */ /* 0x0007e20000100a00 */
[----:B-1----:R-:W-:-:S03]  /*14a30*/  IMAD.WIDE R22, R5, 0x4, R46 ;  /* 0x0000000405167825 */ /* 0x002fc600078e022e */
[----:B------:R3:W-:Y:S04]  /*14a40*/  LDGSTS.E [R7+0x22c80], desc[UR32][R18.64], P0 ;  /* 0x22c8000012077fae */ /* 0x0007e800081a1020 */
[----:B------:R1:W-:Y:S01]  /*14a50*/  STL.64 [R1+0x27b8], R16 ;  /* 0x0027b81001007387 */ /* 0x0003e20000100a00 */
[----:B--2---:R-:W-:-:S03]  /*14a60*/  IMAD.WIDE R20, R5, 0x4, R48 ;  /* 0x0000000405147825 */ /* 0x004fc600078e0230 */
[----:B------:R1:W-:Y:S04]  /*14a70*/  LDGSTS.E [R7+0x23080], desc[UR32][R16.64], P0 ;  /* 0x2308000010077fae */ /* 0x0003e800081a1020 */
[----:B------:R2:W-:Y:S01]  /*14a80*/  STL.64 [R1+0x27d8], R14 ;  /* 0x0027d80e01007387 */ /* 0x0005e20000100a00 */
[----:B---3--:R-:W-:-:S03]  /*14a90*/  IMAD.WIDE R18, R5, 0x4, R86 ;  /* 0x0000000405127825 */ /* 0x008fc600078e0256 */
        /* <DEDUP_REMOVED lines=31> */
[----:B------:R-:W-:Y:S01]  /*14c90*/  STL.64 [R1+0xd08], R36 ;  /* 0x000d082401007387 */ /* 0x000fe20000100a00 */
[----:B--2---:R-:W-:-:S03]  /*14ca0*/  IMAD.WIDE R12, R5, 0x4, R74 ;  /* 0x00000004050c7825 */ /* 0x004fc600078e024a */
[----:B------:R-:W-:Y:S04]  /*14cb0*/  LDGSTS.E [R246+0x22180], desc[UR32][R36.64], P0 ;  /* 0x2218000024f67fae */ /* 0x000fe800081a1020 */
[----:B------:R1:W-:Y:S01]  /*14cc0*/  STL.64 [R1+0xd30], R22 ;  /* 0x000d301601007387 */ /* 0x0003e20000100a00 */
[----:B---3--:R-:W-:-:S03]  /*14cd0*/  IMAD.WIDE R10, R5, 0x4, R76 ;  /* 0x00000004050a7825 */ /* 0x008fc600078e024c */
        /* <DEDUP_REMOVED lines=65> */
[----:B------:R-:W-:Y:S01]  /*150f0*/  STL.64 [R1+0xca0], R22 ;  /* 0x000ca01601007387 */ /* 0x000fe20000100a00 */
[----:B---3--:R-:W-:-:S03]  /*15100*/  IMAD.WIDE R12, R5, 0x4, R92 ;  /* 0x00000004050c7825 */ /* 0x008fc600078e025c */
[----:B------:R-:W-:Y:S04]  /*15110*/  LDGSTS.E [R6+0x22300], desc[UR32][R22.64], P0 ;  /* 0x2230000016067fae */ /* 0x000fe800081a1020 */
[----:B------:R2:W-:Y:S01]  /*15120*/  STL.64 [R1+0xcb8], R20 ;  /* 0x000cb81401007387 */ /* 0x0005e20000100a00 */
[----:B-1----:R-:W-:-:S03]  /*15130*/  IMAD.WIDE R10, R5, 0x4, R118 ;  /* 0x00000004050a7825 */ /* 0x002fc600078e0276 */
[----:B------:R2:W-:Y:S04]  /*15140*/  LDGSTS.E [R6+0x22700], desc[UR32][R20.64], P0 ;  /* 0x2270000014067fae */ /* 0x0005e800081a1020 */
[----:B------:R1:W-:Y:S04]  /*15150*/  STL.64 [R1+0xcd0], R18 ;  /* 0x000cd01201007387 */ /* 0x0003e80000100a00 */
[----:B------:R1:W-:Y:S04]  /*15160*/  LDGSTS.E [R6+0x22b00], desc[UR32][R18.64], P0 ;  /* 0x22b0000012067fae */ /* 0x0003e800081a1020 */
[----:B------:R-:W-:Y:S01]  /*15170*/  STL.64 [R1+0xcf0], R8 ;  /* 0x000cf00801007387 */ /* 0x000fe20000100a00 */
[----:B--2---:R-:W-:-:S03]  /*15180*/  IMAD.WIDE R20, R5, 0x4, R28 ;  /* 0x0000000405147825 */ /* 0x004fc600078e021c */
[----:B------:R-:W-:Y:S04]  /*15190*/  LDGSTS.E [R6+0x22f00], desc[UR32][R8.64], P0 ;  /* 0x22f0000008067fae */ /* 0x000fe800081a1020 */
[----:B------:R2:W-:Y:S01]  /*151a0*/  STL.64 [R1+0xd18], R16 ;  /* 0x000d181001007387 */ /* 0x0005e20000100a00 */
[----:B-1----:R-:W-:-:S03]  /*151b0*/  IMAD.WIDE R18, R5, 0x4, R114 ;  /* 0x0000000405127825 */ /* 0x002fc600078e0272 */
[----:B------:R2:W-:Y:S04]  /*151c0*/  LDGSTS.E [R6+0x23300], desc[UR32][R16.64], P0 ;  /* 0x2330000010067fae */ /* 0x0005e800081a1020 */
[----:B------:R1:W-:Y:S04]  /*151d0*/  STL.64 [R1+0xd48], R14 ;  /* 0x000d480e01007387 */ /* 0x0003e80000100a00 */
[----:B------:R1:W-:Y:S01]  /*151e0*/  LDGSTS.E [R6+0x23700], desc[UR32][R14.64], P0 ;  /* 0x237000000e067fae */ /* 0x0003e200081a1020 */
[----:B--2---:R-:W-:-:S03]  /*151f0*/  IMAD.WIDE R16, R5, 0x4, R30 ;  /* 0x0000000405107825 */ /* 0x004fc600078e021e */
[----:B------:R2:W-:Y:S04]  /*15200*/  STL.64 [R1+0x26b8], R12 ;  /* 0x0026b80c01007387 */ /* 0x0005e80000100a00 */
[----:B------:R2:W-:Y:S01]  /*15210*/  LDGSTS.E [R6+0x23b00], desc[UR32][R12.64], P0 ;  /* 0x23b000000c067fae */ /* 0x0005e200081a1020 */
[----:B-1----:R-:W-:-:S03]  /*15220*/  IMAD.WIDE R14, R5, 0x4, R126 ;  /* 0x00000004050e7825 */ /* 0x002fc600078e027e */
[----:B------:R1:W-:Y:S04]  /*15230*/  STL.64 [R1+0x2730], R10 ;  /* 0x0027300a01007387 */ /* 0x0003e80000100a00 */
[----:B------:R1:W-:Y:S01]  /*15240*/  LDGSTS.E [R6+0x23f00], desc[UR32][R10.64], P0 ;  /* 0x23f000000a067fae */ /* 0x0003e200081a1020 */
[----:B------:R-:W-:-:S03]  /*15250*/  IMAD.WIDE R8, R5, 0x4, R132 ;  /* 0x0000000405087825 */ /* 0x000fc600078e0284 */
[----:B------:R3:W-:Y:S01]  /*15260*/  STL.64 [R1+0xad0], R20 ;  /* 0x000ad01401007387 */ /* 0x0007e20000100a00 */
[----:B--2---:R-:W-:-:S03]  /*15270*/  IMAD.WIDE R12, R5, 0x4, R128 ;  /* 0x00000004050c7825 */ /* 0x004fc600078e0280 */
[----:B------:R-:W-:Y:S01]  /*15280*/  STL.64 [R1+0xcb0], R18 ;  /* 0x000cb01201007387 */ /* 0x000fe20000100a00 */
[----:B-1----:R-:W-:-:S03]  /*15290*/  IMAD.WIDE R10, R5, 0x4, R130 ;  /* 0x00000004050a7825 */ /* 0x002fc600078e0282 */
[----:B------:R1:W-:Y:S04]  /*152a0*/  STL.64 [R1+0xcc8], R16 ;  /* 0x000cc81001007387 */ /* 0x0003e80000100a00 */
[----:B------:R-:W-:Y:S04]  /*152b0*/  STL.64 [R1+0xce8], R14 ;  /* 0x000ce80e01007387 */ /* 0x000fe80000100a00 */
[----:B------:R2:W-:Y:S04]  /*152c0*/  STL.64 [R1+0xd10], R12 ;  /* 0x000d100c01007387 */ /* 0x0005e80000100a00 */
[----:B------:R-:W-:Y:S04]  /*152d0*/  STL.64 [R1+0xd40], R10 ;  /* 0x000d400a01007387 */ /* 0x000fe80000100a00 */
[----:B------:R4:W-:Y:S04]  /*152e0*/  STL.64 [R1+0x26b0], R8 ;  /* 0x0026b00801007387 */ /* 0x0009e80000100a00 */
[----:B------:R1:W-:Y:S04]  /*152f0*/  STL [R1+0xb68], RZ ;  /* 0x000b68ff01007387 */ /* 0x0003e80000100800 */
        /* <DEDUP_REMOVED lines=597> */
[----:B------:R1:W-:Y:S04]  /*17850*/  STL [R1], RZ ;  /* 0x000000ff01007387 */ /* 0x0003e80000100800 */
        /* <DEDUP_REMOVED lines=226> */
[----:B------:R1:W-:Y:S01]  /*18680*/  STL [R1+0x9cc], RZ ;  /* 0x0009ccff01007387 */ /* 0x0003e20000100800 */
[----:B------:R-:W-:-:S05]  /*18690*/  IMAD.WIDE R6, R5, 0x4, R26 ;  /* 0x0000000405067825 */ /* 0x000fca00078e021a */
[----:B------:R-:W-:Y:S04]  /*186a0*/  LDGSTS.E [R249+0x22380], desc[UR32][R6.64], P0 ;  /* 0x2238000006f97fae */ /* 0x000fe800081a1020 */
[----:B------:R-:W-:Y:S04]  /*186b0*/  LDGSTS.E [R249+0x22780], desc[UR32][R20.64], P0 ;  /* 0x2278000014f97fae */ /* 0x000fe800081a1020 */
[----:B------:R-:W-:Y:S04]  /*186c0*/  LDGSTS.E [R249+0x22b80], desc[UR32][R18.64], P0 ;  /* 0x22b8000012f97fae */ /* 0x000fe800081a1020 */
[----:B------:R-:W-:Y:S04]  /*186d0*/  LDGSTS.E [R249+0x22f80], desc[UR32][R16.64], P0 ;  /* 0x22f8000010f97fae */ /* 0x000fe800081a1020 */
[----:B------:R-:W-:Y:S01]  /*186e0*/  LDGSTS.E [R249+0x23380], desc[UR32][R14.64], P0 ;  /* 0x233800000ef97fae */ /* 0x000fe200081a1020 */
[----:B------:R-:W-:-:S03]  /*186f0*/  CS2R R250, SRZ ;  /* 0x0000000000fa7805 */ /* 0x000fc6000001ff00 */
[----:B------:R-:W-:Y:S01]  /*18700*/  LDGSTS.E [R249+0x23780], desc[UR32][R12.64], P0 ;  /* 0x237800000cf97fae */ /* 0x000fe200081a1020 */
[----:B------:R-:W-:Y:S02]  /*18710*/  CS2R R244, SRZ ;  /* 0x0000000000f47805 */ /* 0x000fe4000001ff00 */
[----:B------:R-:W-:Y:S01]  /*18720*/  CS2R R246, SRZ ;  /* 0x0000000000f67805 */ /* 0x000fe2000001ff00 */
[----:B------:R-:W-:Y:S01]  /*18730*/  LDGSTS.E [R249+0x23b80], desc[UR32][R10.64], P0 ;  /* 0x23b800000af97fae */ /* 0x000fe200081a1020 */
[----:B------:R-:W-:Y:S02]  /*18740*/  CS2R R240, SRZ ;  /* 0x0000000000f07805 */ /* 0x000fe4000001ff00 */
[----:B------:R-:W-:Y:S02]  /*18750*/  CS2R R242, SRZ ;  /* 0x0000000000f27805 */ /* 0x000fe4000001ff00 */
[----:B------:R-:W-:Y:S01]  /*18760*/  CS2R R236, SRZ ;  /* 0x0000000000ec7805 */ /* 0x000fe2000001ff00 */
[----:B------:R5:W-:Y:S01]  /*18770*/  LDGSTS.E [R249+0x23f80], desc[UR32][R8.64], P0 ;  /* 0x23f8000008f97fae */ /* 0x000be200081a1020 */
[----:B------:R-:W-:-:S02]  /*18780*/  CS2R R238, SRZ ;  /* 0x0000000000ee7805 */ /* 0x000fc4000001ff00 */
[----:B------:R-:W-:Y:S02]  /*18790*/  CS2R R184, SRZ ;  /* 0x0000000000b87805 */ /* 0x000fe4000001ff00 */
[----:B------:R-:W-:Y:S02]  /*187a0*/  CS2R R186, SRZ ;  /* 0x0000000000ba7805 */ /* 0x000fe4000001ff00 */
[----:B------:R-:W-:Y:S02]  /*187b0*/  CS2R R180, SRZ ;  /* 0x0000000000b47805 */ /* 0x000fe4000001ff00 */
[----:B------:R-:W-:Y:S02]  /*187c0*/  CS2R R182, SRZ ;  /* 0x0000000000b67805 */ /* 0x000fe4000001ff00 */
[----:B------:R-:W-:Y:S02]  /*187d0*/  CS2R R176, SRZ ;  /* 0x0000000000b07805 */ /* 0x000fe4000001ff00 */
[----:B------:R-:W-:-:S02]  /*187e0*/  CS2R R178, SRZ ;  /* 0x0000000000b27805 */ /* 0x000fc4000001ff00 */
[----:B------:R-:W-:Y:S02]  /*187f0*/  CS2R R172, SRZ ;  /* 0x0000000000ac7805 */ /* 0x000fe4000001ff00 */
[----:B------:R-:W-:Y:S02]  /*18800*/  CS2R R174, SRZ ;  /* 0x0000000000ae7805 */ /* 0x000fe4000001ff00 */
[----:B------:R-:W-:Y:S02]  /*18810*/  CS2R R168, SRZ ;  /* 0x0000000000a87805 */ /* 0x000fe4000001ff00 */
[----:B------:R-:W-:Y:S02]  /*18820*/  CS2R R170, SRZ ;  /* 0x0000000000aa7805 */ /* 0x000fe4000001ff00 */
[----:B-----5:R-:W-:Y:S02]  /*18830*/  CS2R R248, SRZ ;  /* 0x0000000000f87805 */ /* 0x020fe4000001ff00 */
        /* <DEDUP_REMOVED lines=72> */
[----:B---3--:R-:W-:-:S02]  /*18cc0*/  CS2R R20, SRZ ;  /* 0x0000000000147805 */ /* 0x008fc4000001ff00 */
[----:B------:R-:W-:Y:S02]  /*18cd0*/  CS2R R22, SRZ ;  /* 0x0000000000167805 */ /* 0x000fe4000001ff00 */
[----:B-1----:R-:W-:Y:S02]  /*18ce0*/  CS2R R16, SRZ ;  /* 0x0000000000107805 */ /* 0x002fe4000001ff00 */
[----:B------:R-:W-:Y:S02]  /*18cf0*/  CS2R R18, SRZ ;  /* 0x0000000000127805 */ /* 0x000fe4000001ff00 */
[----:B--2---:R-:W-:Y:S02]  /*18d00*/  CS2R R12, SRZ ;  /* 0x00000000000c7805 */ /* 0x004fe4000001ff00 */
[----:B------:R-:W-:Y:S02]  /*18d10*/  CS2R R14, SRZ ;  /* 0x00000000000e7805 */ /* 0x000fe4000001ff00 */
[----:B----4-:R-:W-:-:S02]  /*18d20*/  CS2R R8, SRZ ;  /* 0x0000000000087805 */ /* 0x010fc4000001ff00 */
[----:B------:R-:W-:Y:S01]  /*18d30*/  CS2R R10, SRZ ;  /* 0x00000000000a7805 */ /* 0x000fe2000001ff00 */
[----:B------:R-:W-:Y:S01]  /*18d40*/  UISETP.GE.AND UP0, UPT, UR7, 0x20, UPT ;  /* 0x000000200700788c */ /* 0x000fe2000bf06270 */
[----:B------:R-:W0:Y:S08]  /*18d50*/  LDGDEPBAR ;  /* 0x00000000000079af */ /* 0x000e300000000000 */
[----:B------:R-:W-:Y:S05]  /*18d60*/  BRA.U !UP0, `(.L_x_0) ;  /* 0x0000039508707547 */ /* 0x000fea000b800000 */
[----:B------:R-:W2:Y:S04]  /*18d70*/  LDL.LU.64 R20, [R1+0x17a8] ;  /* 0x0017a80001147983 */ /* 0x000ea80000300a00 */
[----:B------:R-:W3:Y:S04]  /*18d80*/  LDL.LU.64 R30, [R1+0x17b0] ;  /* 0x0017b000011e7983 */ /* 0x000ee80000300a00 */
[----:B------:R-:W4:Y:S04]  /*18d90*/  LDL.LU.64 R22, [R1+0x17b8] ;  /* 0x0017b80001167983 */ /* 0x000f280000300a00 */
[----:B------:R-:W5:Y:S04]  /*18da0*/  LDL.LU.64 R16, [R1+0x17c0] ;  /* 0x0017c00001107983 */ /* 0x000f680000300a00 */
[----:B------:R-:W4:Y:S04]  /*18db0*/  LDL.LU.64 R24, [R1+0x17c8] ;  /* 0x0017c80001187983 */ /* 0x000f280000300a00 */
[----:B------:R-:W4:Y:S04]  /*18dc0*/  LDL.LU.64 R18, [R1+0x17d0] ;  /* 0x0017d00001127983 */ /* 0x000f280000300a00 */
[----:B------:R-:W5:Y:S04]  /*18dd0*/  LDL.LU.64 R12, [R1+0x17d8] ;  /* 0x0017d800010c7983 */ /* 0x000f680000300a00 */
[----:B------:R-:W5:Y:S04]  /*18de0*/  LDL.LU.64 R14, [R1+0x17e0] ;  /* 0x0017e000010e7983 */ /* 0x000f680000300a00 */
[----:B------:R-:W5:Y:S04]  /*18df0*/  LDL.LU.64 R8, [R1+0x17e8] ;  /* 0x0017e80001087983 */ /* 0x000f680000300a00 */
[----:B------:R-:W5:Y:S04]  /*18e00*/  LDL.LU.64 R26, [R1+0x17f0] ;  /* 0x0017f000011a7983 */ /* 0x000f680000300a00 */
[----:B--2---:R1:W-:Y:S04]  /*18e10*/  STL [R1+0x1c5c], R20 ;  /* 0x001c5c1401007387 */ /* 0x0043e80000100800 */
[----:B------:R-:W2:Y:S01]  /*18e20*/  LDL.LU.64 R10, [R1+0x17f8] ;  /* 0x0017f800010a7983 */ /* 0x000ea20000300a00 */
[----:B------:R-:W-:-:S03]  /*18e30*/  IMAD.MOV.U32 R0, RZ, RZ, R21 ;  /* 0x000000ffff007224 */ /* 0x000fc600078e0015 */
[----:B---3--:R-:W-:Y:S04]  /*18e40*/  STL [R1+0x1c64], R30 ;  /* 0x001c641e01007387 */ /* 0x008fe80000100800 */
[----:B------:R3:W-:Y:S04]  /*18e50*/  STL [R1+0x1c58], R0 ;  /* 0x001c580001007387 */ /* 0x0007e80000100800 */
[----:B-1----:R-:W2:Y:S04]  /*18e60*/  LDL.LU.64 R20, [R1+0x1800] ;  /* 0x0018000001147983 */ /* 0x002ea80000300a00 */
[----:B----4-:R-:W-:Y:S01]  /*18e70*/  STL [R1+0x1c6c], R22 ;  /* 0x001c6c1601007387 */ /* 0x010fe20000100800 */
[----:B---3--:R-:W-:-:S05]  /*18e80*/  IMAD.MOV.U32 R0, RZ, RZ, R31 ;  /* 0x000000ffff007224 */ /* 0x008fca00078e001f */
[----:B------:R1:W-:Y:S04]  /*18e90*/  STL [R1+0x1c60], R0 ;  /* 0x001c600001007387 */ /* 0x0003e80000100800 */
[----:B------:R-:W3:Y:S04]  /*18ea0*/  LDL.LU.64 R34, [R1+0x1808] ;  /* 0x0018080001227983 */ /* 0x000ee80000300a00 */
[----:B-----5:R-:W-:Y:S01]  /*18eb0*/  STL [R1+0x1c74], R16 ;  /* 0x001c741001007387 */ /* 0x020fe20000100800 */
[----:B-1----:R-:W-:-:S05]  /*18ec0*/  IMAD.MOV.U32 R0, RZ, RZ, R23 ;  /* 0x000000ffff007224 */ /* 0x002fca00078e0017 */
[----:B------:R1:W-:Y:S04]  /*18ed0*/  STL [R1+0x1c68], R0 ;  /* 0x001c680001007387 */ /* 0x0003e80000100800 */
[----:B------:R-:W4:Y:S04]  /*18ee0*/  LDL.LU.64 R22, [R1+0x1810] ;  /* 0x0018100001167983 */ /* 0x000f280000300a00 */
[----:B------:R-:W-:Y:S01]  /*18ef0*/  STL [R1+0x1c7c], R24 ;  /* 0x001c7c1801007387 */ /* 0x000fe20000100800 */
[----:B-1----:R-:W-:-:S05]  /*18f00*/  IMAD.MOV.U32 R0, RZ, RZ, R17 ;  /* 0x000000ffff007224 */ /* 0x002fca00078e0011 */
[----:B------:R1:W-:Y:S04]  /*18f10*/  STL [R1+0x1c70], R0 ;  /* 0x001c700001007387 */ /* 0x0003e80000100800 */
[----:B------:R-:W5:Y:S04]  /*18f20*/  LDL.LU.64 R16, [R1+0x1818] ;  /* 0x0018180001107983 */ /* 0x000f680000300a00 */
[----:B------:R-:W5:Y:S01]  /*18f30*/  LDL.LU.64 R28, [R1+0x1820] ;  /* 0x00182000011c7983 */ /* 0x000f620000300a00 */
[----:B-1----:R-:W-:-:S05]  /*18f40*/  IMAD.MOV.U32 R0, RZ, RZ, R25 ;  /* 0x000000ffff007224 */ /* 0x002fca00078e0019 */
[----:B------:R1:W-:Y:S04]  /*18f50*/  STL [R1+0x1c78], R0 ;  /* 0x001c780001007387 */ /* 0x0003e80000100800 */
[----:B------:R1:W-:Y:S02]  /*18f60*/  STL [R1+0x1c84], R18 ;  /* 0x001c841201007387 */ /* 0x0003e40000100800 */
[----:B-1----:R-:W-:Y:S02]  /*18f70*/  IMAD.MOV.U32 R0, RZ, RZ, R19 ;  /* 0x000000ffff007224 */ /* 0x002fe400078e0013 */
[----:B------:R-:W5:Y:S04]  /*18f80*/  LDL.LU.64 R18, [R1+0x318] ;  /* 0x0003180001127983 */ /* 0x000f680000300a00 */
[----:B------:R1:W-:Y:S04]  /*18f90*/  STL [R1+0x1c80], R0 ;  /* 0x001c800001007387 */ /* 0x0003e80000100800 */
[----:B------:R1:W-:Y:S02]  /*18fa0*/  STL [R1+0x1c8c], R12 ;  /* 0x001c8c0c01007387 */ /* 0x0003e40000100800 */
[----:B-1----:R-:W-:-:S02]  /*18fb0*/  IMAD.MOV.U32 R0, RZ, RZ, R13 ;  /* 0x000000ffff007224 */ /* 0x002fc400078e000d */
[----:B------:R-:W5:Y:S04]  /*18fc0*/  LDL.LU.64 R12, [R1+0x320] ;  /* 0x00032000010c7983 */ /* 0x000f680000300a00 */
[----:B------:R1:W-:Y:S04]  /*18fd0*/  STL [R1+0x1c88], R0 ;  /* 0x001c880001007387 */ /* 0x0003e80000100800 */
[----:B------:R1:W-:Y:S04]  /*18fe0*/  STL [R1+0x1c94], R14 ;  /* 0x001c940e01007387 */ /* 0x0003e80000100800 */
[----:B------:R-:W5:Y:S01]  /*18ff0*/  LDL.LU.64 R30, [R1+0x328] ;  /* 0x00032800011e7983 */ /* 0x000f620000300a00 */
[----:B-1----:R-:W-:-:S03]  /*19000*/  MOV R0, R15 ;  /* 0x0000000f00007202 */ /* 0x002fc60000000f00 */
[----:B------:R-:W-:Y:S04]  /*19010*/  STL [R1+0x1c9c], R8 ;  /* 0x001c9c0801007387 */ /* 0x000fe80000100800 */
[----:B------:R1:W-:Y:S04]  /*19020*/  STL [R1+0x1c90], R0 ;  /* 0x001c900001007387 */ /* 0x0003e80000100800 */
[----:B------:R-:W5:Y:S01]  /*19030*/  LDL.LU.64 R14, [R1+0x330] ;  /* 0x00033000010e7983 */ /* 0x000f620000300a00 */
[----:B-1----:R-:W-:-:S03]  /*19040*/  IMAD.MOV.U32 R0, RZ, RZ, R9 ;  /* 0x000000ffff007224 */ /* 0x002fc600078e0009 */
[----:B------:R-:W-:Y:S04]  /*19050*/  STL [R1+0x1ca4], R26 ;  /* 0x001ca41a01007387 */ /* 0x000fe80000100800 */
[----:B------:R1:W-:Y:S04]  /*19060*/  STL [R1+0x1c98], R0 ;  /* 0x001c980001007387 */ /* 0x0003e80000100800 */
[----:B------:R-:W5:Y:S04]  /*19070*/  LDL.LU.64 R8, [R1+0x338] ;  /* 0x0003380001087983 */ /* 0x000f680000300a00 */
[----:B------:R-:W5:Y:S01]  /*19080*/  LDL.LU.64 R24, [R1+0x340] ;  /* 0x0003400001187983 */ /* 0x000f620000300a00 */
[----:B-1----:R-:W-:-:S05]  /*19090*/  IMAD.MOV.U32 R0, RZ, RZ, R27 ;  /* 0x000000ffff007224 */ /* 0x002fca00078e001b */
[----:B------:R1:W-:Y:S04]  /*190a0*/  STL [R1+0x1ca0], R0 ;  /* 0x001ca00001007387 */ /* 0x0003e80000100800 */
[----:B--2---:R2:W-:Y:S01]  /*190b0*/  STL [R1+0x1cac], R10 ;  /* 0x001cac0a01007387 */ /* 0x0045e20000100800 */
[----:B-1----:R-:W-:-:S03]  /*190c0*/  IMAD.MOV.U32 R0, RZ, RZ, R11 ;  /* 0x000000ffff007224 */ /* 0x002fc600078e000b */
[----:B--2---:R-:W2:Y:S04]  /*190d0*/  LDL.LU.64 R10, [R1+0x448] ;  /* 0x00044800010a7983 */ /* 0x004ea80000300a00 */
[----:B------:R1:W-:Y:S04]  /*190e0*/  STL [R1+0x1ca8], R0 ;  /* 0x001ca80001007387 */ /* 0x0003e80000100800 */
[----:B------:R3:W-:Y:S04]  /*190f0*/  STL [R1+0x1cb4], R20 ;  /* 0x001cb41401007387 */ /* 0x0007e80000100800 */
[----:B------:R-:W2:Y:S01]  /*19100*/  LDL.LU.64 R26, [R1+0x450] ;  /* 0x00045000011a7983 */ /* 0x000ea20000300a00 */
[----:B-1----:R-:W-:-:S05]  /*19110*/  IMAD.MOV.U32 R0, RZ, RZ, R21 ;  /* 0x000000ffff007224 */ /* 0x002fca00078e0015 */
[----:B------:R1:W-:Y:S04]  /*19120*/  STL [R1+0x1cb0], R0 ;  /* 0x001cb00001007387 */ /* 0x0003e80000100800 */
[----:B---3--:R-:W-:Y:S04]  /*19130*/  STL [R1+0x1cbc], R34 ;  /* 0x001cbc2201007387 */ /* 0x008fe80000100800 */
[----:B------:R-:W3:Y:S01]  /*19140*/  LDL.LU.64 R20, [R1+0x458] ;  /* 0x0004580001147983 */ /* 0x000ee20000300a00 */
[----:B-1----:R-:W-:-:S03]  /*19150*/  IMAD.MOV.U32 R0, RZ, RZ, R35 ;  /* 0x000000ffff007224 */ /* 0x002fc600078e0023 */
[----:B----4-:R-:W-:Y:S04]  /*19160*/  STL [R1+0x1cc4], R22 ;  /* 0x001cc41601007387 */ /* 0x010fe80000100800 */
[----:B------:R1:W-:Y:S02]  /*19170*/  STL [R1+0x1cb8], R0 ;  /* 0x001cb80001007387 */ /* 0x0003e40000100800 */
[----:B-1----:R-:W-:Y:S02]  /*19180*/  IMAD.MOV.U32 R0, RZ, RZ, R23 ;  /* 0x000000ffff007224 */ /* 0x002fe400078e0017 */
[----:B------:R-:W4:Y:S04]  /*19190*/  LDL.LU.64 R22, [R1+0x4b0] ;  /* 0x0004b00001167983 */ /* 0x000f280000300a00 */
[----:B------:R1:W-:Y:S04]  /*191a0*/  STL [R1+0x1cc0], R0 ;  /* 0x001cc00001007387 */ /* 0x0003e80000100800 */
[----:B-----5:R5:W-:Y:S01]  /*191b0*/  STL [R1+0x1ccc], R16 ;  /* 0x001ccc1001007387 */ /* 0x020be20000100800 */
[----:B-1----:R-:W-:-:S03]  /*191c0*/  IMAD.MOV.U32 R0, RZ, RZ, R17 ;  /* 0x000000ffff007224 */ /* 0x002fc600078e0011 */
[----:B------:R-:W-:Y:S04]  /*191d0*/  STL [R1+0x1cd4], R28 ;  /* 0x001cd41c01007387 */ /* 0x000fe80000100800 */
[----:B------:R1:W-:Y:S04]  /*191e0*/  STL [R1+0x1cc8], R0 ;  /* 0x001cc80001007387 */ /* 0x0003e80000100800 */
[----:B-----5:R-:W5:Y:S01]  /*191f0*/  LDL.LU.64 R16, [R1+0x4b8] ;  /* 0x0004b80001107983 */ /* 0x020f620000300a00 */
[----:B-1----:R-:W-:-:S03]  /*19200*/  IMAD.MOV.U32 R0, RZ, RZ, R29 ;  /* 0x000000ffff007224 */ /* 0x002fc600078e001d */
[----:B------:R-:W-:Y:S04]  /*19210*/  STL [R1+0x1cdc], R18 ;  /* 0x001cdc1201007387 */ /* 0x000fe80000100800 */
[----:B------:R1:W-:Y:S02]  /*19220*/  STL [R1+0x1cd0], R0 ;  /* 0x001cd00001007387 */ /* 0x0003e40000100800 */
[----:B-1----:R-:W-:Y:S02]  /*19230*/  IMAD.MOV.U32 R0, RZ, RZ, R19 ;  /* 0x000000ffff007224 */ /* 0x002fe400078e0013 */
[----:B------:R-:W5:Y:S04]  /*19240*/  LDL.LU.64 R18, [R1+0x630] ;  /* 0x0006300001127983 */ /* 0x000f680000300a00 */
[----:B------:R1:W-:Y:S04]  /*19250*/  STL [R1+0x1cd8], R0 ;  /* 0x001cd80001007387 */ /* 0x0003e80000100800 */
[----:B------:R1:W-:Y:S02]  /*19260*/  STL [R1+0x1ce4], R12 ;  /* 0x001ce40c01007387 */ /* 0x0003e40000100800 */
[----:B-1----:R-:W-:-:S02]  /*19270*/  IMAD.MOV.U32 R0, RZ, RZ, R13 ;  /* 0x000000ffff007224 */ /* 0x002fc400078e000d */
[----:B------:R-:W-:Y:S04]  /*19280*/  STL [R1+0x1cec], R30 ;  /* 0x001cec1e01007387 */ /* 0x000fe80000100800 */
[----:B------:R1:W-:Y:S04]  /*19290*/  STL [R1+0x1ce0], R0 ;  /* 0x001ce00001007387 */ /* 0x0003e80000100800 */
[----:B------:R-:W5:Y:S01]  /*192a0*/  LDL.LU.64 R12, [R1+0x638] ;  /* 0x00063800010c7983 */ /* 0x000f620000300a00 */
[----:B-1----:R-:W-:-:S03]  /*192b0*/  MOV R0, R31 ;  /* 0x0000001f00007202 */ /* 0x002fc60000000f00 */
        /* <DEDUP_REMOVED lines=10> */
[----:B-1----:R-:W-:-:S03]  /*19360*/  IMAD.MOV.U32 R0, RZ, RZ, R25 ;  /* 0x000000ffff007224 */ /* 0x002fc600078e0019 */
[----:B--2---:R-:W-:Y:S04]  /*19370*/  STL [R1+0x1d0c], R10 ;  /* 0x001d0c0a01007387 */ /* 0x004fe80000100800 */
[----:B------:R1:W-:Y:S02]  /*19380*/  STL [R1+0x1d00], R0 ;  /* 0x001d000001007387 */ /* 0x0003e40000100800 */
[----:B-1----:R-:W-:Y:S02]  /*19390*/  IMAD.MOV.U32 R0, RZ, RZ, R11 ;  /* 0x000000ffff007224 */ /* 0x002fe400078e000b */
[----:B------:R-:W2:Y:S04]  /*193a0*/  LDL.LU.64 R10, [R1+0x778] ;  /* 0x00077800010a7983 */ /* 0x000ea80000300a00 */
[----:B------:R1:W-:Y:S04]  /*193b0*/  STL [R1+0x1d08], R0 ;  /* 0x001d080001007387 */ /* 0x0003e80000100800 */
[----:B------:R-:W-:Y:S01]  /*193c0*/  STL [R1+0x1d14], R26 ;  /* 0x001d141a01007387 */ /* 0x000fe20000100800 */
[----:B-1----:R-:W-:-:S03]  /*193d0*/  IMAD.MOV.U32 R0, RZ, RZ, R27 ;  /* 0x000000ffff007224 */ /* 0x002fc600078e001b */
[----:B---3--:R-:W-:Y:S04]  /*193e0*/  STL [R1+0x1d1c], R20 ;  /* 0x001d1c1401007387 */ /* 0x008fe80000100800 */
[----:B------:R1:W-:Y:S04]  /*193f0*/  STL [R1+0x1d10], R0 ;  /* 0x001d100001007387 */ /* 0x0003e80000100800 */
[----:B------:R-:W3:Y:S04]  /*19400*/  LDL.LU.64 R36, [R1+0x110] ;  /* 0x0001100001247983 */ /* 0x000ee80000300a00 */
[----:B------:R-:W3:Y:S01]  /*19410*/  LDL.LU.64 R38, [R1+0x118] ;  /* 0x0001180001267983 */ /* 0x000ee20000300a00 */
[----:B-1----:R-:W-:-:S05]  /*19420*/  IMAD.MOV.U32 R0, RZ, RZ, R21 ;  /* 0x000000ffff007224 */ /* 0x002fca00078e0015 */
[----:B------:R1:W-:Y:S04]  /*19430*/  STL [R1+0x1d18], R0 ;  /* 0x001d180001007387 */ /* 0x0003e80000100800 */
[----:B----4-:R-:W-:Y:S04]  /*19440*/  STL [R1+0x1d24], R22 ;  /* 0x001d241601007387 */ /* 0x010fe80000100800 */
[----:B------:R-:W4:Y:S01]  /*19450*/  LDL.LU.64 R32, [R1+0x1c0] ;  /* 0x0001c00001207983 */ /* 0x000f220000300a00 */
[----:B-1----:R-:W-:-:S03]  /*19460*/  IMAD.MOV.U32 R0, RZ, RZ, R23 ;  /* 0x000000ffff007224 */ /* 0x002fc600078e0017 */
[----:B------:R-:W4:Y:S04]  /*19470*/  LDL.LU.64 R34, [R1+0x2b0] ;  /* 0x0002b00001227983 */ /* 0x000f280000300a00 */
[----:B------:R1:W-:Y:S04]  /*19480*/  STL [R1+0x1d20], R0 ;  /* 0x001d200001007387 */ /* 0x0003e80000100800 */
[----:B-----5:R-:W-:Y:S04]  /*19490*/  STL [R1+0x1d2c], R16 ;  /* 0x001d2c1001007387 */ /* 0x020fe80000100800 */
[----:B------:R-:W5:Y:S01]  /*194a0*/  LDL.LU.64 R28, [R1+0x2b8] ;  /* 0x0002b800011c7983 */ /* 0x000f620000300a00 */
[----:B-1----:R-:W-:-:S03]  /*194b0*/  IMAD.MOV.U32 R0, RZ, RZ, R17 ;  /* 0x000000ffff007224 */ /* 0x002fc600078e0011 */
[----:B------:R-:W5:Y:S04]  /*194c0*/  LDL.LU.64 R30, [R1+0x2c0] ;  /* 0x0002c000011e7983 */ /* 0x000f680000300a00 */
[----:B------:R1:W-:Y:S04]  /*194d0*/  STL [R1+0x1d28], R0 ;  /* 0x001d280001007387 */ /* 0x0003e80000100800 */
[----:B------:R-:W-:Y:S04]  /*194e0*/  STL [R1+0x1d34], R18 ;  /* 0x001d341201007387 */ /* 0x000fe80000100800 */
        /* <DEDUP_REMOVED lines=11> */
[----:B-1----:R-:W-:-:S03]  /*195a0*/  MOV R0, R15 ;  /* 0x0000000f00007202 */ /* 0x002fc60000000f00 */
[----:B------:R-:W5:Y:S04]  /*195b0*/  LDL.LU.64 R18, [R1+0x2f0] ;  /* 0x0002f00001127983 */ /* 0x000f680000300a00 */
[----:B------:R1:W-:Y:S04]  /*195c0*/  STL [R1+0x1d40], R0 ;  /* 0x001d400001007387 */ /* 0x0003e80000100800 */
[----:B------:R2:W-:Y:S04]  /*195d0*/  STL [R1+0x1d4c], R8 ;  /* 0x001d4c0801007387 */ /* 0x0005e80000100800 */
[----:B------:R-:W5:Y:S01]  /*195e0*/  LDL.LU.64 R12, [R1+0x2f8] ;  /* 0x0002f800010c7983 */ /* 0x000f620000300a00 */
[----:B-1----:R-:W-:-:S03]  /*195f0*/  IMAD.MOV.U32 R0, RZ, RZ, R9 ;  /* 0x000000ffff007224 */ /* 0x002fc600078e0009 */
[----:B------:R-:W5:Y:S04]  /*19600*/  LDL.LU.64 R14, [R1+0x300] ;  /* 0x00030000010e7983 */ /* 0x000f680000300a00 */
[----:B------:R1:W-:Y:S04]  /*19610*/  STL [R1+0x1d48], R0 ;  /* 0x001d480001007387 */ /* 0x0003e80000100800 */
[----:B--2---:R2:W-:Y:S04]  /*19620*/  STL [R1+0x1d54], R10 ;  /* 0x001d540a01007387 */ /* 0x0045e80000100800 */
[----:B------:R-:W5:Y:S01]  /*19630*/  LDL.LU.64 R8, [R1+0x308] ;  /* 0x0003080001087983 */ /* 0x000f620000300a00 */
[----:B-1----:R-:W-:-:S03]  /*19640*/  IMAD.MOV.U32 R0, RZ, RZ, R11 ;  /* 0x000000ffff007224 */ /* 0x002fc600078e000b */
[----:B--2---:R-:W2:Y:S04]  /*19650*/  LDL.LU.64 R10, [R1+0x310] ;  /* 0x00031000010a7983 */ /* 0x004ea80000300a00 */
[----:B------:R1:W-:Y:S04]  /*19660*/  STL [R1+0x1d50], R0 ;  /* 0x001d500001007387 */ /* 0x0003e80000100800 */
[----:B---3--:R-:W-:Y:S01]  /*19670*/  STL [R1+0x1d5c], R36 ;  /* 0x001d5c2401007387 */ /* 0x008fe20000100800 */
[----:B-1----:R-:W-:-:S03]  /*19680*/  IMAD.MOV.U32 R0, RZ, RZ, R37 ;  /* 0x000000ffff007224 */ /* 0x002fc600078e0025 */
[----:B------:R-:W-:Y:S04]  /*19690*/  STL [R1+0x1d64], R38 ;  /* 0x001d642601007387 */ /* 0x000fe80000100800 */
[----:B------:R1:W-:Y:S02]  /*196a0*/  STL [R1+0x1d58], R0 ;  /* 0x001d580001007387 */ /* 0x0003e40000100800 */
[----:B-1----:R-:W-:Y:S02]  /*196b0*/  IMAD.MOV.U32 R0, RZ, RZ, R39 ;  /* 0x000000ffff007224 */ /* 0x002fe400078e0027 */
[----:B----4-:R-:W-:Y:S04]  /*196c0*/  STL [R1+0x1d6c], R32 ;  /* 0x001d6c2001007387 */ /* 0x010fe80000100800 */
[----:B------:R1:W-:Y:S04]  /*196d0*/  STL [R1+0x1d60], R0 ;  /* 0x001d600001007387 */ /* 0x0003e80000100800 */
[----:B------:R-:W-:Y:S01]  /*196e0*/  STL [R1+0x1d74], R34 ;  /* 0x001d742201007387 */ /* 0x000fe20000100800 */
[----:B-1----:R-:W-:-:S05]  /*196f0*/  IMAD.MOV.U32 R0, RZ, RZ, R33 ;  /* 0x000000ffff007224 */ /* 0x002fca00078e0021 */
[----:B------:R1:W-:Y:S04]  /*19700*/  STL [R1+0x1d68], R0 ;  /* 0x001d680001007387 */ /* 0x0003e80000100800 */
[----:B-----5:R-:W-:Y:S01]  /*19710*/  STL [R1+0x1d7c], R28 ;  /* 0x001d7c1c01007387 */ /* 0x020fe20000100800 */
[----:B-1----:R-:W-:-:S05]  /*19720*/  IMAD.MOV.U32 R0, RZ, RZ, R35 ;  /* 0x000000ffff007224 */ /* 0x002fca00078e0023 */
[----:B------:R1:W-:Y:S04]  /*19730*/  STL [R1+0x1d70], R0 ;  /* 0x001d700001007387 */ /* 0x0003e80000100800 */
[----:B------:R-:W-:Y:S01]  /*19740*/  STL [R1+0x1d84], R30 ;  /* 0x001d841e01007387 */ /* 0x000fe20000100800 */
        /* <DEDUP_REMOVED lines=12> */
[----:B-1----:R-:W-:-:S05]  /*19810*/  MOV R0, R21 ;  /* 0x0000001500007202 */ /* 0x002fca0000000f00 */
        /* <DEDUP_REMOVED lines=12> */
[----:B------:R1:W-:Y:S02]  /*198e0*/  STL [R1+0x1db8], R0 ;  /* 0x001db80001007387 */ /* 0x0003e40000100800 */
[----:B-1----:R-:W-:Y:S02]  /*198f0*/  IMAD.MOV.U32 R0, RZ, RZ, R15 ;  /* 0x000000ffff007224 */ /* 0x002fe400078e000f */
[----:B------:R-:W-:Y:S04]  /*19900*/  STL [R1+0x1dcc], R8 ;  /* 0x001dcc0801007387 */ /* 0x000fe80000100800 */
[----:B------:R1:W-:Y:S04]  /*19910*/  STL [R1+0x1dc0], R0 ;  /* 0x001dc00001007387 */ /* 0x0003e80000100800 */
[----:B--2---:R-:W-:Y:S01]  /*19920*/  STL [R1+0x1dd4], R10 ;  /* 0x001dd40a01007387 */ /* 0x004fe20000100800 */
[----:B-1----:R-:W-:-:S05]  /*19930*/  IMAD.MOV.U32 R0, RZ, RZ, R9 ;  /* 0x000000ffff007224 */ /* 0x002fca00078e0009 */
[----:B------:R1:W-:Y:S04]  /*19940*/  STL [R1+0x1dc8], R0 ;  /* 0x001dc80001007387 */ /* 0x0003e80000100800 */
[----:B------:R-:W-:Y:S01]  /*19950*/  STL [R1+0x1ddc], R188 ;  /* 0x001ddcbc01007387 */ /* 0x000fe20000100800 */
[----:B-1----:R-:W-:-:S05]  /*19960*/  IMAD.MOV.U32 R0, RZ, RZ, R11 ;  /* 0x000000ffff007224 */ /* 0x002fca00078e000b */
[----:B------:R1:W-:Y:S04]  /*19970*/  STL [R1+0x1dd0], R0 ;  /* 0x001dd00001007387 */ /* 0x0003e80000100800 */
[----:B------:R-:W-:Y:S04]  /*19980*/  STL [R1+0x1dd8], R189 ;  /* 0x001dd8bd01007387 */ /* 0x000fe80000100800 */
        /* <DEDUP_REMOVED lines=9> */
[----:B------:R-:W2:Y:S04]  /*19a20*/  LDL.LU.64 R10, [R1+0x1388] ;  /* 0x00138800010a7983 */ /* 0x000ea80000300a00 */
[----:B------:R-:W-:Y:S04]  /*19a30*/  STL [R1+0x1e00], R199 ;  /* 0x001e00c701007387 */ /* 0x000fe80000100800 */
[----:B------:R-:W-:Y:S04]  /*19a40*/  STL [R1+0x1e0c], R200 ;  /* 0x001e0cc801007387 */ /* 0x000fe80000100800 */
[----:B------:R-:W3:Y:S04]  /*19a50*/  LDL.LU.64 R26, [R1+0x1390] ;  /* 0x00139000011a7983 */ /* 0x000ee80000300a00 */
[----:B------:R-:W-:Y:S04]  /*19a60*/  STL [R1+0x1e08], R201 ;  /* 0x001e08c901007387 */ /* 0x000fe80000100800 */
[----:B------:R-:W-:Y:S04]  /*19a70*/  STL [R1+0x1e14], R202 ;  /* 0x001e14ca01007387 */ /* 0x000fe80000100800 */
[----:B------:R-:W4:Y:S04]  /*19a80*/  LDL.LU.64 R20, [R1+0x1398] ;  /* 0x0013980001147983 */ /* 0x000f280000300a00 */
[----:B------:R-:W-:Y:S04]  /*19a90*/  STL [R1+0x1e10], R203 ;  /* 0x001e10cb01007387 */ /* 0x000fe80000100800 */
[----:B------:R-:W-:Y:S04]  /*19aa0*/  STL [R1+0x1e1c], R204 ;  /* 0x001e1ccc01007387 */ /* 0x000fe80000100800 */
[----:B------:R-:W5:Y:S04]  /*19ab0*/  LDL.LU.64 R22, [R1+0x13a0] ;  /* 0x0013a00001167983 */ /* 0x000f680000300a00 */
[----:B------:R-:W-:Y:S04]  /*19ac0*/  STL [R1+0x1e18], R205 ;  /* 0x001e18cd01007387 */ /* 0x000fe80000100800 */
[----:B------:R-:W-:Y:S04]  /*19ad0*/  STL [R1+0x1e24], R206 ;  /* 0x001e24ce01007387 */ /* 0x000fe80000100800 */
[----:B------:R-:W5:Y:S04]  /*19ae0*/  LDL.LU.64 R30, [R1+0x13a8] ;  /* 0x0013a800011e7983 */ /* 0x000f680000300a00 */
[----:B------:R-:W-:Y:S04]  /*19af0*/  STL [R1+0x1e20], R207 ;  /* 0x001e20cf01007387 */ /* 0x000fe80000100800 */
        /* <DEDUP_REMOVED lines=17> */
[----:B--2---:R2:W-:Y:S04]  /*19c10*/  STL [R1+0x1e5c], R10 ;  /* 0x001e5c0a01007387 */ /* 0x0045e80000100800 */
[----:B------:R-:W5:Y:S01]  /*19c20*/  LDL.LU.64 R8, [R1+0x13d8] ;  /* 0x0013d80001087983 */ /* 0x000f620000300a00 */
[----:B-1----:R-:W-:-:S03]  /*19c30*/  IMAD.MOV.U32 R0, RZ, RZ, R11 ;  /* 0x000000ffff007224 */ /* 0x002fc600078e000b */
[----:B---3--:R-:W-:Y:S04]  /*19c40*/  STL [R1+0x1e64], R26 ;  /* 0x001e641a01007387 */ /* 0x008fe80000100800 */
[----:B------:R1:W-:Y:S04]  /*19c50*/  STL [R1+0x1e58], R0 ;  /* 0x001e580001007387 */ /* 0x0003e80000100800 */
[----:B--2---:R-:W2:Y:S01]  /*19c60*/  LDL.LU.64 R10, [R1+0x13e0] ;  /* 0x0013e000010a7983 */ /* 0x004ea20000300a00 */
[----:B-1----:R-:W-:-:S03]  /*19c70*/  IMAD.MOV.U32 R0, RZ, RZ, R27 ;  /* 0x000000ffff007224 */ /* 0x002fc600078e001b */
[----:B----4-:R-:W-:Y:S04]  /*19c80*/  STL [R1+0x1e6c], R20 ;  /* 0x001e6c1401007387 */ /* 0x010fe80000100800 */
[----:B------:R1:W-:Y:S04]  /*19c90*/  STL [R1+0x1e60], R0 ;  /* 0x001e600001007387 */ /* 0x0003e80000100800 */
[----:B------:R-:W3:Y:S01]  /*19ca0*/  LDL.LU.64 R26, [R1+0x13e8] ;  /* 0x0013e800011a7983 */ /* 0x000ee20000300a00 */
[----:B-1----:R-:W-:-:S03]  /*19cb0*/  IMAD.MOV.U32 R0, RZ, RZ, R21 ;  /* 0x000000ffff007224 */ /* 0x002fc600078e0015 */
[----:B-----5:R-:W-:Y:S04]  /*19cc0*/  STL [R1+0x1e74], R22 ;  /* 0x001e741601007387 */ /* 0x020fe80000100800 */
[----:B------:R1:W-:Y:S04]  /*19cd0*/  STL [R1+0x1e68], R0 ;  /* 0x001e680001007387 */ /* 0x0003e80000100800 */
[----:B------:R-:W4:Y:S01]  /*19ce0*/  LDL.LU.64 R20, [R1+0x13f0] ;  /* 0x0013f00001147983 */ /* 0x000f220000300a00 */
[----:B-1----:R-:W-:-:S03]  /*19cf0*/  MOV R0, R23 ;  /* 0x0000001700007202 */ /* 0x002fc60000000f00 */
[----:B------:R-:W-:Y:S04]  /*19d00*/  STL [R1+0x1e7c], R30 ;  /* 0x001e7c1e01007387 */ /* 0x000fe80000100800 */
        /* <DEDUP_REMOVED lines=15> */
[----:B-1----:R-:W-:-:S03]  /*19e00*/  IMAD.MOV.U32 R0, RZ, RZ, R13 ;  /* 0x000000ffff007224 */ /* 0x002fc600078e000d */
[----:B------:R-:W-:Y:S04]  /*19e10*/  STL [R1+0x1e9c], R14 ;  /* 0x001e9c0e01007387 */ /* 0x000fe80000100800 */
[----:B------:R1:W-:Y:S04]  /*19e20*/  STL [R1+0x1e90], R0 ;  /* 0x001e900001007387 */ /* 0x0003e80000100800 */
[----:B------:R-:W5:Y:S01]  /*19e30*/  LDL.LU.64 R12, [R1+0x798] ;  /* 0x00079800010c7983 */ /* 0x000f620000300a00 */
[----:B-1----:R-:W-:-:S03]  /*19e40*/  IMAD.MOV.U32 R0, RZ, RZ, R15 ;  /* 0x000000ffff007224 */ /* 0x002fc600078e000f */
[----:B------:R-:W-:Y:S04]  /*19e50*/  STL [R1+0x1ea4], R24 ;  /* 0x001ea41801007387 */ /* 0x000fe80000100800 */
[----:B------:R1:W-:Y:S04]  /*19e60*/  STL [R1+0x1e98], R0 ;  /* 0x001e980001007387 */ /* 0x0003e80000100800 */
[----:B------:R-:W5:Y:S01]  /*19e70*/  LDL.LU.64 R14, [R1+0x7a0] ;  /* 0x0007a000010e7983 */ /* 0x000f620000300a00 */
[----:B-1----:R-:W-:-:S03]  /*19e80*/  IMAD.MOV.U32 R0, RZ, RZ, R25 ;  /* 0x000000ffff007224 */ /* 0x002fc600078e0019 */
[----:B------:R-:W5:Y:S04]  /*19e90*/  LDL.LU.64 R24, [R1+0x7a8] ;  /* 0x0007a80001187983 */ /* 0x000f680000300a00 */
[----:B------:R1:W-:Y:S04]  /*19ea0*/  STL [R1+0x1ea0], R0 ;  /* 0x001ea00001007387 */ /* 0x0003e80000100800 */
[----:B------:R2:W-:Y:S01]  /*19eb0*/  STL [R1+0x1eac], R8 ;  /* 0x001eac0801007387 */ /* 0x0005e20000100800 */
[----:B-1----:R-:W-:-:S03]  /*19ec0*/  IMAD.MOV.U32 R0, RZ, RZ, R9 ;  /* 0x000000ffff007224 */ /* 0x002fc600078e0009 */
[----:B--2---:R-:W2:Y:S04]  /*19ed0*/  LDL.LU.64 R8, [R1+0x7c0] ;  /* 0x0007c00001087983 */ /* 0x004ea80000300a00 */
[----:B------:R1:W-:Y:S04]  /*19ee0*/  STL [R1+0x1ea8], R0 ;  /* 0x001ea80001007387 */ /* 0x0003e80000100800 */
[----:B------:R1:W-:Y:S02]  /*19ef0*/  STL [R1+0x1eb4], R10 ;  /* 0x001eb40a01007387 */ /* 0x0003e40000100800 */
[----:B-1----:R-:W-:-:S02]  /*19f00*/  IMAD.MOV.U32 R0, RZ, RZ, R11 ;  /* 0x000000ffff007224 */ /* 0x002fc400078e000b */
[----:B------:R-:W2:Y:S04]  /*19f10*/  LDL.LU.64 R10, [R1+0x1340] ;  /* 0x00134000010a7983 */ /* 0x000ea80000300a00 */
[----:B------:R1:W-:Y:S04]  /*19f20*/  STL [R1+0x1eb0], R0 ;  /* 0x001eb00001007387 */ /* 0x0003e80000100800 */
[----:B---3--:R3:W-:Y:S01]  /*19f30*/  STL [R1+0x1ebc], R26 ;  /* 0x001ebc1a01007387 */ /* 0x0087e20000100800 */
[----:B-1----:R-:W-:-:S03]  /*19f40*/  IMAD.MOV.U32 R0, RZ, RZ, R27 ;  /* 0x000000ffff007224 */ /* 0x002fc600078e001b */
[----:B---3--:R-:W3:Y:S04]  /*19f50*/  LDL.LU.64 R26, [R1+0x1348] ;  /* 0x00134800011a7983 */ /* 0x008ee80000300a00 */
[----:B------:R1:W-:Y:S04]  /*19f60*/  STL [R1+0x1eb8], R0 ;  /* 0x001eb80001007387 */ /* 0x0003e80000100800 */
[----:B----4-:R4:W-:Y:S01]  /*19f70*/  STL [R1+0x1ec4], R20 ;  /* 0x001ec41401007387 */ /* 0x0109e20000100800 */
[----:B-1----:R-:W-:-:S03]  /*19f80*/  IMAD.MOV.U32 R0, RZ, RZ, R21 ;  /* 0x000000ffff007224 */ /* 0x002fc600078e0015 */
[----:B----4-:R-:W4:Y:S04]  /*19f90*/  LDL.LU.64 R20, [R1+0x1350] ;  /* 0x0013500001147983 */ /* 0x010f280000300a00 */
[----:B------:R1:W-:Y:S04]  /*19fa0*/  STL [R1+0x1ec0], R0 ;  /* 0x001ec00001007387 */ /* 0x0003e80000100800 */
[----:B-----5:R5:W-:Y:S01]  /*19fb0*/  STL [R1+0x1ecc], R22 ;  /* 0x001ecc1601007387 */ /* 0x020be20000100800 */
[----:B-1----:R-:W-:-:S03]  /*19fc0*/  MOV R0, R23 ;  /* 0x0000001700007202 */ /* 0x002fc60000000f00 */
        /* <DEDUP_REMOVED lines=31> */
[----:B------:R3:W-:Y:S01]  /*1a1c0*/  STL [R1+0x1f14], R10 ;  /* 0x001f140a01007387 */ /* 0x0007e20000100800 */
[----:B-1----:R-:W-:-:S03]  /*1a1d0*/  IMAD.MOV.U32 R0, RZ, RZ, R11 ;  /* 0x000000ffff007224 */ /* 0x002fc600078e000b */
[----:B---3--:R-:W3:Y:S04]  /*1a1e0*/  LDL.LU.64 R10, [R1+0x3c8] ;  /* 0x0003c800010a7983 */ /* 0x008ee80000300a00 */
[----:B------:R1:W-:Y:S04]  /*1a1f0*/  STL [R1+0x1f10], R0 ;  /* 0x001f100001007387 */ /* 0x0003e80000100800 */
[----:B------:R-:W-:Y:S04]  /*1a200*/  STL [R1+0x1f1c], R26 ;  /* 0x001f1c1a01007387 */ /* 0x000fe80000100800 */
[----:B------:R-:W3:Y:S01]  /*1a210*/  LDL.LU.64 R38, [R1+0x3d0] ;  /* 0x0003d00001267983 */ /* 0x000ee20000300a00 */
[----:B-1----:R-:W-:-:S05]  /*1a220*/  IMAD.MOV.U32 R0, RZ, RZ, R27 ;  /* 0x000000ffff007224 */ /* 0x002fca00078e001b */
[----:B------:R1:W-:Y:S04]  /*1a230*/  STL [R1+0x1f18], R0 ;  /* 0x001f180001007387 */ /* 0x0003e80000100800 */
[----:B----4-:R-:W-:Y:S04]  /*1a240*/  STL [R1+0x1f24], R20 ;  /* 0x001f241401007387 */ /* 0x010fe80000100800 */
[----:B------:R-:W4:Y:S01]  /*1a250*/  LDL.LU.64 R32, [R1+0x3d8] ;  /* 0x0003d80001207983 */ /* 0x000f220000300a00 */
[----:B-1----:R-:W-:-:S03]  /*1a260*/  MOV R0, R21 ;  /* 0x0000001500007202 */ /* 0x002fc60000000f00 */
        /* <DEDUP_REMOVED lines=17> */
[----:B------:R1:W-:Y:S04]  /*1a380*/  STL [R1+0x1f44], R12 ;  /* 0x001f440c01007387 */ /* 0x0003e80000100800 */
        /* <DEDUP_REMOVED lines=9> */
[----:B--2---:R2:W-:Y:S01]  /*1a420*/  STL [R1+0x1f54], R8 ;  /* 0x001f540801007387 */ /* 0x0045e20000100800 */
[----:B-1----:R-:W-:-:S03]  /*1a430*/  IMAD.MOV.U32 R0, RZ, RZ, R9 ;  /* 0x000000ffff007224 */ /* 0x002fc600078e0009 */
[----:B--2---:R-:W2:Y:S04]  /*1a440*/  LDL.LU.64 R8, [R1+0x438] ;  /* 0x0004380001087983 */ /* 0x004ea80000300a00 */
[----:B------:R1:W-:Y:S04]  /*1a450*/  STL [R1+0x1f50], R0 ;  /* 0x001f500001007387 */ /* 0x0003e80000100800 */
[----:B---3--:R3:W-:Y:S01]  /*1a460*/  STL [R1+0x1f5c], R10 ;  /* 0x001f5c0a01007387 */ /* 0x0087e20000100800 */
[----:B-1----:R-:W-:-:S03]  /*1a470*/  IMAD.MOV.U32 R0, RZ, RZ, R11 ;  /* 0x000000ffff007224 */ /* 0x002fc600078e000b */
[----:B---3--:R-:W3:Y:S04]  /*1a480*/  LDL.LU.64 R10, [R1+0x440] ;  /* 0x00044000010a7983 */ /* 0x008ee80000300a00 */
[----:B------:R1:W-:Y:S04]  /*1a490*/  STL [R1+0x1f58], R0 ;  /* 0x001f580001007387 */ /* 0x0003e80000100800 */
[----:B------:R-:W-:Y:S01]  /*1a4a0*/  STL [R1+0x1f64], R38 ;  /* 0x001f642601007387 */ /* 0x000fe20000100800 */
[----:B-1----:R-:W-:-:S03]  /*1a4b0*/  IMAD.MOV.U32 R0, RZ, RZ, R39 ;  /* 0x000000ffff007224 */ /* 0x002fc600078e0027 */
        /* <DEDUP_REMOVED lines=35> */
[----:B------:R-:W4:Y:S01]  /*1a6f0*/  LDL.LU.64 R20, [R1+0x70] ;  /* 0x0000700001147983 */ /* 0x000f220000300a00 */
[----:B-1----:R-:W-:-:S05]  /*1a700*/  IMAD.MOV.U32 R0, RZ, RZ, R15 ;  /* 0x000000ffff007224 */ /* 0x002fca00078e000f */
[----:B------:R1:W-:Y:S04]  /*1a710*/  STL [R1+0x1fc0], R0 ;  /* 0x001fc00001007387 */ /* 0x0003e80000100800 */
[----:B--2---:R-:W-:Y:S04]  /*1a720*/  STL [R1+0x1fcc], R8 ;  /* 0x001fcc0801007387 */ /* 0x004fe80000100800 */
[----:B------:R-:W2:Y:S01]  /*1a730*/  LDL.LU.64 R22, [R1+0x78] ;  /* 0x0000780001167983 */ /* 0x000ea20000300a00 */
[----:B-1----:R-:W-:-:S05]  /*1a740*/  IMAD.MOV.U32 R0, RZ, RZ, R9 ;  /* 0x000000ffff007224 */ /* 0x002fca00078e0009 */
[----:B------:R1:W-:Y:S04]  /*1a750*/  STL [R1+0x1fc8], R0 ;  /* 0x001fc80001007387 */ /* 0x0003e80000100800 */
[----:B---3--:R3:W-:Y:S01]  /*1a760*/  STL [R1+0x1fd4], R10 ;  /* 0x001fd40a01007387 */ /* 0x0087e20000100800 */
[----:B-1----:R-:W-:-:S03]  /*1a770*/  MOV R0, R11 ;  /* 0x0000000b00007202 */ /* 0x002fc60000000f00 */
[----:B------:R-:W5:Y:S04]  /*1a780*/  LDL.LU.64 R30, [R1+0x80] ;  /* 0x00008000011e7983 */ /* 0x000f680000300a00 */
[----:B------:R1:W-:Y:S04]  /*1a790*/  STL [R1+0x1fd0], R0 ;  /* 0x001fd00001007387 */ /* 0x0003e80000100800 */
        /* <DEDUP_REMOVED lines=20> */
[----:B---3--:R-:W3:Y:S04]  /*1a8e0*/  LDL.LU.64 R10, [R1+0x14b0] ;  /* 0x0014b000010a7983 */ /* 0x008ee80000300a00 */
[----:B------:R-:W-:Y:S04]  /*1a8f0*/  STL [R1+0x2014], R234 ;  /* 0x002014ea01007387 */ /* 0x000fe80000100800 */
[----:B------:R-:W-:Y:S04]  /*1a900*/  STL [R1+0x2010], R235 ;  /* 0x002010eb01007387 */ /* 0x000fe80000100800 */
[----:B------:R-:W3:Y:S04]  /*1a910*/  LDL.LU.64 R26, [R1+0x14b8] ;  /* 0x0014b800011a7983 */ /* 0x000ee80000300a00 */
[----:B----4-:R4:W-:Y:S01]  /*1a920*/  STL [R1+0x201c], R20 ;  /* 0x00201c1401007387 */ /* 0x0109e20000100800 */
[----:B-1----:R-:W-:-:S03]  /*1a930*/  IMAD.MOV.U32 R0, RZ, RZ, R21 ;  /* 0x000000ffff007224 */ /* 0x002fc600078e0015 */
[----:B----4-:R-:W4:Y:S04]  /*1a940*/  LDL.LU.64 R20, [R1+0x14c0] ;  /* 0x0014c00001147983 */ /* 0x010f280000300a00 */
[----:B------:R1:W-:Y:S04]  /*1a950*/  STL [R1+0x2018], R0 ;  /* 0x0020180001007387 */ /* 0x0003e80000100800 */
[----:B--2---:R2:W-:Y:S01]  /*1a960*/  STL [R1+0x2024], R22 ;  /* 0x0020241601007387 */ /* 0x0045e20000100800 */
[----:B-1----:R-:W-:-:S03]  /*1a970*/  IMAD.MOV.U32 R0, RZ, RZ, R23 ;  /* 0x000000ffff007224 */ /* 0x002fc600078e0017 */
[----:B--2---:R-:W2:Y:S04]  /*1a980*/  LDL.LU.64 R22, [R1+0x14c8] ;  /* 0x0014c80001167983 */ /* 0x004ea80000300a00 */
[----:B------:R1:W-:Y:S04]  /*1a990*/  STL [R1+0x2020], R0 ;  /* 0x0020200001007387 */ /* 0x0003e80000100800 */
[----:B-----5:R5:W-:Y:S01]  /*1a9a0*/  STL [R1+0x202c], R30 ;  /* 0x00202c1e01007387 */ /* 0x020be20000100800 */
[----:B-1----:R-:W-:-:S03]  /*1a9b0*/  IMAD.MOV.U32 R0, RZ, RZ, R31 ;  /* 0x000000ffff007224 */ /* 0x002fc600078e001f */
[----:B-----5:R-:W5:Y:S04]  /*1a9c0*/  LDL.LU.64 R30, [R1+0x14d0] ;  /* 0x0014d000011e7983 */ /* 0x020f680000300a00 */
[----:B------:R1:W-:Y:S04]  /*1a9d0*/  STL [R1+0x2028], R0 ;  /* 0x0020280001007387 */ /* 0x0003e80000100800 */
[----:B------:R1:W-:Y:S02]  /*1a9e0*/  STL [R1+0x2034], R24 ;  /* 0x0020341801007387 */ /* 0x0003e40000100800 */
[----:B-1----:R-:W-:-:S02]  /*1a9f0*/  IMAD.MOV.U32 R0, RZ, RZ, R25 ;  /* 0x000000ffff007224 */ /* 0x002fc400078e0019 */
[----:B------:R-:W5:Y:S04]  /*1aa00*/  LDL.LU.64 R24, [R1+0x14d8] ;  /* 0x0014d80001187983 */ /* 0x000f680000300a00 */
        /* <DEDUP_REMOVED lines=13> */
[----:B------:R3:W-:Y:S01]  /*1aae0*/  STL [R1+0x2054], R14 ;  /* 0x0020540e01007387 */ /* 0x0007e20000100800 */
[----:B-1----:R-:W-:-:S03]  /*1aaf0*/  IMAD.MOV.U32 R0, RZ, RZ, R15 ;  /* 0x000000ffff007224 */ /* 0x002fc600078e000f */
[----:B---3--:R-:W3:Y:S04]  /*1ab00*/  LDL.LU.64 R14, [R1+0x14f8] ;  /* 0x0014f800010e7983 */ /* 0x008ee80000300a00 */
[----:B------:R1:W-:Y:S04]  /*1ab10*/  STL [R1+0x2050], R0 ;  /* 0x0020500001007387 */ /* 0x0003e80000100800 */
[----:B------:R1:W-:Y:S02]  /*1ab20*/  STL [R1+0x205c], R8 ;  /* 0x00205c0801007387 */ /* 0x0003e40000100800 */
[----:B-1----:R-:W-:-:S02]  /*1ab30*/  IMAD.MOV.U32 R0, RZ, RZ, R9 ;  /* 0x000000ffff007224 */ /* 0x002fc400078e0009 */
[----:B------:R-:W3:Y:S04]  /*1ab40*/  LDL.LU.64 R8, [R1+0x1500] ;  /* 0x0015000001087983 */ /* 0x000ee80000300a00 */
[----:B------:R1:W-:Y:S04]  /*1ab50*/  STL [R1+0x2058], R0 ;  /* 0x0020580001007387 */ /* 0x0003e80000100800 */
[----:B------:R1:W-:Y:S02]  /*1ab60*/  STL [R1+0x2064], R10 ;  /* 0x0020640a01007387 */ /* 0x0003e40000100800 */
[----:B-1----:R-:W-:-:S02]  /*1ab70*/  IMAD.MOV.U32 R0, RZ, RZ, R11 ;  /* 0x000000ffff007224 */ /* 0x002fc400078e000b */
[----:B------:R-:W3:Y:S04]  /*1ab80*/  LDL.LU.64 R10, [R1+0x1508] ;  /* 0x00150800010a7983 */ /* 0x000ee80000300a00 */
[----:B------:R1:W-:Y:S04]  /*1ab90*/  STL [R1+0x2060], R0 ;  /* 0x0020600001007387 */ /* 0x0003e80000100800 */
[----:B------:R1:W-:Y:S02]  /*1aba0*/  STL [R1+0x206c], R26 ;  /* 0x00206c1a01007387 */ /* 0x0003e40000100800 */
[----:B-1----:R-:W-:-:S02]  /*1abb0*/  MOV R0, R27 ;  /* 0x0000001b00007202 */ /* 0x002fc40000000f00 */
[----:B------:R-:W3:Y:S04]  /*1abc0*/  LDL.LU.64 R26, [R1+0x1510] ;  /* 0x00151000011a7983 */ /* 0x000ee80000300a00 */
[----:B------:R1:W-:Y:S04]  /*1abd0*/  STL [R1+0x2068], R0 ;  /* 0x0020680001007387 */ /* 0x0003e80000100800 */
        /* <DEDUP_REMOVED lines=28> */
[----:B---3--:R3:W-:Y:S01]  /*1ada0*/  STL [R1+0x20ac], R14 ;  /* 0x0020ac0e01007387 */ /* 0x0087e20000100800 */
        /* <DEDUP_REMOVED lines=463> */
[----:B-----5:R-:W-:Y:S04]  /*1caa0*/  STL [R1+0x2450], R30 ;  /* 0x0024501e01007387 */ /* 0x020fe80000100800 */
[----:B------:R-:W5:Y:S01]  /*1cab0*/  LDL.LU.64 R28, [R1+0x1770] ;  /* 0x00177000011c7983 */ /* 0x000f620000300a00 */
[----:B-1----:R-:W-:-:S05]  /*1cac0*/  IMAD.MOV.U32 R0, RZ, RZ, R31 ;  /* 0x000000ffff007224 */ /* 0x002fca00078e001f */
[----:B------:R1:W-:Y:S04]  /*1cad0*/  STL [R1+0x244c], R0 ;  /* 0x00244c0001007387 */ /* 0x0003e80000100800 */
[----:B------:R-:W-:Y:S01]  /*1cae0*/  STL [R1+0x2458], R24 ;  /* 0x0024581801007387 */ /* 0x000fe20000100800 */
[----:B-1----:R-:W-:-:S03]  /*1caf0*/  IMAD.MOV.U32 R0, RZ, RZ, R25 ;  /* 0x000000ffff007224 */ /* 0x002fc600078e0019 */
        /* <DEDUP_REMOVED lines=18> */
[----:B------:R-:W-:Y:S04]  /*1cc20*/  STL [R1+0x2480], R8 ;  /* 0x0024800801007387 */ /* 0x000fe80000100800 */
[----:B------:R-:W3:Y:S01]  /*1cc30*/  LDL.LU.64 R24, [R1+0x17a0] ;  /* 0x0017a00001187983 */ /* 0x000ee20000300a00 */
[----:B-1----:R-:W-:-:S05]  /*1cc40*/  IMAD.MOV.U32 R0, RZ, RZ, R9 ;  /* 0x000000ffff007224 */ /* 0x002fca00078e0009 */
[----:B------:R1:W-:Y:S02]  /*1cc50*/  STL [R1+0x247c], R0 ;  /* 0x00247c0001007387 */ /* 0x0003e40000100800 */
[----:B-1----:R-:W-:Y:S02]  /*1cc60*/  IMAD.MOV.U32 R0, RZ, RZ, R11 ;  /* 0x000000ffff007224 */ /* 0x002fe400078e000b */
[----:B------:R-:W-:Y:S04]  /*1cc70*/  STL [R1+0x2488], R10 ;  /* 0x0024880a01007387 */ /* 0x000fe80000100800 */
[----:B------:R-:W3:Y:S04]  /*1cc80*/  LDL.LU.64 R8, [R1+0x16a8] ;  /* 0x0016a80001087983 */ /* 0x000ee80000300a00 */
[----:B------:R1:W-:Y:S04]  /*1cc90*/  STL [R1+0x2484], R0 ;  /* 0x0024840001007387 */ /* 0x0003e80000100800 */
[----:B------:R4:W-:Y:S01]  /*1cca0*/  STL [R1+0x2490], R26 ;  /* 0x0024901a01007387 */ /* 0x0009e20000100800 */
[----:B-1----:R-:W-:-:S03]  /*1ccb0*/  MOV R0, R27 ;  /* 0x0000001b00007202 */ /* 0x002fc60000000f00 */
[----:B------:R-:W3:Y:S04]  /*1ccc0*/  LDL.LU.64 R10, [R1+0x16b0] ;  /* 0x0016b000010a7983 */ /* 0x000ee80000300a00 */
[----:B----4-:R-:W-:Y:S04]  /*1ccd0*/  STL [R1+0x2498], R20 ;  /* 0x0024981401007387 */ /* 0x010fe80000100800 */
[----:B------:R1:W-:Y:S04]  /*1cce0*/  STL [R1+0x248c], R0 ;  /* 0x00248c0001007387 */ /* 0x0003e80000100800 */
[----:B------:R-:W4:Y:S01]  /*1ccf0*/  LDL.LU.64 R26, [R1+0x16b8] ;  /* 0x0016b800011a7983 */ /* 0x000f220000300a00 */
[----:B-1----:R-:W-:-:S03]  /*1cd00*/  IMAD.MOV.U32 R0, RZ, RZ, R21 ;  /* 0x000000ffff007224 */ /* 0x002fc600078e0015 */
[----:B--2---:R-:W-:Y:S04]  /*1cd10*/  STL [R1+0x24a0], R22 ;  /* 0x0024a01601007387 */ /* 0x004fe80000100800 */
[----:B------:R1:W-:Y:S04]  /*1cd20*/  STL [R1+0x2494], R0 ;  /* 0x0024940001007387 */ /* 0x0003e80000100800 */
[----:B------:R-:W2:Y:S01]  /*1cd30*/  LDL.LU.64 R20, [R1+0x16c0] ;  /* 0x0016c00001147983 */ /* 0x000ea20000300a00 */
[----:B-1----:R-:W-:-:S03]  /*1cd40*/  IMAD.MOV.U32 R0, RZ, RZ, R23 ;  /* 0x000000ffff007224 */ /* 0x002fc600078e0017 */
[----:B-----5:R-:W-:Y:S04]  /*1cd50*/  STL [R1+0x24a8], R28 ;  /* 0x0024a81c01007387 */ /* 0x020fe80000100800 */
        /* <DEDUP_REMOVED lines=30> */
[----:B------:R-:W-:Y:S04]  /*1cf40*/  STL [R1+0x24e8], R10 ;  /* 0x0024e80a01007387 */ /* 0x000fe80000100800 */
[----:B------:R1:W-:Y:S04]  /*1cf50*/  STL [R1+0x24dc], R0 ;  /* 0x0024dc0001007387 */ /* 0x0003e80000100800 */
[----:B------:R-:W3:Y:S01]  /*1cf60*/  LDL.LU.64 R8, [R1+0x1700] ;  /* 0x0017000001087983 */ /* 0x000ee20000300a00 */
[----:B-1----:R-:W-:-:S03]  /*1cf70*/  MOV R0, R11 ;  /* 0x0000000b00007202 */ /* 0x002fc60000000f00 */
        /* <DEDUP_REMOVED lines=12> */
[----:B------:R-:W5:Y:S04]  /*1d040*/  LDL.LU.64 R22, [R1+0x1720] ;  /* 0x0017200001167983 */ /* 0x000f680000300a00 */
[----:B------:R1:W-:Y:S04]  /*1d050*/  STL [R1+0x24fc], R0 ;  /* 0x0024fc0001007387 */ /* 0x0003e80000100800 */
[----:B------:R-:W-:Y:S04]  /*1d060*/  STL [R1+0x250c], R30 ;  /* 0x00250c1e01007387 */ /* 0x000fe80000100800 */
        /* <DEDUP_REMOVED lines=14> */
[----:B---3--:R-:W-:Y:S04]  /*1d150*/  STL [R1+0x252c], R14 ;  /* 0x00252c0e01007387 */ /* 0x008fe80000100800 */
[----:B------:R1:W-:Y:S04]  /*1d160*/  STL [R1+0x2520], R0 ;  /* 0x0025200001007387 */ /* 0x0003e80000100800 */
[----:B------:R-:W3:Y:S01]  /*1d170*/  LDL.LU.64 R12, [R1+0x15c8] ;  /* 0x0015c800010c7983 */ /* 0x000ee20000300a00 */
[----:B-1----:R-:W-:-:S03]  /*1d180*/  IMAD.MOV.U32 R0, RZ, RZ, R15 ;  /* 0x000000ffff007224 */ /* 0x002fc600078e000f */
[----:B------:R-:W-:Y:S04]  /*1d190*/  STL [R1+0x2534], R24 ;  /* 0x0025341801007387 */ /* 0x000fe80000100800 */
[----:B------:R1:W-:Y:S04]  /*1d1a0*/  STL [R1+0x2528], R0 ;  /* 0x0025280001007387 */ /* 0x0003e80000100800 */
[----:B------:R-:W3:Y:S01]  /*1d1b0*/  LDL.LU.64 R14, [R1+0x15d0] ;  /* 0x0015d000010e7983 */ /* 0x000ee20000300a00 */
[----:B-1----:R-:W-:-:S03]  /*1d1c0*/  IMAD.MOV.U32 R0, RZ, RZ, R25 ;  /* 0x000000ffff007224 */ /* 0x002fc600078e0019 */
[----:B------:R-:W3:Y:S04]  /*1d1d0*/  LDL.LU.64 R24, [R1+0x15d8] ;  /* 0x0015d80001187983 */ /* 0x000ee80000300a00 */
[----:B------:R1:W-:Y:S04]  /*1d1e0*/  STL [R1+0x2530], R0 ;  /* 0x0025300001007387 */ /* 0x0003e80000100800 */
[----:B------:R1:W-:Y:S02]  /*1d1f0*/  STL [R1+0x253c], R8 ;  /* 0x00253c0801007387 */ /* 0x0003e40000100800 */
[----:B-1----:R-:W-:-:S02]  /*1d200*/  IMAD.MOV.U32 R0, RZ, RZ, R9 ;  /* 0x000000ffff007224 */ /* 0x002fc400078e0009 */
[----:B------:R-:W3:Y:S04]  /*1d210*/  LDL.LU.64 R8, [R1+0x15e0] ;  /* 0x0015e00001087983 */ /* 0x000ee80000300a00 */
[----:B------:R1:W-:Y:S04]  /*1d220*/  STL [R1+0x2538], R0 ;  /* 0x0025380001007387 */ /* 0x0003e80000100800 */
[----:B----4-:R4:W-:Y:S01]  /*1d230*/  STL [R1+0x2544], R10 ;  /* 0x0025440a01007387 */ /* 0x0109e20000100800 */
[----:B-1----:R-:W-:-:S03]  /*1d240*/  MOV R0, R11 ;  /* 0x0000000b00007202 */ /* 0x002fc60000000f00 */
        /* <DEDUP_REMOVED lines=27> */
[----:B---3--:R-:W-:Y:S04]  /*1d400*/  STL [R1+0x2584], R12 ;  /* 0x0025840c01007387 */ /* 0x008fe80000100800 */
[----:B------:R1:W-:Y:S02]  /*1d410*/  STL [R1+0x2578], R0 ;  /* 0x0025780001007387 */ /* 0x0003e40000100800 */
[----:B-1----:R-:W-:Y:S02]  /*1d420*/  IMAD.MOV.U32 R0, RZ, RZ, R13 ;  /* 0x000000ffff007224 */ /* 0x002fe400078e000d */
[----:B------:R-:W3:Y:S04]  /*1d430*/  LDL.LU.64 R12, [R1+0x1618] ;  /* 0x00161800010c7983 */ /* 0x000ee80000300a00 */
[----:B------:R1:W-:Y:S04]  /*1d440*/  STL [R1+0x2580], R0 ;  /* 0x0025800001007387 */ /* 0x0003e80000100800 */
[----:B------:R1:W-:Y:S02]  /*1d450*/  STL [R1+0x258c], R14 ;  /* 0x00258c0e01007387 */ /* 0x0003e40000100800 */
[----:B-1----:R-:W-:-:S02]  /*1d460*/  IMAD.MOV.U32 R0, RZ, RZ, R15 ;  /* 0x000000ffff007224 */ /* 0x002fc400078e000f */
[----:B------:R-:W-:Y:S04]  /*1d470*/  STL [R1+0x2594], R24 ;  /* 0x0025941801007387 */ /* 0x000fe80000100800 */
[----:B------:R1:W-:Y:S04]  /*1d480*/  STL [R1+0x2588], R0 ;  /* 0x0025880001007387 */ /* 0x0003e80000100800 */
[----:B------:R-:W3:Y:S01]  /*1d490*/  LDL.LU.64 R14, [R1+0x1620] ;  /* 0x00162000010e7983 */ /* 0x000ee20000300a00 */
[----:B-1----:R-:W-:-:S03]  /*1d4a0*/  IMAD.MOV.U32 R0, RZ, RZ, R25 ;  /* 0x000000ffff007224 */ /* 0x002fc600078e0019 */
[----:B------:R-:W-:Y:S04]  /*1d4b0*/  STL [R1+0x259c], R8 ;  /* 0x00259c0801007387 */ /* 0x000fe80000100800 */
[----:B------:R1:W-:Y:S02]  /*1d4c0*/  STL [R1+0x2590], R0 ;  /* 0x0025900001007387 */ /* 0x0003e40000100800 */
[----:B-1----:R-:W-:Y:S02]  /*1d4d0*/  MOV R0, R9 ;  /* 0x0000000900007202 */ /* 0x002fe40000000f00 */
[----:B------:R-:W3:Y:S04]  /*1d4e0*/  LDL.LU.64 R8, [R1+0x950] ;  /* 0x0009500001087983 */ /* 0x000ee80000300a00 */
[----:B------:R4:W-:Y:S02]  /*1d4f0*/  STL [R1+0x2598], R0 ;  /* 0x0025980001007387 */ /* 0x0009e40000100800 */
[----:B----4-:R-:W-:-:S02]  /*1d500*/  IMAD.MOV.U32 R0, RZ, RZ, R11 ;  /* 0x000000ffff007224 */ /* 0x010fc400078e000b */
[----:B------:R1:W-:Y:S04]  /*1d510*/  STL [R1+0x25a4], R10 ;  /* 0x0025a40a01007387 */ /* 0x0003e80000100800 */
[----:B------:R-:W4:Y:S04]  /*1d520*/  LDL.LU.64 R38, [R1+0x958] ;  /* 0x0009580001267983 */ /* 0x000f280000300a00 */
[----:B------:R1:W-:Y:S04]  /*1d530*/  STL [R1+0x25a0], R0 ;  /* 0x0025a00001007387 */ /* 0x0003e80000100800 */
[----:B--2---:R-:W-:Y:S04]  /*1d540*/  STL [R1+0x25ac], R26 ;  /* 0x0025ac1a01007387 */ /* 0x004fe80000100800 */
[----:B-1----:R-:W2:Y:S04]  /*1d550*/  LDL.LU.64 R10, [R1+0xc48] ;  /* 0x000c4800010a7983 */ /* 0x002ea80000300a00 */
[----:B------:R-:W2:Y:S01]  /*1d560*/  LDL.LU.64 R32, [R1+0xc40] ;  /* 0x000c400001207983 */ /* 0x000ea20000300a00 */
[----:B------:R-:W-:-:S05]  /*1d570*/  IMAD.MOV.U32 R0, RZ, RZ, R27 ;  /* 0x000000ffff007224 */ /* 0x000fca00078e001b */
[----:B------:R1:W-:Y:S04]  /*1d580*/  STL [R1+0x25a8], R0 ;  /* 0x0025a80001007387 */ /* 0x0003e80000100800 */
[----:B-----5:R-:W-:Y:S01]  /*1d590*/  STL [R1+0x25b4], R20 ;  /* 0x0025b41401007387 */ /* 0x020fe20000100800 */
        /* <DEDUP_REMOVED lines=13> */
[----:B------:R-:W-:Y:S01]  /*1d670*/  STL [R1+0x25cc], R18 ;  /* 0x0025cc1201007387 */ /* 0x000fe20000100800 */
[----:B-1----:R-:W-:-:S03]  /*1d680*/  IMAD.MOV.U32 R0, RZ, RZ, R19 ;  /* 0x000000ffff007224 */ /* 0x002fc600078e0013 */
[----:B------:R-:W5:Y:S04]  /*1d690*/  LDL.LU.64 R20, [R1+0xc10] ;  /* 0x000c100001147983 */ /* 0x000f680000300a00 */
[----:B------:R-:W5:Y:S04]  /*1d6a0*/  LDL.LU.64 R22, [R1+0xc08] ;  /* 0x000c080001167983 */ /* 0x000f680000300a00 */
[----:B------:R3:W-:Y:S02]  /*1d6b0*/  STL [R1+0x25c8], R0 ;  /* 0x0025c80001007387 */ /* 0x0007e40000100800 */
[----:B---3--:R-:W-:-:S02]  /*1d6c0*/  IMAD.MOV.U32 R0, RZ, RZ, R13 ;  /* 0x000000ffff007224 */ /* 0x008fc400078e000d */
[----:B------:R-:W-:Y:S04]  /*1d6d0*/  STL [R1+0x25d4], R12 ;  /* 0x0025d40c01007387 */ /* 0x000fe80000100800 */
[----:B------:R-:W3:Y:S04]  /*1d6e0*/  LDL.LU.64 R16, [R1+0xc00] ;  /* 0x000c000001107983 */ /* 0x000ee80000300a00 */
[----:B------:R-:W3:Y:S04]  /*1d6f0*/  LDL.LU.64 R18, [R1+0xbf8] ;  /* 0x000bf80001127983 */ /* 0x000ee80000300a00 */
[----:B------:R1:W-:Y:S02]  /*1d700*/  STL [R1+0x25d0], R0 ;  /* 0x0025d00001007387 */ /* 0x0003e40000100800 */
[----:B-1----:R-:W-:-:S02]  /*1d710*/  IMAD.MOV.U32 R0, RZ, RZ, R15 ;  /* 0x000000ffff007224 */ /* 0x002fc400078e000f */
[----:B------:R1:W-:Y:S04]  /*1d720*/  STL [R1+0x25dc], R14 ;  /* 0x0025dc0e01007387 */ /* 0x0003e80000100800 */
[----:B------:R-:W3:Y:S04]  /*1d730*/  LDL.LU.64 R12, [R1+0xbf0] ;  /* 0x000bf000010c7983 */ /* 0x000ee80000300a00 */
[----:B-1----:R-:W3:Y:S04]  /*1d740*/  LDL.LU.64 R14, [R1+0xbe8] ;  /* 0x000be800010e7983 */ /* 0x002ee80000300a00 */
[----:B------:R1:W-:Y:S02]  /*1d750*/  STL [R1+0x25d8], R0 ;  /* 0x0025d80001007387 */ /* 0x0003e40000100800 */
[----:B-1----:R-:W-:-:S02]  /*1d760*/  IMAD.MOV.U32 R0, RZ, RZ, R9 ;  /* 0x000000ffff007224 */ /* 0x002fc400078e0009 */
[----:B------:R1:W-:Y:S04]  /*1d770*/  STL [R1+0x25e4], R8 ;  /* 0x0025e40801007387 */ /* 0x0003e80000100800 */
[----:B-1----:R-:W3:Y:S04]  /*1d780*/  LDL.LU.64 R8, [R1+0xbe0] ;  /* 0x000be00001087983 */ /* 0x002ee80000300a00 */
[----:B------:R4:W-:Y:S02]  /*1d790*/  STL [R1+0x25e0], R0 ;  /* 0x0025e00001007387 */ /* 0x0009e40000100800 */
[----:B----4-:R-:W-:-:S02]  /*1d7a0*/  IMAD.MOV.U32 R0, RZ, RZ, R39 ;  /* 0x000000ffff007224 */ /* 0x010fc400078e0027 */
[----:B------:R-:W-:Y:S04]  /*1d7b0*/  STL [R1+0x25ec], R38 ;  /* 0x0025ec2601007387 */ /* 0x000fe80000100800 */
[----:B--2---:R-:W-:Y:S04]  /*1d7c0*/  STL [R1+0x25f4], R10 ;  /* 0x0025f40a01007387 */ /* 0x004fe80000100800 */
[----:B------:R1:W-:Y:S04]  /*1d7d0*/  STL [R1+0x25e8], R0 ;  /* 0x0025e80001007387 */ /* 0x0003e80000100800 */
[----:B------:R-:W-:Y:S01]  /*1d7e0*/  STL [R1+0x25fc], R32 ;  /* 0x0025fc2001007387 */ /* 0x000fe20000100800 */
[----:B-1----:R-:W-:-:S05]  /*1d7f0*/  MOV R0, R11 ;  /* 0x0000000b00007202 */ /* 0x002fca0000000f00 */
[----:B------:R1:W-:Y:S04]  /*1d800*/  STL [R1+0x25f0], R0 ;  /* 0x0025f00001007387 */ /* 0x0003e80000100800 */
[----:B------:R-:W2:Y:S01]  /*1d810*/  LDL.LU.64 R10, [R1+0x1828] ;  /* 0x00182800010a7983 */ /* 0x000ea20000300a00 */
[----:B-1----:R-:W-:-:S03]  /*1d820*/  IMAD.MOV.U32 R0, RZ, RZ, R33 ;  /* 0x000000ffff007224 */ /* 0x002fc600078e0021 */
[----:B-----5:R-:W-:Y:S04]  /*1d830*/  STL [R1+0x2604], R34 ;  /* 0x0026042201007387 */ /* 0x020fe80000100800 */
        /* <DEDUP_REMOVED lines=19> */
[----:B---3--:R-:W-:Y:S01]  /*1d970*/  STL [R1+0x2640], R16 ;  /* 0x0026401001007387 */ /* 0x008fe20000100800 */
        /* <DEDUP_REMOVED lines=10> */
[----:B------:R1:W-:Y:S01]  /*1da20*/  STL [R1+0x264c], R0 ;  /* 0x00264c0001007387 */ /* 0x0003e20000100800 */
[----:B------:R-:W-:Y:S02]  /*1da30*/  IMAD.MOV.U32 R4, RZ, RZ, R9 ;  /* 0x000000ffff047224 */ /* 0x000fe400078e0009 */
[----:B-1----:R-:W-:-:S05]  /*1da40*/  IMAD.MOV.U32 R0, RZ, RZ, R15 ;  /* 0x000000ffff007224 */ /* 0x002fca00078e000f */
[----:B------:R1:W-:Y:S04]  /*1da50*/  STL [R1+0x2654], R0 ;  /* 0x0026540001007387 */ /* 0x0003e80000100800 */
[----:B------:R3:W-:Y:S04]  /*1da60*/  STL [R1+0x2660], R8 ;  /* 0x0026600801007387 */ /* 0x0007e80000100800 */
[----:B------:R-:W-:Y:S01]  /*1da70*/  STL [R1+0x265c], R4 ;  /* 0x00265c0401007387 */ /* 0x000fe20000100800 */
[C---:B-1----:R-:W-:Y:S02]  /*1da80*/  LOP3.LUT R0, R252.reuse, 0x1c, RZ, 0xc0, !PT ;  /* 0x0000001cfc007812 */ /* 0x042fe400078ec0ff */
[----:B---3--:R-:W-:-:S05]  /*1da90*/  LOP3.LUT R8, R252, 0x3, RZ, 0xc0, !PT ;  /* 0x00000003fc087812 */ /* 0x008fca00078ec0ff */
[----:B------:R-:W-:Y:S02]  /*1daa0*/  IMAD R0, R8, 0x820, R0 ;  /* 0x0000082008007824 */ /* 0x000fe400078e0200 */
[----:B--2---:R-:W-:Y:S01]  /*1dab0*/  IMAD.MOV.U32 R9, RZ, RZ, R11 ;  /* 0x000000ffff097224 */ /* 0x004fe200078e000b */
[----:B------:R1:W-:Y:S04]  /*1dac0*/  STL [R1+0x2668], R10 ;  /* 0x0026680a01007387 */ /* 0x0003e80000100800 */
[----:B------:R2:W-:Y:S04]  /*1dad0*/  STL [R1+0x2664], R9 ;  /* 0x0026640901007387 */ /* 0x0005e80000100800 */
[----:B-1----:R-:W3:Y:S04]  /*1dae0*/  LDL.LU.64 R10, [R1+0x1a38] ;  /* 0x001a3800010a7983 */ /* 0x002ee80000300a00 */
[----:B--2---:R-:W2:Y:S04]  /*1daf0*/  LDL.LU.64 R8, [R1+0x1a30] ;  /* 0x001a300001087983 */ /* 0x004ea80000300a00 */
[----:B---3--:R1:W-:Y:S04]  /*1db00*/  STL.64 [R1+0x1c38], R10 ;  /* 0x001c380a01007387 */ /* 0x0083e80000100a00 */
[----:B-1----:R-:W3:Y:S04]  /*1db10*/  LDL.LU.64 R10, [R1+0x1a28] ;  /* 0x001a2800010a7983 */ /* 0x002ee80000300a00 */
[----:B--2---:R1:W-:Y:S04]  /*1db20*/  STL.64 [R1+0x1c30], R8 ;  /* 0x001c300801007387 */ /* 0x0043e80000100a00 */
[----:B-1----:R-:W2:Y:S04]  /*1db30*/  LDL.LU.64 R8, [R1+0x1a20] ;  /* 0x001a200001087983 */ /* 0x002ea80000300a00 */
        /* <DEDUP_REMOVED lines=367> */
[----:B-1----:R-:W2:Y:S04]  /*1f230*/  LDL.64 R8, [R1+0x1c48] ;  /* 0x001c480001087983 */ /* 0x002ea80000100a00 */
        /* <DEDUP_REMOVED lines=20> */
[----:B---3--:R-:W-:Y:S04]  /*1f380*/  STL.64 [R1+0x1618], R10 ;  /* 0x0016180a01007387 */ /* 0x008fe80000100a00 */
[----:B------:R-:W-:Y:S04]  /*1f390*/  STL.64 [R1+0x1608], R6 ;  /* 0x0016080601007387 */ /* 0x000fe80000100a00 */
[----:B--2---:R1:W-:Y:S04]  /*1f3a0*/  STL.64 [R1+0x1610], R8 ;  /* 0x0016100801007387 */ /* 0x0043e80000100a00 */
[----:B-1----:R-:W2:Y:S04]  /*1f3b0*/  LDL.LU.64 R8, [R1+0x2790] ;  /* 0x0027900001087983 */ /* 0x002ea80000300a00 */
[----:B------:R-:W3:Y:S04]  /*1f3c0*/  LDL.LU.64 R6, [R1+0x26e0] ;  /* 0x0026e00001067983 */ /* 0x000ee80000300a00 */
        /* <DEDUP_REMOVED lines=108> */
[----:B--2---:R-:W-:Y:S04]  /*1fa90*/  STL.64 [R1+0x1450], R8 ;  /* 0x0014500801007387 */ /* 0x004fe80000100a00 */
[----:B---3--:R1:W-:Y:S04]  /*1faa0*/  STL.64 [R1+0x1448], R6 ;  /* 0x0014480601007387 */ /* 0x0083e80000100a00 */
        /* <DEDUP_REMOVED lines=806> */
[----:B------:R-:W-:-:S03]  /*22d10*/  LOP3.LUT R2, R252, 0x7, RZ, 0xc0, !PT ;  /* 0x00000007fc027812 */ /* 0x000fc600078ec0ff */
[----:B------:R2:W-:Y:S04]  /*22d20*/  STL [R1+0xa28], RZ ;  /* 0x000a28ff01007387 */ /* 0x0005e80000100800 */
[----:B------:R2:W-:Y:S04]  /*22d30*/  STL [R1+0xa2c], RZ ;  /* 0x000a2cff01007387 */ /* 0x0005e80000100800 */
[----:B------:R2:W-:Y:S04]  /*22d40*/  STL [R1+0xa10], RZ ;  /* 0x000a10ff01007387 */ /* 0x0005e80000100800 */
[----:B------:R2:W-:Y:S04]  /*22d50*/  STL [R1+0xa14], RZ ;  /* 0x000a14ff01007387 */ /* 0x0005e80000100800 */
[----:B------:R2:W-:Y:S01]  /*22d60*/  STL [R1+0xa18], RZ ;  /* 0x000a18ff01007387 */ /* 0x0005e20000100800 */
[----:B------:R-:W-:-:S03]  /*22d70*/  IMAD R2, R2, 0x90, RZ ;  /* 0x0000009002027824 */ /* 0x000fc600078e02ff */
[----:B------:R2:W-:Y:S01]  /*22d80*/  STL [R1+0xa1c], RZ ;  /* 0x000a1cff01007387 */ /* 0x0005e20000100800 */
[----:B------:R-:W-:-:S03]  /*22d90*/  IMAD.SHL.U32 R4, R252, 0x2, RZ ;  /* 0x00000002fc047824 */ /* 0x000fc600078e00ff */
[----:B------:R2:W-:Y:S04]  /*22da0*/  STL [R1+0xa00], RZ ;  /* 0x000a00ff01007387 */ /* 0x0005e80000100800 */
[----:B------:R2:W-:Y:S04]  /*22db0*/  STL [R1+0xa04], RZ ;  /* 0x000a04ff01007387 */ /* 0x0005e80000100800 */
[----:B------:R2:W-:Y:S04]  /*22dc0*/  STL [R1+0xa08], RZ ;  /* 0x000a08ff01007387 */ /* 0x0005e80000100800 */
[----:B------:R2:W-:Y:S01]  /*22dd0*/  STL [R1+0xa0c], RZ ;  /* 0x000a0cff01007387 */ /* 0x0005e20000100800 */
[----:B------:R-:W-:-:S03]  /*22de0*/  LOP3.LUT R188, R2, 0x30, R4, 0x78, !PT ;  /* 0x0000003002bc7812 */ /* 0x000fc600078e7804 */
[----:B------:R2:W-:Y:S04]  /*22df0*/  STL [R1+0x9f0], RZ ;  /* 0x0009f0ff01007387 */ /* 0x0005e80000100800 */
[----:B------:R2:W-:Y:S04]  /*22e00*/  STL [R1+0x9f4], RZ ;  /* 0x0009f4ff01007387 */ /* 0x0005e80000100800 */
[----:B------:R2:W-:Y:S01]  /*22e10*/  STL [R1+0x9f8], RZ ;  /* 0x0009f8ff01007387 */ /* 0x0005e20000100800 */
[----:B-1----:R-:W-:-:S03]  /*22e20*/  LOP3.LUT R6, R0, 0x20, RZ, 0x3c, !PT ;  /* 0x0000002000067812 */ /* 0x002fc600078e3cff */
[----:B------:R2:W-:Y:S01]  /*22e30*/  STL [R1+0x9fc], RZ ;  /* 0x0009fcff01007387 */ /* 0x0005e20000100800 */
[----:B------:R-:W-:-:S03]  /*22e40*/  LOP3.LUT R6, R188, 0x40, RZ, 0x3c, !PT ;  /* 0x00000040bc067812 */ /* 0x000fc600078e3cff */
        /* <DEDUP_REMOVED lines=8> */
[----:B------:R2:W-:Y:S01]  /*22ed0*/  STL [R1+0x269c], R6 ;  /* 0x00269c0601007387 */ /* 0x0005e20000100800 */
[----:B------:R-:W-:Y:S01]  /*22ee0*/  USHF.R.S32.HI UR8, URZ, 0x1f, UR7 ;  /* 0x0000001fff087899 */ /* 0x000fe20008011407 */
[----:B------:R-:W-:-:S02]  /*22ef0*/  SHF.R.S32.HI R2, RZ, 0x1f, R3 ;  /* 0x0000001fff027819 */ /* 0x000fc40000011403 */
[----:B------:R-:W-:Y:S01]  /*22f00*/  SHF.R.S32.HI R4, RZ, 0x1f, R5 ;  /* 0x0000001fff047819 */ /* 0x000fe20000011405 */
[----:B------:R-:W-:Y:S01]  /*22f10*/  ULEA.HI UR7, UR8, UR7, URZ, 0x5 ;  /* 0x0000000708077291 */ /* 0x000fe2000f8f28ff */
[C---:B------:R-:W-:Y:S01]  /*22f20*/  SHF.L.U64.HI R2, R3.reuse, 0x2, R2 ;  /* 0x0000000203027819 */ /* 0x040fe20000010202 */
[----:B------:R-:W-:Y:S01]  /*22f30*/  IMAD.SHL.U32 R3, R3, 0x4, RZ ;  /* 0x0000000403037824 */ /* 0x000fe200078e00ff */
[C---:B------:R-:W-:Y:S01]  /*22f40*/  SHF.L.U64.HI R4, R5.reuse, 0x2, R4 ;  /* 0x0000000205047819 */ /* 0x040fe20000010204 */
[----:B------:R-:W-:Y:S01]  /*22f50*/  USHF.R.S32.HI UR7, URZ, 0x5, UR7 ;  /* 0x00000005ff077899 */ /* 0x000fe20008011407 */
[----:B------:R-:W-:Y:S01]  /*22f60*/  IMAD.SHL.U32 R5, R5, 0x4, RZ ;  /* 0x0000000405057824 */ /* 0x000fe200078e00ff */
        /* <DEDUP_REMOVED lines=98> */
[----:B------:R-:W-:-:S02]  /*23590*/  LOP3.LUT R189, R0, 0x40, RZ, 0x3c, !PT ;  /* 0x0000004000bd7812 */ /* 0x000fc400078e3cff */
[----:B------:R-:W-:Y:S01]  /*235a0*/  LOP3.LUT R7, R0, 0x60, RZ, 0x3c, !PT ;  /* 0x0000006000077812 */ /* 0x000fe200078e3cff */
[----:B------:R-:W-:Y:S01]  /*235b0*/  UMOV UR4, URZ ;  /* 0x000000ff00047c82 */ /* 0x000fe20008000000 */
[----:B------:R-:W-:Y:S01]  /*235c0*/  UMOV UR9, 0x1 ;  /* 0x0000000100097882 */ /* 0x000fe20000000000 */
[----:B------:R-:W-:Y:S01]  /*235d0*/  UIADD3 UR13, UPT, UPT, UR7, -0x2, URZ ;  /* 0xfffffffe070d7890 */ /* 0x000fe2000fffe0ff */
[----:B--2---:R-:W-:-:S11]  /*235e0*/  UMOV UR8, 0xffffffff ;  /* 0xffffffff00087882 */ /* 0x004fd60000000000 */
.L_x_1:
[----:B------:R-:W-:Y:S01]  /*235f0*/  STL.64 [R1+0x3538], R66 ;  /* 0x0035384201007387 */ /* 0x000fe20000100a00 */
[----:B------:R-:W-:-:S04]  /*23600*/  DEPBAR.LE SB0, 0x2 ;  /* 0x000080800000791a */ /* 0x000fc80000000000 */
[----:B-1----:R1:W-:Y:S04]  /*23610*/  STL.64 [R1+0x3530], R64 ;  /* 0x0035304001007387 */ /* 0x0023e80000100a00 */
[----:B-1----:R-:W2:Y:S04]  /*23620*/  LDL.LU.64 R64, [R1+0xac0] ;  /* 0x000ac00001407983 */ /* 0x002ea80000300a00 */
[----:B------:R-:W2:Y:S04]  /*23630*/  LDL.LU.64 R66, [R1+0xac8] ;  /* 0x000ac80001427983 */ /* 0x000ea80000300a00 */
[----:B------:R-:W-:Y:S04]  /*23640*/  STL.64 [R1+0x3528], R62 ;  /* 0x0035283e01007387 */ /* 0x000fe80000100a00 */
[----:B------:R1:W-:Y:S04]  /*23650*/  STL.64 [R1+0x3520], R60 ;  /* 0x0035203c01007387 */ /* 0x0003e80000100a00 */
[----:B-1----:R-:W3:Y:S04]  /*23660*/  LDL.LU.64 R60, [R1+0xb50] ;  /* 0x000b5000013c7983 */ /* 0x002ee80000300a00 */
[----:B------:R-:W3:Y:S04]  /*23670*/  LDL.LU.64 R62, [R1+0xb58] ;  /* 0x000b5800013e7983 */ /* 0x000ee80000300a00 */
[----:B------:R-:W-:Y:S04]  /*23680*/  STL.64 [R1+0x3518], R58 ;  /* 0x0035183a01007387 */ /* 0x000fe80000100a00 */
[----:B------:R1:W-:Y:S04]  /*23690*/  STL.64 [R1+0x3510], R56 ;  /* 0x0035103801007387 */ /* 0x0003e80000100a00 */
[----:B-1----:R-:W4:Y:S04]  /*236a0*/  LDL.LU.64 R56, [R1+0xb60] ;  /* 0x000b600001387983 */ /* 0x002f280000300a00 */
[----:B------:R-:W4:Y:S01]  /*236b0*/  LDL.LU.64 R58, [R1+0xb68] ;  /* 0x000b6800013a7983 */ /* 0x000f220000300a00 */
[----:B------:R-:W-:Y:S01]  /*236c0*/  UIADD3 UR8, UPT, UPT, UR8, 0x1, URZ ;  /* 0x0000000108087890 */ /* 0x000fe2000fffe0ff */
[----:B------:R-:W-:Y:S01]  /*236d0*/  LOP3.LUT R6, R0, 0x20, RZ, 0x3c, !PT ;  /* 0x0000002000067812 */ /* 0x000fe200078e3cff */
[----:B------:R-:W1:Y:S02]  /*236e0*/  S2R R7, SR_TID.X ;  /* 0x0000000000077919 */ /* 0x000e640000002100 */
[----:B------:R-:W-:Y:S01]  /*236f0*/  UISETP.GT.AND UP0, UPT, UR8, 0x1, UPT ;  /* 0x000000010800788c */ /* 0x000fe2000bf04270 */
[----:B------:R-:W1:Y:S03]  /*23700*/  S2R R196, SR_TID.X ;  /* 0x0000000000c47919 */ /* 0x000e660000002100 */
[----:B------:R-:W-:Y:S01]  /*23710*/  USEL UR8, UR8, URZ, !UP0 ;  /* 0x000000ff08087287 */ /* 0x000fe2000c000000 */
[----:B------:R-:W-:Y:S03]  /*23720*/  STL.64 [R1+0x3508], R54 ;  /* 0x0035083601007387 */ /* 0x000fe60000100a00 */
[----:B------:R-:W-:-:S02]  /*23730*/  ULEA UR10, UR8, UR5, 0x10 ;  /* 0x00000005080a7291 */ /* 0x000fc4000f8e80ff */
[----:B------:R-:W-:Y:S01]  /*23740*/  ULEA UR11, UR8, UR5, 0xd ;  /* 0x00000005080b7291 */ /* 0x000fe2000f8e68ff */
[----:B------:R-:W-:Y:S06]  /*23750*/  BAR.SYNC.DEFER_BLOCKING 0x0 ;  /* 0x0000000000007b1d */ /* 0x000fec0000010000 */
[----:B------:R-:W-:Y:S04]  /*23760*/  STL.64 [R1+0x3500], R52 ;  /* 0x0035003401007387 */ /* 0x000fe80000100a00 */
[----:B------:R-:W-:Y:S04]  /*23770*/  STL.64 [R1+0x34f8], R50 ;  /* 0x0034f83201007387 */ /* 0x000fe80000100a00 */
[----:B------:R-:W-:Y:S01]  /*23780*/  STL.64 [R1+0x34f0], R48 ;  /* 0x0034f03001007387 */ /* 0x000fe20000100a00 */
[----:B-1----:R-:W-:-:S03]  /*23790*/  LOP3.LUT R7, R7, 0x7, RZ, 0xc0, !PT ;  /* 0x0000000707077812 */ /* 0x002fc600078ec0ff */
[----:B------:R-:W-:Y:S01]  /*237a0*/  STL.64 [R1+0x34e8], R46 ;  /* 0x0034e82e01007387 */ /* 0x000fe20000100a00 */
[----:B------:R-:W-:-:S03]  /*237b0*/  IMAD.SHL.U32 R196, R196, 0x2, RZ ;  /* 0x00000002c4c47824 */ /* 0x000fc600078e00ff */
[----:B------:R-:W-:Y:S01]  /*237c0*/  LDS R220, [R0+UR10] ;  /* 0x0000000a00dc7984 */ /* 0x000fe20008000800 */
[----:B------:R-:W-:-:S03]  /*237d0*/  IMAD R7, R7, 0x90, RZ ;  /* 0x0000009007077824 */ /* 0x000fc600078e02ff */
[----:B------:R-:W-:Y:S02]  /*237e0*/  LDS R222, [R0+UR10+0x2000] ;  /* 0x0020000a00de7984 */ /* 0x000fe40008000800 */
[----:B------:R-:W-:Y:S02]  /*237f0*/  LOP3.LUT R7, R7, 0x30, R196, 0x78, !PT ;  /* 0x0000003007077812 */ /* 0x000fe400078e78c4 */
[----:B------:R-:W-:Y:S04]  /*23800*/  LDS R221, [R6+UR10] ;  /* 0x0000000a06dd7984 */ /* 0x000fe80008000800 */
[----:B------:R-:W-:Y:S04]  /*23810*/  LDS R223, [R6+UR10+0x2000] ;  /* 0x0020000a06df7984 */ /* 0x000fe80008000800 */
[----:B------:R-:W1:Y:S04]  /*23820*/  LDSM.16.M88.4 R188, [R7+UR11+0x20000] ;  /* 0x0200000b07bc783b */ /* 0x000e680008000200 */
[----:B------:R-:W1:Y:S04]  /*23830*/  LDSM.16.M88.4 R192, [R7+UR11+0x20400] ;  /* 0x0204000b07c0783b */ /* 0x000e680008000200 */
[----:B------:R-:W1:Y:S04]  /*23840*/  LDSM.16.M88.4 R216, [R7+UR11+0x20800] ;  /* 0x0208000b07d8783b */ /* 0x000e680008000200 */
[----:B------:R-:W1:Y:S04]  /*23850*/  LDSM.16.M88.4 R212, [R7+UR11+0x20c00] ;  /* 0x020c000b07d4783b */ /* 0x000e680008000200 */
[----:B------:R-:W1:Y:S04]  /*23860*/  LDSM.16.M88.4 R208, [R7+UR11+0x21000] ;  /* 0x0210000b07d0783b */ /* 0x000e680008000200 */
[----:B------:R-:W1:Y:S04]  /*23870*/  LDSM.16.M88.4 R204, [R7+UR11+0x21400] ;  /* 0x0214000b07cc783b */ /* 0x000e680008000200 */
[----:B------:R-:W1:Y:S04]  /*23880*/  LDSM.16.M88.4 R200, [R7+UR11+0x21800] ;  /* 0x0218000b07c8783b */ /* 0x000e680008000200 */
[----:B------:R-:W1:Y:S04]  /*23890*/  LDSM.16.M88.4 R196, [R7+UR11+0x21c00] ;  /* 0x021c000b07c4783b */ /* 0x000e680008000200 */
[----:B------:R-:W-:Y:S04]  /*238a0*/  STL.64 [R1+0x34e0], R44 ;  /* 0x0034e02c01007387 */ /* 0x000fe80000100a00 */
[----:B------:R-:W-:Y:S04]  /*238b0*/  STL.64 [R1+0x34d8], R42 ;  /* 0x0034d82a01007387 */ /* 0x000fe80000100a00 */
[----:B------:R-:W-:Y:S04]  /*238c0*/  STL.64 [R1+0x34d0], R40 ;  /* 0x0034d02801007387 */ /* 0x000fe80000100a00 */
[----:B------:R-:W-:Y:S04]  /*238d0*/  STL.64 [R1+0x34c8], R38 ;  /* 0x0034c82601007387 */ /* 0x000fe80000100a00 */
[----:B------:R-:W-:Y:S04]  /*238e0*/  STL.64 [R1+0x34c0], R36 ;  /* 0x0034c02401007387 */ /* 0x000fe80000100a00 */
[----:B------:R-:W-:Y:S04]  /*238f0*/  STL.64 [R1+0x34b8], R34 ;  /* 0x0034b82201007387 */ /* 0x000fe80000100a00 */
[----:B------:R1:W-:Y:S04]  /*23900*/  STL.64 [R1+0x34b0], R32 ;  /* 0x0034b02001007387 */ /* 0x0003e80000100a00 */
[----:B------:R-:W-:Y:S04]  /*23910*/  STL.64 [R1+0x34a8], R30 ;  /* 0x0034a81e01007387 */ /* 0x000fe80000100a00 */
        /* <DEDUP_REMOVED lines=10> */
[----:B------:R4:W-:Y:S04]  /*239c0*/  STL.64 [R1+0x3450], R8 ;  /* 0x0034500801007387 */ /* 0x0009e80000100a00 */
[----:B------:R-:W-:Y:S04]  /*239d0*/  STL [R1+0x2c4c], R3 ;  /* 0x002c4c0301007387 */ /* 0x000fe80000100800 */
[----:B------:R-:W-:Y:S04]  /*239e0*/  STL [R1+0x2c48], R2 ;  /* 0x002c480201007387 */ /* 0x000fe80000100800 */
[----:B------:R-:W-:Y:S04]  /*239f0*/  STL.64 [R1+0x2ac0], R4 ;  /* 0x002ac00401007387 */ /* 0x000fe80000100a00 */
[----:B-1----:R-:W-:Y:S04]  /*23a00*/  STL [R1+0x3424], R190 ;  /* 0x003424be01007387 */ /* 0x002fe80000100800 */
        /* <DEDUP_REMOVED lines=16> */
[----:B------:R-:W2:Y:S04]  /*23b10*/  LDL.LU.64 R34, [R1+0xab8] ;  /* 0x000ab80001227983 */ /* 0x000ea80000300a00 */
[----:B------:R-:W-:Y:S04]  /*23b20*/  LDS R224, [R0+UR10+0x80] ;  /* 0x0000800a00e07984 */ /* 0x000fe80008000800 */
[----:B------:R-:W-:Y:S04]  /*23b30*/  LDS R226, [R0+UR10+0x2080] ;  /* 0x0020800a00e27984 */ /* 0x000fe80008000800 */
[----:B------:R-:W-:Y:S04]  /*23b40*/  LDS R225, [R6+UR10+0x80] ;  /* 0x0000800a06e17984 */ /* 0x000fe80008000800 */
[----:B------:R-:W1:Y:S04]  /*23b50*/  LDS R227, [R6+UR10+0x2080] ;  /* 0x0020800a06e37984 */ /* 0x000e680008000800 */
[----:B------:R-:W-:Y:S04]  /*23b60*/  LDS R228, [R0+UR10+0x100] ;  /* 0x0001000a00e47984 */ /* 0x000fe80008000800 */
[----:B------:R-:W-:Y:S04]  /*23b70*/  LDS R230, [R0+UR10+0x2100] ;  /* 0x0021000a00e67984 */ /* 0x000fe80008000800 */
[----:B------:R-:W-:Y:S04]  /*23b80*/  LDS R229, [R6+UR10+0x100] ;  /* 0x0001000a06e57984 */ /* 0x000fe80008000800 */
[----:B------:R-:W1:Y:S04]  /*23b90*/  LDS R231, [R6+UR10+0x2100] ;  /* 0x0021000a06e77984 */ /* 0x000e680008000800 */
[----:B------:R-:W-:Y:S04]  /*23ba0*/  LDS R232, [R0+UR10+0x180] ;  /* 0x0001800a00e87984 */ /* 0x000fe80008000800 */
[----:B------:R-:W-:Y:S04]  /*23bb0*/  LDS R234, [R0+UR10+0x2180] ;  /* 0x0021800a00ea7984 */ /* 0x000fe80008000800 */
[----:B------:R-:W-:Y:S04]  /*23bc0*/  LDS R233, [R6+UR10+0x180] ;  /* 0x0001800a06e97984 */ /* 0x000fe80008000800 */
[----:B------:R-:W1:Y:S01]  /*23bd0*/  LDS R235, [R6+UR10+0x2180] ;  /* 0x0021800a06eb7984 */ /* 0x000e620008000800 */
[----:B----4-:R-:W-:-:S15]  /*23be0*/  HMMA.1688.F32.TF32 R8, R220, R188, R56 ;  /* 0x000000bcdc08723c */ /* 0x010fde0000081038 */
[----:B------:R-:W-:-:S04]  /*23bf0*/  NOP ;  /* 0x0000000000007918 */ /* 0x000fc80000000000 */
[----:B------:R-:W-:Y:S04]  /*23c00*/  STL.64 [R1+0xd80], R8 ;  /* 0x000d800801007387 */ /* 0x000fe80000100a00 */
[----:B------:R3:W-:Y:S04]  /*23c10*/  STL.64 [R1+0xd88], R10 ;  /* 0x000d880a01007387 */ /* 0x0007e80000100a00 */
[----:B------:R-:W4:Y:S04]  /*23c20*/  LDL.LU.64 R28, [R1+0xaa0] ;  /* 0x000aa000011c7983 */ /* 0x000f280000300a00 */
[----:B------:R-:W4:Y:S01]  /*23c30*/  LDL.LU.64 R30, [R1+0xaa8] ;  /* 0x000aa800011e7983 */ /* 0x000f220000300a00 */
[----:B---3--:R-:W-:-:S15]  /*23c40*/  HMMA.1688.F32.TF32 R8, R220, R192, R60 ;  /* 0x000000c0dc08723c */ /* 0x008fde000008103c */
[----:B------:R-:W-:-:S04]  /*23c50*/  NOP ;  /* 0x0000000000007918 */ /* 0x000fc80000000000 */
[----:B------:R3:W-:Y:S04]  /*23c60*/  STL.64 [R1+0xd70], R8 ;  /* 0x000d700801007387 */ /* 0x0007e80000100a00 */
[----:B------:R1:W-:Y:S04]  /*23c70*/  STL.64 [R1+0xd78], R10 ;  /* 0x000d780a01007387 */ /* 0x0003e80000100a00 */
[----:B------:R-:W4:Y:S04]  /*23c80*/  LDL.LU.64 R24, [R1+0xb90] ;  /* 0x000b900001187983 */ /* 0x000f280000300a00 */
[----:B------:R-:W4:Y:S04]  /*23c90*/  LDL.LU.64 R26, [R1+0xb98] ;  /* 0x000b9800011a7983 */ /* 0x000f280000300a00 */
[----:B------:R-:W4:Y:S04]  /*23ca0*/  LDL.LU.64 R20, [R1+0xa90] ;  /* 0x000a900001147983 */ /* 0x000f280000300a00 */
[----:B------:R-:W4:Y:S04]  /*23cb0*/  LDL.LU.64 R22, [R1+0xa98] ;  /* 0x000a980001167983 */ /* 0x000f280000300a00 */
[----:B------:R-:W4:Y:S04]  /*23cc0*/  LDL.LU.64 R16, [R1+0xa80] ;  /* 0x000a800001107983 */ /* 0x000f280000300a00 */
[----:B------:R-:W4:Y:S04]  /*23cd0*/  LDL.LU.64 R18, [R1+0xa88] ;  /* 0x000a880001127983 */ /* 0x000f280000300a00 */
[----:B------:R-:W4:Y:S04]  /*23ce0*/  LDL.LU.64 R12, [R1+0xa70] ;  /* 0x000a7000010c7983 */ /* 0x000f280000300a00 */
[----:B------:R-:W4:Y:S04]  /*23cf0*/  LDL.LU.64 R14, [R1+0xa78] ;  /* 0x000a7800010e7983 */ /* 0x000f280000300a00 */
[----:B---3--:R-:W3:Y:S04]  /*23d00*/  LDL.LU.64 R8, [R1+0x9d0] ;  /* 0x0009d00001087983 */ /* 0x008ee80000300a00 */
[----:B-1----:R-:W3:Y:S01]  /*23d10*/  LDL.LU.64 R10, [R1+0x9d8] ;  /* 0x0009d800010a7983 */ /* 0x002ee20000300a00 */
[----:B--2---:R-:W-:-:S15]  /*23d20*/  HMMA.1688.F32.TF32 R36, R220, R216, R64 ;  /* 0x000000d8dc24723c */ /* 0x004fde0000081040 */
[----:B------:R-:W-:-:S04]  /*23d30*/  NOP ;  /* 0x0000000000007918 */ /* 0x000fc80000000000 */
[----:B------:R-:W-:Y:S01]  /*23d40*/  IMAD.MOV.U32 R218, RZ, RZ, R38 ;  /* 0x000000ffffda7224 */ /* 0x000fe200078e0026 */
[----:B------:R-:W-:-:S04]  /*23d50*/  MOV R219, R39 ;  /* 0x0000002700db7202 */ /* 0x000fc80000000f00 */
[----:B------:R-:W-:Y:S04]  /*23d60*/  STL [R1+0x344c], R218 ;  /* 0x00344cda01007387 */ /* 0x000fe80000100800 */
[----:B------:R-:W-:Y:S01]  /*23d70*/  STL [R1+0x3448], R219 ;  /* 0x003448db01007387 */ /* 0x000fe20000100800 */
[----:B------:R-:W-:Y:S02]  /*23d80*/  IMAD.MOV.U32 R214, RZ, RZ, R36 ;  /* 0x000000ffffd67224 */ /* 0x000fe400078e0024 */
[----:B------:R-:W-:Y:S01]  /*23d90*/  IMAD.MOV.U32 R215, RZ, RZ, R37 ;  /* 0x000000ffffd77224 */ /* 0x000fe200078e0025 */
[----:B------:R-:W-:-:S15]  /*23da0*/  HMMA.1688.F32.TF32 R32, R220, R212, R32 ;  /* 0x000000d4dc20723c */ /* 0x000fde0000081020 */
[----:B------:R-:W-:-:S04]  /*23db0*/  NOP ;  /* 0x0000000000007918 */ /* 0x000fc80000000000 */
[----:B------:R-:W-:Y:S02]  /*23dc0*/  IMAD.MOV.U32 R194, RZ, RZ, R32 ;  /* 0x000000ffffc27224 */ /* 0x000fe400078e0020 */
[----:B------:R-:W-:Y:S02]  /*23dd0*/  IMAD.MOV.U32 R195, RZ, RZ, R33 ;  /* 0x000000ffffc37224 */ /* 0x000fe400078e0021 */
[----:B------:R-:W-:Y:S02]  /*23de0*/  IMAD.MOV.U32 R190, RZ, RZ, R34 ;  /* 0x000000ffffbe7224 */ /* 0x000fe400078e0022 */
[----:B------:R-:W-:Y:S01]  /*23df0*/  IMAD.MOV.U32 R191, RZ, RZ, R35 ;  /* 0x000000ffffbf7224 */ /* 0x000fe200078e0023 */
[C---:B----4-:R-:W-:Y:S08]  /*23e00*/  HMMA.1688.F32.TF32 R24, R220.reuse, R204, R24 ;  /* 0x000000ccdc18723c */ /* 0x050ff00000081018 */
[C---:B------:R-:W-:Y:S08]  /*23e10*/  HMMA.1688.F32.TF32 R20, R220.reuse, R200, R20 ;  /* 0x000000c8dc14723c */ /* 0x040ff00000081014 */
[----:B------:R-:W-:Y:S08]  /*23e20*/  HMMA.1688.F32.TF32 R16, R220, R196, R16 ;  /* 0x000000c4dc10723c */ /* 0x000ff00000081010 */
[C---:B------:R-:W-:Y:S08]  /*23e30*/  HMMA.1688.F32.TF32 R12, R224.reuse, R188, R12 ;  /* 0x000000bce00c723c */ /* 0x040ff0000008100c */
[----:B---3--:R-:W-:Y:S01]  /*23e40*/  HMMA.1688.F32.TF32 R8, R224, R192, R8 ;  /* 0x000000c0e008723c */ /* 0x008fe20000081008 */
[----:B------:R-:W-:Y:S04]  /*23e50*/  STL.64 [R1+0xd30], R24 ;  /* 0x000d301801007387 */ /* 0x000fe80000100a00 */
[----:B------:R-:W-:Y:S04]  /*23e60*/  STL.64 [R1+0xd38], R26 ;  /* 0x000d381a01007387 */ /* 0x000fe80000100a00 */
[----:B------:R-:W-:Y:S04]  /*23e70*/  STL.64 [R1+0xd20], R20 ;  /* 0x000d201401007387 */ /* 0x000fe80000100a00 */
[----:B------:R-:W-:Y:S04]  /*23e80*/  STL.64 [R1+0xd28], R22 ;  /* 0x000d281601007387 */ /* 0x000fe80000100a00 */
[----:B------:R1:W-:Y:S04]  /*23e90*/  STL.64 [R1+0xd10], R16 ;  /* 0x000d101001007387 */ /* 0x0003e80000100a00 */
[----:B------:R2:W-:Y:S04]  /*23ea0*/  STL.64 [R1+0xd18], R18 ;  /* 0x000d181201007387 */ /* 0x0005e80000100a00 */
[----:B------:R-:W3:Y:S04]  /*23eb0*/  LDL.LU.64 R56, [R1+0x9b0] ;  /* 0x0009b00001387983 */ /* 0x000ee80000300a00 */
[----:B------:R4:W-:Y:S04]  /*23ec0*/  STL.64 [R1+0xd00], R12 ;  /* 0x000d000c01007387 */ /* 0x0009e80000100a00 */
[----:B------:R1:W-:Y:S04]  /*23ed0*/  STL.64 [R1+0xd08], R14 ;  /* 0x000d080e01007387 */ /* 0x0003e80000100a00 */
[----:B------:R-:W3:Y:S04]  /*23ee0*/  LDL.LU.64 R58, [R1+0x9b8] ;  /* 0x0009b800013a7983 */ /* 0x000ee80000300a00 */
[----:B------:R1:W-:Y:S04]  /*23ef0*/  STL.64 [R1+0xcf0], R8 ;  /* 0x000cf00801007387 */ /* 0x0003e80000100a00 */
[----:B------:R1:W-:Y:S04]  /*23f00*/  STL.64 [R1+0xcf8], R10 ;  /* 0x000cf80a01007387 */ /* 0x0003e80000100a00 */
[----:B------:R-:W3:Y:S04]  /*23f10*/  LDL.LU.64 R52, [R1+0x990] ;  /* 0x0009900001347983 */ /* 0x000ee80000300a00 */
[----:B------:R-:W3:Y:S04]  /*23f20*/  LDL.LU.64 R54, [R1+0x998] ;  /* 0x0009980001367983 */ /* 0x000ee80000300a00 */
[----:B------:R-:W3:Y:S04]  /*23f30*/  LDL.LU.64 R48, [R1+0x970] ;  /* 0x0009700001307983 */ /* 0x000ee80000300a00 */
[----:B------:R-:W3:Y:S04]  /*23f40*/  LDL.LU.64 R50, [R1+0x978] ;  /* 0x0009780001327983 */ /* 0x000ee80000300a00 */
[----:B------:R-:W3:Y:S04]  /*23f50*/  LDL.LU.64 R44, [R1+0x8d0] ;  /* 0x0008d000012c7983 */ /* 0x000ee80000300a00 */
[----:B------:R-:W3:Y:S04]  /*23f60*/  LDL.LU.64 R46, [R1+0x8d8] ;  /* 0x0008d800012e7983 */ /* 0x000ee80000300a00 */
[----:B-1----:R-:W3:Y:S04]  /*23f70*/  LDL.LU.64 R16, [R1+0x8c0] ;  /* 0x0008c00001107983 */ /* 0x002ee80000300a00 */
[----:B--2---:R-:W2:Y:S01]  /*23f80*/  LDL.LU.64 R18, [R1+0x8c8] ;  /* 0x0008c80001127983 */ /* 0x004ea20000300a00 */
[----:B------:R-:W-:Y:S03]  /*23f90*/  HMMA.1688.F32.TF32 R28, R220, R208, R28 ;  /* 0x000000d0dc1c723c */ /* 0x000fe6000008101c */
[----:B------:R-:W2:Y:S04]  /*23fa0*/  LDL.LU.64 R40, [R1+0x850] ;  /* 0x0008500001287983 */ /* 0x000ea80000300a00 */
[----:B------:R-:W2:Y:S04]  /*23fb0*/  LDL.LU.64 R42, [R1+0x858] ;  /* 0x00085800012a7983 */ /* 0x000ea80000300a00 */
[----:B------:R-:W2:Y:S04]  /*23fc0*/  LDL.LU.64 R36, [R1+0x760] ;  /* 0x0007600001247983 */ /* 0x000ea80000300a00 */
[----:B------:R-:W2:Y:S04]  /*23fd0*/  LDL.LU.64 R38, [R1+0x768] ;  /* 0x0007680001267983 */ /* 0x000ea80000300a00 */
[----:B----4-:R-:W4:Y:S01]  /*23fe0*/  LDL.LU.64 R12, [R1+0x750] ;  /* 0x00075000010c7983 */ /* 0x010f220000300a00 */
[----:B------:R-:W-:-:S03]  /*23ff0*/  IMAD.MOV.U32 R218, RZ, RZ, R28 ;  /* 0x000000ffffda7224 */ /* 0x000fc600078e001c */
[----:B------:R-:W4:Y:S01]  /*24000*/  LDL.LU.64 R14, [R1+0x758] ;  /* 0x00075800010e7983 */ /* 0x000f220000300a00 */
[----:B------:R-:W-:-:S03]  /*24010*/  IMAD.MOV.U32 R219, RZ, RZ, R29 ;  /* 0x000000ffffdb7224 */ /* 0x000fc600078e001d */
[----:B------:R-:W4:Y:S01]  /*24020*/  LDL.LU.64 R32, [R1+0x740] ;  /* 0x0007400001207983 */ /* 0x000f220000300a00 */
[----:B------:R-:W-:Y:S02]  /*24030*/  IMAD.MOV.U32 R210, RZ, RZ, R30 ;  /* 0x000000ffffd27224 */ /* 0x000fe400078e001e */
[----:B------:R-:W-:Y:S01]  /*24040*/  IMAD.MOV.U32 R211, RZ, RZ, R31 ;  /* 0x000000ffffd37224 */ /* 0x000fe200078e001f */
        /* <DEDUP_REMOVED lines=9> */
[----:B------:R-:W-:Y:S04]  /*240e0*/  LDS R220, [R0+UR10+0x200] ;  /* 0x0002000a00dc7984 */ /* 0x000fe80008000800 */
[----:B------:R-:W-:Y:S04]  /*240f0*/  LDS R222, [R0+UR10+0x2200] ;  /* 0x0022000a00de7984 */ /* 0x000fe80008000800 */
[----:B------:R-:W-:Y:S04]  /*24100*/  LDS R221, [R6+UR10+0x200] ;  /* 0x0002000a06dd7984 */ /* 0x000fe80008000800 */
[----:B------:R-:W1:Y:S01]  /*24110*/  LDS R223, [R6+UR10+0x2200] ;  /* 0x0022000a06df7984 */ /* 0x000e620008000800 */
[C---:B---3--:R-:W-:Y:S08]  /*24120*/  HMMA.1688.F32.TF32 R60, R224.reuse, R216, R56 ;  /* 0x000000d8e03c723c */ /* 0x048ff00000081038 */
[C---:B------:R-:W-:Y:S08]  /*24130*/  HMMA.1688.F32.TF32 R56, R224.reuse, R212, R52 ;  /* 0x000000d4e038723c */ /* 0x040ff00000081034 */
[C---:B------:R-:W-:Y:S08]  /*24140*/  HMMA.1688.F32.TF32 R52, R224.reuse, R208, R48 ;  /* 0x000000d0e034723c */ /* 0x040ff00000081030 */
[C---:B------:R-:W-:Y:S08]  /*24150*/  HMMA.1688.F32.TF32 R48, R224.reuse, R204, R44 ;  /* 0x000000cce030723c */ /* 0x040ff0000008102c */
[----:B--2---:R-:W-:Y:S01]  /*24160*/  HMMA.1688.F32.TF32 R44, R224, R200, R16 ;  /* 0x000000c8e02c723c */ /* 0x004fe20000081010 */
[----:B------:R-:W-:Y:S04]  /*24170*/  STL.64 [R1+0xce0], R60 ;  /* 0x000ce03c01007387 */ /* 0x000fe80000100a00 */
[----:B------:R-:W-:Y:S04]  /*24180*/  STL.64 [R1+0xce8], R62 ;  /* 0x000ce83e01007387 */ /* 0x000fe80000100a00 */
[----:B------:R-:W-:Y:S04]  /*24190*/  STL.64 [R1+0xcd0], R56 ;  /* 0x000cd03801007387 */ /* 0x000fe80000100a00 */
[----:B------:R-:W-:Y:S04]  /*241a0*/  STL.64 [R1+0xcd8], R58 ;  /* 0x000cd83a01007387 */ /* 0x000fe80000100a00 */
[----:B------:R-:W-:Y:S04]  /*241b0*/  STL.64 [R1+0xcc0], R52 ;  /* 0x000cc03401007387 */ /* 0x000fe80000100a00 */
[----:B------:R-:W-:Y:S04]  /*241c0*/  STL.64 [R1+0xcc8], R54 ;  /* 0x000cc83601007387 */ /* 0x000fe80000100a00 */
[----:B------:R-:W2:Y:S04]  /*241d0*/  LDL.LU.64 R16, [R1+0x6a0] ;  /* 0x0006a00001107983 */ /* 0x000ea80000300a00 */
[----:B------:R-:W-:Y:S04]  /*241e0*/  STL.64 [R1+0xcb0], R48 ;  /* 0x000cb03001007387 */ /* 0x000fe80000100a00 */
[----:B------:R-:W-:Y:S04]  /*241f0*/  STL.64 [R1+0xcb8], R50 ;  /* 0x000cb83201007387 */ /* 0x000fe80000100a00 */
[----:B------:R-:W2:Y:S04]  /*24200*/  LDL.LU.64 R18, [R1+0x6a8] ;  /* 0x0006a80001127983 */ /* 0x000ea80000300a00 */
[----:B------:R-:W-:Y:S04]  /*24210*/  STL.64 [R1+0xca0], R44 ;  /* 0x000ca02c01007387 */ /* 0x000fe80000100a00 */
[----:B------:R3:W-:Y:S01]  /*24220*/  STL.64 [R1+0xca8], R46 ;  /* 0x000ca82e01007387 */ /* 0x0007e20000100a00 */
[----:B----4-:R-:W-:Y:S08]  /*24230*/  HMMA.1688.F32.TF32 R32, R228, R216, R32 ;  /* 0x000000d8e420723c */ /* 0x010ff00000081020 */
[----:B---3--:R-:W-:Y:S01]  /*24240*/  HMMA.1688.F32.TF32 R44, R224, R196, R40 ;  /* 0x000000c4e02c723c */ /* 0x008fe20000081028 */
[----:B------:R-:W-:Y:S04]  /*24250*/  LDS R224, [R0+UR10+0x280] ;  /* 0x0002800a00e07984 */ /* 0x000fe80008000800 */
[----:B------:R-:W-:Y:S03]  /*24260*/  LDS R226, [R0+UR10+0x2280] ;  /* 0x0022800a00e27984 */ /* 0x000fe60008000800 */
[C---:B------:R-:W-:Y:S01]  /*24270*/  HMMA.1688.F32.TF32 R40, R228.reuse, R188, R36 ;  /* 0x000000bce428723c */ /* 0x040fe20000081024 */
[----:B------:R-:W-:Y:S04]  /*24280*/  LDS R225, [R6+UR10+0x280] ;  /* 0x0002800a06e17984 */ /* 0x000fe80008000800 */
[----:B------:R-:W3:Y:S03]  /*24290*/  LDS R227, [R6+UR10+0x2280] ;  /* 0x0022800a06e37984 */ /* 0x000ee60008000800 */
[C---:B------:R-:W-:Y:S08]  /*242a0*/  HMMA.1688.F32.TF32 R36, R228.reuse, R192, R12 ;  /* 0x000000c0e424723c */ /* 0x040ff0000008100c */
[C---:B------:R-:W-:Y:S01]  /*242b0*/  HMMA.1688.F32.TF32 R28, R228.reuse, R212, R28 ;  /* 0x000000d4e41c723c */ /* 0x040fe2000008101c */
[----:B------:R-:W-:Y:S07]  /*242c0*/  STL.64 [R1+0xc90], R44 ;  /* 0x000c902c01007387 */ /* 0x000fee0000100a00 */
[C---:B------:R-:W-:Y:S01]  /*242d0*/  HMMA.1688.F32.TF32 R24, R228.reuse, R208, R24 ;  /* 0x000000d0e418723c */ /* 0x040fe20000081018 */
[----:B------:R-:W-:Y:S04]  /*242e0*/  STL.64 [R1+0xc98], R46 ;  /* 0x000c982e01007387 */ /* 0x000fe80000100a00 */
[----:B------:R-:W4:Y:S03]  /*242f0*/  LDL.LU.64 R12, [R1+0x620] ;  /* 0x00062000010c7983 */ /* 0x000f260000300a00 */
[C---:B------:R-:W-:Y:S01]  /*24300*/  HMMA.1688.F32.TF32 R20, R228.reuse, R204, R20 ;  /* 0x000000cce414723c */ /* 0x040fe20000081014 */
[----:B------:R-:W-:Y:S04]  /*24310*/  STL.64 [R1+0xc80], R40 ;  /* 0x000c802801007387 */ /* 0x000fe80000100a00 */
[----:B------:R-:W-:Y:S04]  /*24320*/  STL.64 [R1+0xc88], R42 ;  /* 0x000c882a01007387 */ /* 0x000fe80000100a00 */
[----:B------:R-:W4:Y:S04]  /*24330*/  LDL.LU.64 R14, [R1+0x628] ;  /* 0x00062800010e7983 */ /* 0x000f280000300a00 */
[----:B------:R-:W-:Y:S04]  /*24340*/  STL.64 [R1+0xc70], R36 ;  /* 0x000c702401007387 */ /* 0x000fe80000100a00 */
[----:B------:R-:W-:Y:S04]  /*24350*/  STL.64 [R1+0xc78], R38 ;  /* 0x000c782601007387 */ /* 0x000fe80000100a00 */
[----:B------:R-:W-:Y:S04]  /*24360*/  STL.64 [R1+0xc60], R32 ;  /* 0x000c602001007387 */ /* 0x000fe80000100a00 */
[----:B------:R-:W-:Y:S04]  /*24370*/  STL.64 [R1+0xc68], R34 ;  /* 0x000c682201007387 */ /* 0x000fe80000100a00 */
[----:B------:R1:W-:Y:S04]  /*24380*/  STL.64 [R1+0xc50], R28 ;  /* 0x000c501c01007387 */ /* 0x0003e80000100a00 */
[----:B------:R1:W-:Y:S04]  /*24390*/  STL.64 [R1+0xc58], R30 ;  /* 0x000c581e01007387 */ /* 0x0003e80000100a00 */
[----:B------:R-:W-:Y:S04]  /*243a0*/  STL.64 [R1+0xc40], R24 ;  /* 0x000c401801007387 */ /* 0x000fe80000100a00 */
[----:B------:R-:W-:Y:S04]  /*243b0*/  STL.64 [R1+0xc48], R26 ;  /* 0x000c481a01007387 */ /* 0x000fe80000100a00 */
[----:B-1----:R-:W3:Y:S04]  /*243c0*/  LDL.LU.64 R28, [R1+0x610] ;  /* 0x00061000011c7983 */ /* 0x002ee80000300a00 */
[----:B------:R-:W-:Y:S04]  /*243d0*/  STL.64 [R1+0xc30], R20 ;  /* 0x000c301401007387 */ /* 0x000fe80000100a00 */
[----:B------:R-:W-:Y:S01]  /*243e0*/  STL.64 [R1+0xc38], R22 ;  /* 0x000c381601007387 */ /* 0x000fe20000100a00 */
[----:B------:R-:W-:Y:S03]  /*243f0*/  HMMA.1688.F32.TF32 R8, R228, R200, R8 ;  /* 0x000000c8e408723c */ /* 0x000fe60000081008 */
[----:B------:R-:W3:-:S15]  /*24400*/  LDL.LU.64 R30, [R1+0x618] ;  /* 0x00061800011e7983 */ /* 0x000ede0000300a00 */
[----:B------:R-:W-:Y:S01]  /*24410*/  NOP ;  /* 0x0000000000007918 */ /* 0x000fe20000000000 */
[----:B------:R1:W-:Y:S04]  /*24420*/  STL.64 [R1+0xc20], R8 ;  /* 0x000c200801007387 */ /* 0x0003e80000100a00 */
[----:B------:R1:W-:Y:S04]  /*24430*/  STL.64 [R1+0xc28], R10 ;  /* 0x000c280a01007387 */ /* 0x0003e80000100a00 */
[----:B-1----:R-:W3:Y:S04]  /*24440*/  LDL.LU.64 R8, [R1+0x600] ;  /* 0x0006000001087983 */ /* 0x002ee80000300a00 */
[----:B------:R-:W3:Y:S04]  /*24450*/  LDL.LU.64 R10, [R1+0x608] ;  /* 0x00060800010a7983 */ /* 0x000ee80000300a00 */
[----:B------:R-:W3:Y:S04]  /*24460*/  LDL.LU.64 R24, [R1+0x5f0] ;  /* 0x0005f00001187983 */ /* 0x000ee80000300a00 */
[----:B------:R-:W3:Y:S01]  /*24470*/  LDL.LU.64 R26, [R1+0x5f8] ;  /* 0x0005f800011a7983 */ /* 0x000ee20000300a00 */
[----:B--2---:R-:W-:Y:S03]  /*24480*/  HMMA.1688.F32.TF32 R16, R228, R196, R16 ;  /* 0x000000c4e410723c */ /* 0x004fe60000081010 */
[----:B------:R-:W-:Y:S04]  /*24490*/  LDS R228, [R0+UR10+0x300] ;  /* 0x0003000a00e47984 */ /* 0x000fe80008000800 */
[----:B------:R-:W-:Y:S04]  /*244a0*/  LDS R230, [R0+UR10+0x2300] ;  /* 0x0023000a00e67984 */ /* 0x000fe80008000800 */
[----:B------:R-:W-:Y:S04]  /*244b0*/  LDS R229, [R6+UR10+0x300] ;  /* 0x0003000a06e57984 */ /* 0x000fe80008000800 */
[----:B------:R-:W1:Y:S04]  /*244c0*/  LDS R231, [R6+UR10+0x2300] ;  /* 0x0023000a06e77984 */ /* 0x000e680008000800 */
[----:B------:R-:W-:-:S02]  /*244d0*/  IMAD.MOV.U32 R202, RZ, RZ, R19 ;  /* 0x000000ffffca7224 */ /* 0x000fc400078e0013 */
[----:B------:R-:W-:Y:S01]  /*244e0*/  IMAD.MOV.U32 R198, RZ, RZ, R18 ;  /* 0x000000ffffc67224 */ /* 0x000fe200078e0012 */
[----:B------:R2:W-:Y:S04]  /*244f0*/  STL.64 [R1+0xbe0], R16 ;  /* 0x000be01001007387 */ /* 0x0005e80000100a00 */
[----:B------:R-:W-:Y:S04]  /*24500*/  STL [R1+0x33fc], R202 ;  /* 0x0033fcca01007387 */ /* 0x000fe80000100800 */
[----:B------:R-:W-:Y:S04]  /*24510*/  STL [R1+0x33f8], R198 ;  /* 0x0033f8c601007387 */ /* 0x000fe80000100800 */
[----:B------:R-:W3:Y:S04]  /*24520*/  LDL.LU.64 R20, [R1+0x5e0] ;  /* 0x0005e00001147983 */ /* 0x000ee80000300a00 */
[----:B------:R-:W3:Y:S01]  /*24530*/  LDL.LU.64 R22, [R1+0x5e8] ;  /* 0x0005e80001167983 */ /* 0x000ee20000300a00 */
[----:B----4-:R-:W-:-:S15]  /*24540*/  HMMA.1688.F32.TF32 R12, R232, R188, R12 ;  /* 0x000000bce80c723c */ /* 0x010fde000008100c */
[----:B------:R-:W-:-:S04]  /*24550*/  NOP ;  /* 0x0000000000007918 */ /* 0x000fc80000000000 */
[----:B------:R4:W-:Y:S04]  /*24560*/  STL.64 [R1+0xbb0], R12 ;  /* 0x000bb00c01007387 */ /* 0x0009e80000100a00 */
[----:B------:R1:W-:Y:S04]  /*24570*/  STL.64 [R1+0xbb8], R14 ;  /* 0x000bb80e01007387 */ /* 0x0003e80000100a00 */
[----:B--2---:R-:W2:Y:S04]  /*24580*/  LDL.LU.64 R16, [R1+0x5d0] ;  /* 0x0005d00001107983 */ /* 0x004ea80000300a00 */
[----:B------:R-:W2:Y:S04]  /*24590*/  LDL.LU.64 R18, [R1+0x5d8] ;  /* 0x0005d80001127983 */ /* 0x000ea80000300a00 */
[----:B----4-:R-:W4:Y:S04]  /*245a0*/  LDL.LU.64 R12, [R1+0x5c0] ;  /* 0x0005c000010c7983 */ /* 0x010f280000300a00 */
[----:B-1----:R-:W4:Y:S01]  /*245b0*/  LDL.LU.64 R14, [R1+0x5c8] ;  /* 0x0005c800010e7983 */ /* 0x002f220000300a00 */
[----:B---3--:R-:W-:-:S15]  /*245c0*/  HMMA.1688.F32.TF32 R28, R232, R192, R28 ;  /* 0x000000c0e81c723c */ /* 0x008fde000008101c */
[----:B------:R-:W-:-:S04]  /*245d0*/  NOP ;  /* 0x0000000000007918 */ /* 0x000fc80000000000 */
[----:B------:R-:W-:Y:S01]  /*245e0*/  IMAD.MOV.U32 R198, RZ, RZ, R31 ;  /* 0x000000ffffc67224 */ /* 0x000fe200078e001f */
[----:B------:R-:W-:Y:S01]  /*245f0*/  MOV R202, R30 ;  /* 0x0000001e00ca7202 */ /* 0x000fe20000000f00 */
[----:B------:R1:W-:Y:S04]  /*24600*/  STL.64 [R1+0xb80], R28 ;  /* 0x000b801c01007387 */ /* 0x0003e80000100a00 */
[----:B------:R-:W-:Y:S04]  /*24610*/  STL [R1+0x3404], R198 ;  /* 0x003404c601007387 */ /* 0x000fe80000100800 */
[----:B------:R3:W-:Y:S01]  /*24620*/  STL [R1+0x3400], R202 ;  /* 0x003400ca01007387 */ /* 0x0007e20000100800 */
[C---:B-1----:R-:W-:Y:S03]  /*24630*/  HMMA.1688.F32.TF32 R28, R232.reuse, R216, R8 ;  /* 0x000000d8e81c723c */ /* 0x042fe60000081008 */
[----:B------:R-:W2:Y:S04]  /*24640*/  LDL.LU.64 R8, [R1+0x5b0] ;  /* 0x0005b00001087983 */ /* 0x000ea80000300a00 */
[----:B------:R-:W2:Y:S01]  /*24650*/  LDL.LU.64 R10, [R1+0x5b8] ;  /* 0x0005b800010a7983 */ /* 0x000ea20000300a00 */
[----:B------:R-:W-:Y:S11]  /*24660*/  HMMA.1688.F32.TF32 R24, R232, R212, R24 ;  /* 0x000000d4e818723c */ /* 0x000ff60000081018 */
[----:B------:R-:W-:Y:S04]  /*24670*/  STL.64 [R1+0xb20], R28 ;  /* 0x000b201c01007387 */ /* 0x000fe80000100a00 */
[----:B------:R-:W-:Y:S04]  /*24680*/  STL.64 [R1+0xb28], R30 ;  /* 0x000b281e01007387 */ /* 0x000fe80000100a00 */
[----:B------:R-:W-:-:S02]  /*24690*/  IMAD.MOV.U32 R199, RZ, RZ, R27 ;  /* 0x000000ffffc77224 */ /* 0x000fc400078e001b */
[----:B------:R-:W-:Y:S02]  /*246a0*/  IMAD.MOV.U32 R207, RZ, RZ, R26 ;  /* 0x000000ffffcf7224 */ /* 0x000fe400078e001a */
[----:B------:R-:W-:Y:S02]  /*246b0*/  IMAD.MOV.U32 R206, RZ, RZ, R25 ;  /* 0x000000ffffce7224 */ /* 0x000fe400078e0019 */
[----:B------:R-:W-:Y:S01]  /*246c0*/  IMAD.MOV.U32 R203, RZ, RZ, R24 ;  /* 0x000000ffffcb7224 */ /* 0x000fe200078e0018 */
[----:B------:R1:W-:Y:S04]  /*246d0*/  STL [R1+0x3414], R199 ;  /* 0x003414c701007387 */ /* 0x0003e80000100800 */
[----:B------:R-:W-:Y:S04]  /*246e0*/  STL [R1+0x3410], R207 ;  /* 0x003410cf01007387 */ /* 0x000fe80000100800 */
[----:B------:R-:W-:Y:S04]  /*246f0*/  STL [R1+0x340c], R206 ;  /* 0x00340cce01007387 */ /* 0x000fe80000100800 */
[----:B------:R1:W-:Y:S01]  /*24700*/  STL [R1+0x3408], R203 ;  /* 0x003408cb01007387 */ /* 0x0003e20000100800 */
[----:B------:R-:W-:-:S15]  /*24710*/  HMMA.1688.F32.TF32 R20, R232, R208, R20 ;  /* 0x000000d0e814723c */ /* 0x000fde0000081014 */
[----:B------:R-:W-:-:S04]  /*24720*/  NOP ;  /* 0x0000000000007918 */ /* 0x000fc80000000000 */
[----:B---3--:R-:W-:Y:S02]  /*24730*/  IMAD.MOV.U32 R202, RZ, RZ, R23 ;  /* 0x000000ffffca7224 */ /* 0x008fe400078e0017 */
[----:B------:R-:W-:Y:S01]  /*24740*/  IMAD.MOV.U32 R198, RZ, RZ, R22 ;  /* 0x000000ffffc67224 */ /* 0x000fe200078e0016 */
[----:B------:R-:W-:Y:S04]  /*24750*/  STL.64 [R1+0xad0], R20 ;  /* 0x000ad01401007387 */ /* 0x000fe80000100a00 */
[----:B------:R3:W-:Y:S04]  /*24760*/  STL [R1+0x341c], R202 ;  /* 0x00341cca01007387 */ /* 0x0007e80000100800 */
[----:B------:R1:W-:Y:S01]  /*24770*/  STL [R1+0x3418], R198 ;  /* 0x003418c601007387 */ /* 0x0003e20000100800 */
[C---:B----4-:R-:W-:Y:S08]  /*24780*/  HMMA.1688.F32.TF32 R12, R232.reuse, R200, R12 ;  /* 0x000000c8e80c723c */ /* 0x050ff0000008100c */
[C---:B--2---:R-:W-:Y:S11]  /*24790*/  HMMA.1688.F32.TF32 R16, R232.reuse, R204, R16 ;  /* 0x000000cce810723c */ /* 0x044ff60000081010 */
[----:B------:R2:W-:Y:S04]  /*247a0*/  STL.64 [R1+0xa90], R12 ;  /* 0x000a900c01007387 */ /* 0x0005e80000100a00 */
[----:B------:R-:W4:Y:S04]  /*247b0*/  LDL.LU.64 R64, [R1+0x550] ;  /* 0x0005500001407983 */ /* 0x000f280000300a00 */
[----:B------:R-:W4:Y:S01]  /*247c0*/  LDL.LU.64 R66, [R1+0x558] ;  /* 0x0005580001427983 */ /* 0x000f220000300a00 */
[----:B------:R-:W-:Y:S01]  /*247d0*/  HMMA.1688.F32.TF32 R8, R232, R196, R8 ;  /* 0x000000c4e808723c */ /* 0x000fe20000081008 */
[----:B-1----:R-:W-:Y:S01]  /*247e0*/  IMAD.MOV.U32 R199, RZ, RZ, R16 ;  /* 0x000000ffffc77224 */ /* 0x002fe200078e0010 */
[----:B------:R-:W-:Y:S01]  /*247f0*/  MOV R203, R19 ;  /* 0x0000001300cb7202 */ /* 0x000fe20000000f00 */
[----:B------:R-:W-:Y:S01]  /*24800*/  IMAD.MOV.U32 R207, RZ, RZ, R17 ;  /* 0x000000ffffcf7224 */ /* 0x000fe200078e0011 */
[----:B------:R-:W-:Y:S01]  /*24810*/  LDS R232, [R0+UR10+0x380] ;  /* 0x0003800a00e87984 */ /* 0x000fe20008000800 */
[----:B------:R-:W-:-:S02]  /*24820*/  IMAD.MOV.U32 R206, RZ, RZ, R18 ;  /* 0x000000ffffce7224 */ /* 0x000fc400078e0012 */
[----:B---3--:R-:W-:Y:S01]  /*24830*/  IMAD.MOV.U32 R202, RZ, RZ, R14 ;  /* 0x000000ffffca7224 */ /* 0x008fe200078e000e */
[----:B------:R-:W-:Y:S01]  /*24840*/  LDS R234, [R0+UR10+0x2380] ;  /* 0x0023800a00ea7984 */ /* 0x000fe20008000800 */
[----:B------:R-:W-:-:S03]  /*24850*/  IMAD.MOV.U32 R198, RZ, RZ, R15 ;  /* 0x000000ffffc67224 */ /* 0x000fc600078e000f */
[----:B------:R-:W-:Y:S04]  /*24860*/  LDS R233, [R6+UR10+0x380] ;  /* 0x0003800a06e97984 */ /* 0x000fe80008000800 */
[----:B------:R-:W1:Y:S04]  /*24870*/  LDS R235, [R6+UR10+0x2380] ;  /* 0x0023800a06eb7984 */ /* 0x000e680008000800 */
        /* <DEDUP_REMOVED lines=26> */
[----:B--2---:R-:W2:Y:S04]  /*24a20*/  LDL.LU.64 R12, [R1+0x280] ;  /* 0x00028000010c7983 */ /* 0x004ea80000300a00 */
[----:B------:R-:W2:Y:S04]  /*24a30*/  LDL.LU.64 R14, [R1+0x288] ;  /* 0x00028800010e7983 */ /* 0x000ea80000300a00 */
[----:B---3--:R-:W3:Y:S04]  /*24a40*/  LDL.LU.64 R8, [R1+0x270] ;  /* 0x0002700001087983 */ /* 0x008ee80000300a00 */
[----:B-1----:R-:W3:Y:S01]  /*24a50*/  LDL.LU.64 R10, [R1+0x278] ;  /* 0x00027800010a7983 */ /* 0x002ee20000300a00 */
[----:B----4-:R-:W-:-:S15]  /*24a60*/  HMMA.1688.F32.TF32 R64, R220, R188, R64 ;  /* 0x000000bcdc40723c */ /* 0x010fde0000081040 */
[----:B------:R-:W-:-:S04]  /*24a70*/  NOP ;  /* 0x0000000000007918 */ /* 0x000fc80000000000 */
[----:B------:R1:W-:Y:S04]  /*24a80*/  STL.64 [R1+0xaa0], R64 ;  /* 0x000aa04001007387 */ /* 0x0003e80000100a00 */
[----:B------:R4:W-:Y:S01]  /*24a90*/  STL.64 [R1+0xaa8], R66 ;  /* 0x000aa84201007387 */ /* 0x0009e20000100a00 */
[C---:B------:R-:W-:Y:S08]  /*24aa0*/  HMMA.1688.F32.TF32 R60, R220.reuse, R192, R60 ;  /* 0x000000c0dc3c723c */ /* 0x040ff0000008103c */
[C---:B------:R-:W-:Y:S08]  /*24ab0*/  HMMA.1688.F32.TF32 R56, R220.reuse, R216, R56 ;  /* 0x000000d8dc38723c */ /* 0x040ff00000081038 */
[C---:B------:R-:W-:Y:S08]  /*24ac0*/  HMMA.1688.F32.TF32 R52, R220.reuse, R212, R52 ;  /* 0x000000d4dc34723c */ /* 0x040ff00000081034 */
[C---:B------:R-:W-:Y:S08]  /*24ad0*/  HMMA.1688.F32.TF32 R48, R220.reuse, R208, R48 ;  /* 0x000000d0dc30723c */ /* 0x040ff00000081030 */
[C---:B------:R-:W-:Y:S08]  /*24ae0*/  HMMA.1688.F32.TF32 R44, R220.reuse, R204, R44 ;  /* 0x000000ccdc2c723c */ /* 0x040ff0000008102c */
[C---:B------:R-:W-:Y:S01]  /*24af0*/  HMMA.1688.F32.TF32 R40, R220.reuse, R200, R40 ;  /* 0x000000c8dc28723c */ /* 0x040fe20000081028 */
[----:B------:R1:W-:Y:S07]  /*24b00*/  STL.64 [R1+0xa80], R60 ;  /* 0x000a803c01007387 */ /* 0x0003ee0000100a00 */
[----:B------:R-:W-:Y:S01]  /*24b10*/  HMMA.1688.F32.TF32 R36, R220, R196, R36 ;  /* 0x000000c4dc24723c */ /* 0x000fe20000081024 */
[----:B------:R1:W-:Y:S07]  /*24b20*/  STL.64 [R1+0xa88], R62 ;  /* 0x000a883e01007387 */ /* 0x0003ee0000100a00 */
[C---:B------:R-:W-:Y:S01]  /*24b30*/  HMMA.1688.F32.TF32 R32, R224.reuse, R188, R32 ;  /* 0x000000bce020723c */ /* 0x040fe20000081020 */
[----:B------:R1:W-:Y:S07]  /*24b40*/  STL.64 [R1+0xa70], R56 ;  /* 0x000a703801007387 */ /* 0x0003ee0000100a00 */
[C---:B------:R-:W-:Y:S01]  /*24b50*/  HMMA.1688.F32.TF32 R28, R224.reuse, R192, R28 ;  /* 0x000000c0e01c723c */ /* 0x040fe2000008101c */
[----:B------:R1:W-:Y:S07]  /*24b60*/  STL.64 [R1+0xa78], R58 ;  /* 0x000a783a01007387 */ /* 0x0003ee0000100a00 */
[C---:B------:R-:W-:Y:S01]  /*24b70*/  HMMA.1688.F32.TF32 R24, R224.reuse, R216, R24 ;  /* 0x000000d8e018723c */ /* 0x040fe20000081018 */
[----:B------:R1:W-:Y:S07]  /*24b80*/  STL.64 [R1+0x9b0], R52 ;  /* 0x0009b03401007387 */ /* 0x0003ee0000100a00 */
[C---:B------:R-:W-:Y:S01]  /*24b90*/  HMMA.1688.F32.TF32 R20, R224.reuse, R212, R20 ;  /* 0x000000d4e014723c */ /* 0x040fe20000081014 */
[----:B------:R1:W-:Y:S04]  /*24ba0*/  STL.64 [R1+0x9b8], R54 ;  /* 0x0009b83601007387 */ /* 0x0003e80000100a00 */
[----:B------:R1:W-:Y:S03]  /*24bb0*/  STL.64 [R1+0x9a0], R48 ;  /* 0x0009a03001007387 */ /* 0x0003e60000100a00 */
[C---:B------:R-:W-:Y:S01]  /*24bc0*/  HMMA.1688.F32.TF32 R16, R224.reuse, R208, R16 ;  /* 0x000000d0e010723c */ /* 0x040fe20000081010 */
[----:B------:R1:W-:Y:S04]  /*24bd0*/  STL.64 [R1+0x9a8], R50 ;  /* 0x0009a83201007387 */ /* 0x0003e80000100a00 */
[----:B------:R1:W-:Y:S03]  /*24be0*/  STL.64 [R1+0x960], R44 ;  /* 0x0009602c01007387 */ /* 0x0003e60000100a00 */
[C---:B--2---:R-:W-:Y:S01]  /*24bf0*/  HMMA.1688.F32.TF32 R12, R224.reuse, R204, R12 ;  /* 0x000000cce00c723c */ /* 0x044fe2000008100c */
[----:B------:R2:W-:Y:S04]  /*24c00*/  STL.64 [R1+0x968], R46 ;  /* 0x0009682e01007387 */ /* 0x0005e80000100a00 */
        /* <DEDUP_REMOVED lines=14> */
[----:B-1----:R-:W2:Y:S04]  /*24cf0*/  LDL.LU.64 R64, [R1+0x260] ;  /* 0x0002600001407983 */ /* 0x002ea80000300a00 */
[----:B------:R1:W-:Y:S04]  /*24d00*/  STL.64 [R1+0x750], R12 ;  /* 0x0007500c01007387 */ /* 0x0003e80000100a00 */
[----:B------:R1:W-:Y:S04]  /*24d10*/  STL.64 [R1+0x758], R14 ;  /* 0x0007580e01007387 */ /* 0x0003e80000100a00 */
[----:B----4-:R-:W4:Y:S01]  /*24d20*/  LDL.LU.64 R66, [R1+0x268] ;  /* 0x0002680001427983 */ /* 0x010f220000300a00 */
        /* <DEDUP_REMOVED lines=30> */
[----:B-1----:R-:W2:Y:S04]  /*24f10*/  LDL.LU.64 R12, [R1+0x150] ;  /* 0x00015000010c7983 */ /* 0x002ea80000300a00 */
[----:B------:R-:W2:Y:S04]  /*24f20*/  LDL.LU.64 R14, [R1+0x158] ;  /* 0x00015800010e7983 */ /* 0x000ea80000300a00 */
[----:B---3--:R-:W3:Y:S04]  /*24f30*/  LDL.LU.64 R8, [R1+0x140] ;  /* 0x0001400001087983 */ /* 0x008ee80000300a00 */
[----:B------:R-:W3:Y:S01]  /*24f40*/  LDL.LU.64 R10, [R1+0x148] ;  /* 0x00014800010a7983 */ /* 0x000ee20000300a00 */
[----:B----4-:R-:W-:Y:S03]  /*24f50*/  HMMA.1688.F32.TF32 R224, R224, R196, R64 ;  /* 0x000000c4e0e0723c */ /* 0x010fe60000081040 */
[----:B------:R-:W4:Y:S04]  /*24f60*/  LDL.LU.64 R66, [R1+0x3538] ;  /* 0x0035380001427983 */ /* 0x000f280000300a00 */
[----:B------:R-:W4:-:S12]  /*24f70*/  LDL.LU.64 R64, [R1+0x3530] ;  /* 0x0035300001407983 */ /* 0x000f180000300a00 */
[----:B------:R1:W-:Y:S04]  /*24f80*/  STL.64 [R1+0x700], R224 ;  /* 0x000700e001007387 */ /* 0x0003e80000100a00 */
[----:B------:R1:W-:Y:S04]  /*24f90*/  STL.64 [R1+0x708], R226 ;  /* 0x000708e201007387 */ /* 0x0003e80000100a00 */
[----:B-1----:R-:W4:Y:S04]  /*24fa0*/  LDL.LU.64 R224, [R1+0x250] ;  /* 0x0002500001e07983 */ /* 0x002f280000300a00 */
[----:B------:R-:W4:Y:S01]  /*24fb0*/  LDL.LU.64 R226, [R1+0x258] ;  /* 0x0002580001e27983 */ /* 0x000f220000300a00 */
[C---:B------:R-:W-:Y:S08]  /*24fc0*/  HMMA.1688.F32.TF32 R220, R228.reuse, R192, R220 ;  /* 0x000000c0e4dc723c */ /* 0x040ff000000810dc */
[C---:B------:R-:W-:Y:S08]  /*24fd0*/  HMMA.1688.F32.TF32 R60, R228.reuse, R216, R60 ;  /* 0x000000d8e43c723c */ /* 0x040ff0000008103c */
[C---:B------:R-:W-:Y:S08]  /*24fe0*/  HMMA.1688.F32.TF32 R56, R228.reuse, R212, R56 ;  /* 0x000000d4e438723c */ /* 0x040ff00000081038 */
[C---:B------:R-:W-:Y:S08]  /*24ff0*/  HMMA.1688.F32.TF32 R52, R228.reuse, R208, R52 ;  /* 0x000000d0e434723c */ /* 0x040ff00000081034 */
[C---:B------:R-:W-:Y:S08]  /*25000*/  HMMA.1688.F32.TF32 R48, R228.reuse, R204, R48 ;  /* 0x000000cce430723c */ /* 0x040ff00000081030 */
[C---:B--2---:R-:W-:Y:S08]  /*25010*/  HMMA.1688.F32.TF32 R44, R228.reuse, R200, R44 ;  /* 0x000000c8e42c723c */ /* 0x044ff0000008102c */
[----:B------:R-:W-:Y:S08]  /*25020*/  HMMA.1688.F32.TF32 R40, R228, R196, R40 ;  /* 0x000000c4e428723c */ /* 0x000ff00000081028 */
[C---:B------:R-:W-:Y:S08]  /*25030*/  HMMA.1688.F32.TF32 R36, R232.reuse, R188, R36 ;  /* 0x000000bce824723c */ /* 0x040ff00000081024 */
[C---:B------:R-:W-:Y:S08]  /*25040*/  HMMA.1688.F32.TF32 R32, R232.reuse, R192, R32 ;  /* 0x000000c0e820723c */ /* 0x040ff00000081020 */
[C---:B------:R-:W-:Y:S08]  /*25050*/  HMMA.1688.F32.TF32 R28, R232.reuse, R216, R28 ;  /* 0x000000d8e81c723c */ /* 0x040ff0000008101c */
[C---:B------:R-:W-:Y:S08]  /*25060*/  HMMA.1688.F32.TF32 R24, R232.reuse, R212, R24 ;  /* 0x000000d4e818723c */ /* 0x040ff00000081018 */
[C---:B------:R-:W-:Y:S08]  /*25070*/  HMMA.1688.F32.TF32 R20, R232.reuse, R208, R20 ;  /* 0x000000d0e814723c */ /* 0x040ff00000081014 */
[C---:B------:R-:W-:Y:S08]  /*25080*/  HMMA.1688.F32.TF32 R16, R232.reuse, R204, R16 ;  /* 0x000000cce810723c */ /* 0x040ff00000081010 */
[C---:B------:R-:W-:Y:S08]  /*25090*/  HMMA.1688.F32.TF32 R12, R232.reuse, R200, R12 ;  /* 0x000000c8e80c723c */ /* 0x040ff0000008100c */
[----:B---3--:R-:W-:Y:S01]  /*250a0*/  HMMA.1688.F32.TF32 R8, R232, R196, R8 ;  /* 0x000000c4e808723c */ /* 0x008fe20000081008 */
[----:B------:R-:W-:Y:S04]  /*250b0*/  LDS R232, [R0+UR10+0x580] ;  /* 0x0005800a00e87984 */ /* 0x000fe80008000800 */
[----:B------:R-:W-:Y:S04]  /*250c0*/  LDS R234, [R0+UR10+0x2580] ;  /* 0x0025800a00ea7984 */ /* 0x000fe80008000800 */
[----:B------:R-:W-:Y:S04]  /*250d0*/  LDS R233, [R6+UR10+0x580] ;  /* 0x0005800a06e97984 */ /* 0x000fe80008000800 */
[----:B------:R-:W-:Y:S01]  /*250e0*/  LDS R235, [R6+UR10+0x2580] ;  /* 0x0025800a06eb7984 */ /* 0x000fe20008000800 */
[-C--:B----4-:R-:W-:Y:S03]  /*250f0*/  HMMA.1688.F32.TF32 R224, R228, R188.reuse, R224 ;  /* 0x000000bce4e0723c */ /* 0x090fe600000810e0 */
[----:B------:R-:W-:Y:S04]  /*25100*/  LDS R228, [R0+UR10+0x500] ;  /* 0x0005000a00e47984 */ /* 0x000fe80008000800 */
[----:B------:R-:W-:Y:S04]  /*25110*/  LDS R230, [R0+UR10+0x2500] ;  /* 0x0025000a00e67984 */ /* 0x000fe80008000800 */
[----:B------:R-:W-:Y:S04]  /*25120*/  LDS R229, [R6+UR10+0x500] ;  /* 0x0005000a06e57984 */ /* 0x000fe80008000800 */
[----:B------:R-:W-:Y:S04]  /*25130*/  LDS R231, [R6+UR10+0x2500] ;  /* 0x0025000a06e77984 */ /* 0x000fe80008000800 */
[----:B------:R-:W-:Y:S04]  /*25140*/  STL.64 [R1+0x6e0], R224 ;  /* 0x0006e0e001007387 */ /* 0x000fe80000100a00 */
[----:B------:R-:W-:Y:S04]  /*25150*/  STL.64 [R1+0x6e8], R226 ;  /* 0x0006e8e201007387 */ /* 0x000fe80000100a00 */
[----:B------:R-:W-:Y:S04]  /*25160*/  STL.64 [R1+0x6b0], R220 ;  /* 0x0006b0dc01007387 */ /* 0x000fe80000100a00 */
[----:B------:R-:W-:Y:S04]  /*25170*/  STL.64 [R1+0x6b8], R222 ;  /* 0x0006b8de01007387 */ /* 0x000fe80000100a00 */
        /* <DEDUP_REMOVED lines=24> */
[----:B-1----:R-:W4:Y:S04]  /*25300*/  LDL.LU.64 R60, [R1+0x130] ;  /* 0x00013000013c7983 */ /* 0x002f280000300a00 */
[----:B------:R1:W-:Y:S04]  /*25310*/  STL.64 [R1+0x4f0], R12 ;  /* 0x0004f00c01007387 */ /* 0x0003e80000100a00 */
[----:B------:R1:W-:Y:S04]  /*25320*/  STL.64 [R1+0x4f8], R14 ;  /* 0x0004f80e01007387 */ /* 0x0003e80000100a00 */
[----:B--2---:R-:W2:Y:S04]  /*25330*/  LDL.LU.64 R62, [R1+0x138] ;  /* 0x00013800013e7983 */ /* 0x004ea80000300a00 */
[----:B------:R1:W-:Y:S04]  /*25340*/  STL.64 [R1+0x4c0], R8 ;  /* 0x0004c00801007387 */ /* 0x0003e80000100a00 */
[----:B------:R1:W-:Y:S04]  /*25350*/  STL.64 [R1+0x4c8], R10 ;  /* 0x0004c80a01007387 */ /* 0x0003e80000100a00 */
[----:B---3--:R-:W3:Y:S04]  /*25360*/  LDL.LU.64 R56, [R1+0x120] ;  /* 0x0001200001387983 */ /* 0x008ee80000300a00 */
[----:B----4-:R-:W3:Y:S04]  /*25370*/  LDL.LU.64 R58, [R1+0x128] ;  /* 0x00012800013a7983 */ /* 0x010ee80000300a00 */
        /* <DEDUP_REMOVED lines=15> */
[----:B------:R-:W2:Y:S04]  /*25470*/  LDS R223, [R6+UR10+0x2400] ;  /* 0x0024000a06df7984 */ /* 0x000ea80008000800 */
        /* <DEDUP_REMOVED lines=8> */
[----:B-1----:R-:W4:Y:S04]  /*25500*/  LDL.LU.64 R12, [R1+0x20] ;  /* 0x00002000010c7983 */ /* 0x002f280000300a00 */
[----:B------:R-:W4:Y:S04]  /*25510*/  LDL.LU.64 R14, [R1+0x28] ;  /* 0x00002800010e7983 */ /* 0x000f280000300a00 */
[----:B------:R-:W4:Y:S04]  /*25520*/  LDL.LU.64 R8, [R1+0x10] ;  /* 0x0000100001087983 */ /* 0x000f280000300a00 */
[----:B------:R-:W4:Y:S04]  /*25530*/  LDL.LU.64 R10, [R1+0x18] ;  /* 0x00001800010a7983 */ /* 0x000f280000300a00 */
[----:B------:R-:W-:Y:S04]  /*25540*/  LDS R224, [R0+UR10+0x480] ;  /* 0x0004800a00e07984 */ /* 0x000fe80008000800 */
[----:B------:R-:W-:Y:S04]  /*25550*/  LDS R226, [R0+UR10+0x2480] ;  /* 0x0024800a00e27984 */ /* 0x000fe80008000800 */
[----:B------:R-:W-:Y:S04]  /*25560*/  LDS R225, [R6+UR10+0x480] ;  /* 0x0004800a06e17984 */ /* 0x000fe80008000800 */
[----:B------:R-:W1:Y:S01]  /*25570*/  LDS R227, [R6+UR10+0x2480] ;  /* 0x0024800a06e37984 */ /* 0x000e620008000800 */
[C---:B--2---:R-:W-:Y:S08]  /*25580*/  HMMA.1688.F32.TF32 R60, R220.reuse, R188, R60 ;  /* 0x000000bcdc3c723c */ /* 0x044ff0000008103c */
[C---:B---3--:R-:W-:Y:S08]  /*25590*/  HMMA.1688.F32.TF32 R56, R220.reuse, R192, R56 ;  /* 0x000000c0dc38723c */ /* 0x048ff00000081038 */
[C---:B----4-:R-:W-:Y:S03]  /*255a0*/  HMMA.1688.F32.TF32 R52, R220.reuse, R216, R52 ;  /* 0x000000d8dc34723c */ /* 0x050fe60000081034 */
[----:B------:R-:W-:Y:S05]  /*255b0*/  STL.64 [R1+0x500], R60 ;  /* 0x0005003c01007387 */ /* 0x000fea0000100a00 */
[C---:B------:R-:W-:Y:S01]  /*255c0*/  HMMA.1688.F32.TF32 R48, R220.reuse, R212, R48 ;  /* 0x000000d4dc30723c */ /* 0x040fe20000081030 */
[----:B------:R2:W-:Y:S07]  /*255d0*/  STL.64 [R1+0x508], R62 ;  /* 0x0005083e01007387 */ /* 0x0005ee0000100a00 */
[C---:B------:R-:W-:Y:S01]  /*255e0*/  HMMA.1688.F32.TF32 R44, R220.reuse, R208, R44 ;  /* 0x000000d0dc2c723c */ /* 0x040fe2000008102c */
[----:B--2---:R-:W2:Y:S07]  /*255f0*/  LDL.LU.64 R62, [R1+0x3528] ;  /* 0x00352800013e7983 */ /* 0x004eae0000300a00 */
[C---:B------:R-:W-:Y:S01]  /*25600*/  HMMA.1688.F32.TF32 R40, R220.reuse, R204, R40 ;  /* 0x000000ccdc28723c */ /* 0x040fe20000081028 */
[----:B------:R-:W2:Y:S04]  /*25610*/  LDL.LU.64 R60, [R1+0x3520] ;  /* 0x00352000013c7983 */ /* 0x000ea80000300a00 */
[----:B------:R-:W-:Y:S03]  /*25620*/  STL.64 [R1+0x4e0], R56 ;  /* 0x0004e03801007387 */ /* 0x000fe60000100a00 */
[C---:B------:R-:W-:Y:S01]  /*25630*/  HMMA.1688.F32.TF32 R36, R220.reuse, R200, R36 ;  /* 0x000000c8dc24723c */ /* 0x040fe20000081024 */
[----:B------:R3:W-:Y:S07]  /*25640*/  STL.64 [R1+0x4e8], R58 ;  /* 0x0004e83a01007387 */ /* 0x0007ee0000100a00 */
[----:B------:R-:W-:Y:S01]  /*25650*/  HMMA.1688.F32.TF32 R220, R220, R196, R32 ;  /* 0x000000c4dcdc723c */ /* 0x000fe20000081020 */
[----:B---3--:R-:W3:Y:S04]  /*25660*/  LDL.LU.64 R58, [R1+0x3518] ;  /* 0x00351800013a7983 */ /* 0x008ee80000300a00 */
[----:B------:R-:W3:Y:S04]  /*25670*/  LDL.LU.64 R56, [R1+0x3510] ;  /* 0x0035100001387983 */ /* 0x000ee80000300a00 */
[----:B------:R-:W-:Y:S04]  /*25680*/  STL.64 [R1+0x4d0], R52 ;  /* 0x0004d03401007387 */ /* 0x000fe80000100a00 */
[----:B------:R4:W-:Y:S04]  /*25690*/  STL.64 [R1+0x4d8], R54 ;  /* 0x0004d83601007387 */ /* 0x0009e80000100a00 */
[----:B----4-:R-:W4:Y:S04]  /*256a0*/  LDL.LU.64 R54, [R1+0x3508] ;  /* 0x0035080001367983 */ /* 0x010f280000300a00 */
[----:B------:R-:W4:Y:S04]  /*256b0*/  LDL.LU.64 R52, [R1+0x3500] ;  /* 0x0035000001347983 */ /* 0x000f280000300a00 */
[----:B------:R-:W-:Y:S04]  /*256c0*/  STL.64 [R1+0x4b0], R48 ;  /* 0x0004b03001007387 */ /* 0x000fe80000100a00 */
[----:B------:R1:W-:Y:S04]  /*256d0*/  STL.64 [R1+0x4b8], R50 ;  /* 0x0004b83201007387 */ /* 0x0003e80000100a00 */
[----:B-1----:R-:W2:Y:S04]  /*256e0*/  LDL.LU.64 R50, [R1+0x34f8] ;  /* 0x0034f80001327983 */ /* 0x002ea80000300a00 */
[----:B------:R-:W2:Y:S04]  /*256f0*/  LDL.LU.64 R48, [R1+0x34f0] ;  /* 0x0034f00001307983 */ /* 0x000ea80000300a00 */
        /* <DEDUP_REMOVED lines=12> */
[----:B------:R-:W2:Y:S04]  /*257c0*/  LDL.LU.64 R34, [R1+0x34b8] ;  /* 0x0034b80001227983 */ /* 0x000ea80000300a00 */
[----:B------:R-:W2:Y:S04]  /*257d0*/  LDL.LU.64 R32, [R1+0x34b0] ;  /* 0x0034b00001207983 */ /* 0x000ea80000300a00 */
[----:B------:R1:W-:Y:S04]  /*257e0*/  STL.64 [R1+0x410], R220 ;  /* 0x000410dc01007387 */ /* 0x0003e80000100a00 */
[----:B------:R1:W-:Y:S04]  /*257f0*/  STL.64 [R1+0x418], R222 ;  /* 0x000418de01007387 */ /* 0x0003e80000100a00 */
[----:B-1----:R-:W2:Y:S04]  /*25800*/  LDL.LU.64 R220, [R1] ;  /* 0x0000000001dc7983 */ /* 0x002ea80000300a00 */
[----:B------:R-:W2:Y:S01]  /*25810*/  LDL.LU.64 R222, [R1+0x8] ;  /* 0x0000080001de7983 */ /* 0x000ea20000300a00 */
[C---:B------:R-:W-:Y:S08]  /*25820*/  HMMA.1688.F32.TF32 R28, R224.reuse, R188, R28 ;  /* 0x000000bce01c723c */ /* 0x040ff0000008101c */
[C---:B------:R-:W-:Y:S08]  /*25830*/  HMMA.1688.F32.TF32 R24, R224.reuse, R192, R24 ;  /* 0x000000c0e018723c */ /* 0x040ff00000081018 */
[C---:B------:R-:W-:Y:S08]  /*25840*/  HMMA.1688.F32.TF32 R20, R224.reuse, R216, R20 ;  /* 0x000000d8e014723c */ /* 0x040ff00000081014 */
[C---:B------:R-:W-:Y:S01]  /*25850*/  HMMA.1688.F32.TF32 R16, R224.reuse, R212, R16 ;  /* 0x000000d4e010723c */ /* 0x040fe20000081010 */
[----:B------:R-:W-:Y:S07]  /*25860*/  STL.64 [R1+0x3f0], R28 ;  /* 0x0003f01c01007387 */ /* 0x000fee0000100a00 */
[C---:B------:R-:W-:Y:S01]  /*25870*/  HMMA.1688.F32.TF32 R12, R224.reuse, R208, R12 ;  /* 0x000000d0e00c723c */ /* 0x040fe2000008100c */
[----:B------:R1:W-:Y:S07]  /*25880*/  STL.64 [R1+0x3f8], R30 ;  /* 0x0003f81e01007387 */ /* 0x0003ee0000100a00 */
[----:B------:R-:W-:Y:S01]  /*25890*/  HMMA.1688.F32.TF32 R8, R224, R204, R8 ;  /* 0x000000cce008723c */ /* 0x000fe20000081008 */
[----:B-1----:R-:W3:Y:S04]  /*258a0*/  LDL.LU.64 R30, [R1+0x34a8] ;  /* 0x0034a800011e7983 */ /* 0x002ee80000300a00 */
[----:B------:R-:W3:Y:S04]  /*258b0*/  LDL.LU.64 R28, [R1+0x34a0] ;  /* 0x0034a000011c7983 */ /* 0x000ee80000300a00 */
[----:B------:R-:W-:Y:S04]  /*258c0*/  STL.64 [R1+0x3d0], R24 ;  /* 0x0003d01801007387 */ /* 0x000fe80000100a00 */
[----:B------:R1:W-:Y:S04]  /*258d0*/  STL.64 [R1+0x3d8], R26 ;  /* 0x0003d81a01007387 */ /* 0x0003e80000100a00 */
        /* <DEDUP_REMOVED lines=17> */
[----:B------:R-:W3:Y:S01]  /*259f0*/  LDL.LU.64 R8, [R1+0x3450] ;  /* 0x0034500001087983 */ /* 0x000ee20000300a00 */
[C---:B-----5:R-:W-:Y:S08]  /*25a00*/  HMMA.1688.F32.TF32 R244, R228.reuse, R188, R244 ;  /* 0x000000bce4f4723c */ /* 0x060ff000000810f4 */
[C---:B------:R-:W-:Y:S08]  /*25a10*/  HMMA.1688.F32.TF32 R184, R228.reuse, R212, R184 ;  /* 0x000000d4e4b8723c */ /* 0x040ff000000810b8 */
[C---:B------:R-:W-:Y:S08]  /*25a20*/  HMMA.1688.F32.TF32 R180, R228.reuse, R208, R180 ;  /* 0x000000d0e4b4723c */ /* 0x040ff000000810b4 */
[C---:B------:R-:W-:Y:S08]  /*25a30*/  HMMA.1688.F32.TF32 R176, R228.reuse, R204, R176 ;  /* 0x000000cce4b0723c */ /* 0x040ff000000810b0 */
[C---:B------:R-:W-:Y:S08]  /*25a40*/  HMMA.1688.F32.TF32 R172, R228.reuse, R200, R172 ;  /* 0x000000c8e4ac723c */ /* 0x040ff000000810ac */
[----:B------:R-:W-:Y:S08]  /*25a50*/  HMMA.1688.F32.TF32 R168, R228, R196, R168 ;  /* 0x000000c4e4a8723c */ /* 0x000ff000000810a8 */
[C---:B------:R-:W-:Y:S08]  /*25a60*/  HMMA.1688.F32.TF32 R164, R232.reuse, R188, R164 ;  /* 0x000000bce8a4723c */ /* 0x040ff000000810a4 */
[C---:B------:R-:W-:Y:S08]  /*25a70*/  HMMA.1688.F32.TF32 R160, R232.reuse, R192, R160 ;  /* 0x000000c0e8a0723c */ /* 0x040ff000000810a0 */
[----:B------:R-:W-:Y:S08]  /*25a80*/  HMMA.1688.F32.TF32 R156, R232, R216, R156 ;  /* 0x000000d8e89c723c */ /* 0x000ff0000008109c */
[----:B--2---:R-:W-:-:S15]  /*25a90*/  HMMA.1688.F32.TF32 R220, R224, R200, R220 ;  /* 0x000000c8e0dc723c */ /* 0x004fde00000810dc */
[----:B------:R-:W-:-:S04]  /*25aa0*/  NOP ;  /* 0x0000000000007918 */ /* 0x000fc80000000000 */
[----:B------:R-:W-:Y:S04]  /*25ab0*/  STL.64 [R1+0x320], R220 ;  /* 0x000320dc01007387 */ /* 0x000fe80000100a00 */
[----:B------:R1:W-:Y:S02]  /*25ac0*/  STL.64 [R1+0x328], R222 ;  /* 0x000328de01007387 */ /* 0x0003e40000100a00 */
[----:B-1----:R-:W-:Y:S08]  /*25ad0*/  HMMA.1688.F32.TF32 R220, R224, R196, R248 ;  /* 0x000000c4e0dc723c */ /* 0x002ff000000810f8 */
[C---:B------:R-:W-:Y:S11]  /*25ae0*/  HMMA.1688.F32.TF32 R224, R228.reuse, R192, R240 ;  /* 0x000000c0e4e0723c */ /* 0x040ff600000810f0 */
[----:B------:R-:W-:Y:S04]  /*25af0*/  STL.64 [R1+0x2f0], R220 ;  /* 0x0002f0dc01007387 */ /* 0x000fe80000100a00 */
[----:B------:R1:W-:Y:S02]  /*25b00*/  STL.64 [R1+0x2f8], R222 ;  /* 0x0002f8de01007387 */ /* 0x0003e40000100a00 */
[----:B-1----:R-:W-:Y:S02]  /*25b10*/  HMMA.1688.F32.TF32 R220, R228, R216, R236 ;  /* 0x000000d8e4dc723c */ /* 0x002fe400000810ec */
[----:B------:R-:W-:Y:S04]  /*25b20*/  STL.64 [R1+0x2c0], R244 ;  /* 0x0002c0f401007387 */ /* 0x000fe80000100a00 */
[----:B------:R-:W-:Y:S02]  /*25b30*/  STL.64 [R1+0x2c8], R246 ;  /* 0x0002c8f601007387 */ /* 0x000fe40000100a00 */
[C---:B------:R-:W-:Y:S02]  /*25b40*/  HMMA.1688.F32.TF32 R152, R232.reuse, R212, R152 ;  /* 0x000000d4e898723c */ /* 0x040fe40000081098 */
[----:B------:R-:W-:Y:S04]  /*25b50*/  STL.64 [R1+0x2a0], R224 ;  /* 0x0002a0e001007387 */ /* 0x000fe80000100a00 */
[----:B------:R-:W-:Y:S02]  /*25b60*/  STL.64 [R1+0x2a8], R226 ;  /* 0x0002a8e201007387 */ /* 0x000fe40000100a00 */
[C---:B------:R-:W-:Y:S03]  /*25b70*/  HMMA.1688.F32.TF32 R148, R232.reuse, R208, R148 ;  /* 0x000000d0e894723c */ /* 0x040fe60000081094 */
        /* <DEDUP_REMOVED lines=22> */
[----:B------:R-:W-:Y:S04]  /*25ce0*/  LDS R148, [R0+UR10+0x600] ;  /* 0x0006000a00947984 */ /* 0x000fe80008000800 */
[----:B------:R-:W-:Y:S04]  /*25cf0*/  LDS R150, [R0+UR10+0x2600] ;  /* 0x0026000a00967984 */ /* 0x000fe80008000800 */
[----:B------:R-:W-:Y:S04]  /*25d00*/  LDS R149, [R6+UR10+0x600] ;  /* 0x0006000a06957984 */ /* 0x000fe80008000800 */
[----:B------:R-:W1:Y:S01]  /*25d10*/  LDS R151, [R6+UR10+0x2600] ;  /* 0x0026000a06977984 */ /* 0x000e620008000800 */
[C---:B------:R-:W-:Y:S08]  /*25d20*/  HMMA.1688.F32.TF32 R144, R232.reuse, R204, R144 ;  /* 0x000000cce890723c */ /* 0x040ff00000081090 */
[C---:B------:R-:W-:Y:S08]  /*25d30*/  HMMA.1688.F32.TF32 R140, R232.reuse, R200, R140 ;  /* 0x000000c8e88c723c */ /* 0x040ff0000008108c */
[----:B------:R-:W-:Y:S03]  /*25d40*/  HMMA.1688.F32.TF32 R136, R232, R196, R136 ;  /* 0x000000c4e888723c */ /* 0x000fe60000081088 */
[----:B------:R-:W-:Y:S04]  /*25d50*/  STL.64 [R1+0x110], R144 ;  /* 0x0001109001007387 */ /* 0x000fe80000100a00 */
[----:B------:R-:W-:Y:S04]  /*25d60*/  STL.64 [R1+0x118], R146 ;  /* 0x0001189201007387 */ /* 0x000fe80000100a00 */
[----:B------:R-:W-:Y:S04]  /*25d70*/  STL.64 [R1+0xa0], R140 ;  /* 0x0000a08c01007387 */ /* 0x000fe80000100a00 */
[----:B------:R-:W-:Y:S04]  /*25d80*/  STL.64 [R1+0xa8], R142 ;  /* 0x0000a88e01007387 */ /* 0x000fe80000100a00 */
[----:B------:R-:W-:Y:S01]  /*25d90*/  STL.64 [R1+0x70], R136 ;  /* 0x0000708801007387 */ /* 0x000fe20000100a00 */
[C---:B-1----:R-:W-:Y:S03]  /*25da0*/  HMMA.1688.F32.TF32 R132, R148.reuse, R188, R132 ;  /* 0x000000bc9484723c */ /* 0x042fe60000081084 */
[----:B------:R-:W-:Y:S04]  /*25db0*/  STL.64 [R1+0x78], R138 ;  /* 0x0000788a01007387 */ /* 0x000fe80000100a00 */
[----:B------:R-:W-:Y:S01]  /*25dc0*/  LDS R145, [R6+UR10+0x680] ;  /* 0x0006800a06917984 */ /* 0x000fe20008000800 */
[C---:B------:R-:W-:Y:S03]  /*25dd0*/  HMMA.1688.F32.TF32 R128, R148.reuse, R192, R128 ;  /* 0x000000c09480723c */ /* 0x040fe60000081080 */
[----:B------:R-:W-:Y:S04]  /*25de0*/  LDS R147, [R6+UR10+0x2680] ;  /* 0x0026800a06937984 */ /* 0x000fe80008000800 */
[----:B------:R-:W-:Y:S04]  /*25df0*/  LDS R141, [R6+UR10+0x700] ;  /* 0x0007000a068d7984 */ /* 0x000fe80008000800 */
[----:B------:R-:W-:Y:S04]  /*25e00*/  LDS R143, [R6+UR10+0x2700] ;  /* 0x0027000a068f7984 */ /* 0x000fe80008000800 */
[----:B------:R-:W-:Y:S04]  /*25e10*/  LDS R137, [R6+UR10+0x780] ;  /* 0x0007800a06897984 */ /* 0x000fe80008000800 */
[----:B------:R1:W-:Y:S01]  /*25e20*/  LDS R139, [R6+UR10+0x2780] ;  /* 0x0027800a068b7984 */ /* 0x0003e20008000800 */
[C---:B------:R-:W-:Y:S03]  /*25e30*/  HMMA.1688.F32.TF32 R120, R148.reuse, R212, R120 ;  /* 0x000000d49478723c */ /* 0x040fe60000081078 */
[----:B------:R-:W-:Y:S04]  /*25e40*/  LDS R144, [R0+UR10+0x680] ;  /* 0x0006800a00907984 */ /* 0x000fe80008000800 */
[----:B------:R-:W2:Y:S01]  /*25e50*/  LDS R146, [R0+UR10+0x2680] ;  /* 0x0026800a00927984 */ /* 0x000ea20008000800 */
[C---:B-1----:R-:W-:Y:S03]  /*25e60*/  HMMA.1688.F32.TF32 R4, R148.reuse, R216, R124 ;  /* 0x000000d89404723c */ /* 0x042fe6000008107c */
[----:B------:R-:W-:Y:S04]  /*25e70*/  STL.64 [R1+0xb0], R132 ;  /* 0x0000b08401007387 */ /* 0x000fe80000100a00 */
[----:B------:R-:W-:Y:S01]  /*25e80*/  STL.64 [R1+0xb8], R134 ;  /* 0x0000b88601007387 */ /* 0x000fe20000100a00 */
[C---:B------:R-:W-:Y:S03]  /*25e90*/  HMMA.1688.F32.TF32 R116, R148.reuse, R208, R116 ;  /* 0x000000d09474723c */ /* 0x040fe60000081074 */
[----:B------:R-:W-:Y:S04]  /*25ea0*/  STL.64 [R1+0x90], R128 ;  /* 0x0000908001007387 */ /* 0x000fe80000100a00 */
[----:B------:R-:W-:Y:S04]  /*25eb0*/  STL.64 [R1+0x98], R130 ;  /* 0x0000988201007387 */ /* 0x000fe80000100a00 */
[----:B------:R-:W-:Y:S01]  /*25ec0*/  STL.64 [R1+0x80], R4 ;  /* 0x0000800401007387 */ /* 0x000fe20000100a00 */
[C---:B------:R-:W-:Y:S03]  /*25ed0*/  HMMA.1688.F32.TF32 R108, R148.reuse, R200, R108 ;  /* 0x000000c8946c723c */ /* 0x040fe6000008106c */
[----:B------:R1:W-:Y:S04]  /*25ee0*/  STL.64 [R1+0x88], R6 ;  /* 0x0000880601007387 */ /* 0x0003e80000100a00 */
[----:B------:R-:W-:Y:S01]  /*25ef0*/  LDS R140, [R0+UR10+0x700] ;  /* 0x0007000a008c7984 */ /* 0x000fe20008000800 */
[C---:B------:R-:W-:Y:S03]  /*25f00*/  HMMA.1688.F32.TF32 R104, R148.reuse, R196, R104 ;  /* 0x000000c49468723c */ /* 0x040fe60000081068 */
[----:B------:R-:W2:Y:S04]  /*25f10*/  LDS R142, [R0+UR10+0x2700] ;  /* 0x0027000a008e7984 */ /* 0x000ea80008000800 */
[----:B------:R-:W-:Y:S01]  /*25f20*/  LDS R136, [R0+UR10+0x780] ;  /* 0x0007800a00887984 */ /* 0x000fe20008000800 */
[----:B-1----:R-:W-:Y:S03]  /*25f30*/  HMMA.1688.F32.TF32 R4, R148, R204, R112 ;  /* 0x000000cc9404723c */ /* 0x002fe60000081070 */
        /* <DEDUP_REMOVED lines=8> */
[----:B------:R-:W4:Y:S04]  /*25fc0*/  LDL.LU.64 R124, [R1+0x12a0] ;  /* 0x0012a000017c7983 */ /* 0x000f280000300a00 */
[----:B------:R-:W-:Y:S04]  /*25fd0*/  STL.64 [R1+0x20], R104 ;  /* 0x0000206801007387 */ /* 0x000fe80000100a00 */
[----:B------:R-:W-:Y:S04]  /*25fe0*/  STL.64 [R1+0x28], R106 ;  /* 0x0000286a01007387 */ /* 0x000fe80000100a00 */
[----:B------:R-:W4:Y:S01]  /*25ff0*/  LDL.LU.64 R126, [R1+0x12a8] ;  /* 0x0012a800017e7983 */ /* 0x000f220000300a00 */
[----:B--2---:R-:W-:Y:S03]  /*26000*/  HMMA.1688.F32.TF32 R4, R144, R188, R100 ;  /* 0x000000bc9004723c */ /* 0x004fe60000081064 */
[----:B------:R-:W1:-:S15]  /*26010*/  LDS R138, [R0+UR10+0x2780] ;  /* 0x0027800a008a7984 */ /* 0x000e5e0008000800 */
[----:B------:R-:W-:Y:S01]  /*26020*/  NOP ;  /* 0x0000000000007918 */ /* 0x000fe20000000000 */
[----:B------:R2:W-:Y:S04]  /*26030*/  STL.64 [R1], R4 ;  /* 0x0000000401007387 */ /* 0x0005e80000100a00 */
[----:B------:R2:W-:Y:S04]  /*26040*/  STL.64 [R1+0x8], R6 ;  /* 0x0000080601007387 */ /* 0x0005e80000100a00 */
[----:B------:R-:W4:Y:S04]  /*26050*/  LDL.LU.64 R120, [R1+0x1290] ;  /* 0x0012900001787983 */ /* 0x000f280000300a00 */
[----:B------:R-:W4:Y:S04]  /*26060*/  LDL.LU.64 R122, [R1+0x1298] ;  /* 0x00129800017a7983 */ /* 0x000f280000300a00 */
[----:B--2---:R-:W2:Y:S04]  /*26070*/  LDL.LU.64 R4, [R1+0x1280] ;  /* 0x0012800001047983 */ /* 0x004ea80000300a00 */
[----:B------:R-:W2:Y:S01]  /*26080*/  LDL.LU.64 R6, [R1+0x1288] ;  /* 0x0012880001067983 */ /* 0x000ea20000300a00 */
[----:B------:R-:W-:Y:S01]  /*26090*/  HMMA.1688.F32.TF32 R232, R144, R192, R96 ;  /* 0x000000c090e8723c */ /* 0x000fe20000081060 */
[----:B------:R-:W-:-:S02]  /*260a0*/  LOP3.LUT R3, R0, 0x40, RZ, 0x3c, !PT ;  /* 0x0000004000037812 */ /* 0x000fc400078e3cff */
[----:B------:R-:W-:Y:S01]  /*260b0*/  LOP3.LUT R2, R0, 0x60, RZ, 0x3c, !PT ;  /* 0x0000006000027812 */ /* 0x000fe200078e3cff */
[----:B------:R-:W2:Y:S04]  /*260c0*/  LDL.LU.64 R128, [R1+0x1270] ;  /* 0x0012700001807983 */ /* 0x000ea80000300a00 */
[C---:B------:R-:W-:Y:S01]  /*260d0*/  HMMA.1688.F32.TF32 R228, R144.reuse, R216, R92 ;  /* 0x000000d890e4723c */ /* 0x040fe2000008105c */
[----:B------:R-:W2:Y:S04]  /*260e0*/  LDL.LU.64 R130, [R1+0x1278] ;  /* 0x0012780001827983 */ /* 0x000ea80000300a00 */
[----:B------:R-:W2:Y:S03]  /*260f0*/  LDL.LU.64 R132, [R1+0x1260] ;  /* 0x0012600001847983 */ /* 0x000ea60000300a00 */
        /* <DEDUP_REMOVED lines=12> */
[----:B------:R-:W-:Y:S01]  /*261c0*/  HMMA.1688.F32.TF32 R72, R144, R196, R72 ;  /* 0x000000c49048723c */ /* 0x000fe20000081048 */
[----:B------:R-:W-:Y:S04]  /*261d0*/  LDS R144, [R3+UR10] ;  /* 0x0000000a03907984 */ /* 0x000fe80008000800 */
[----:B------:R-:W-:Y:S04]  /*261e0*/  LDS R146, [R3+UR10+0x2000] ;  /* 0x0020000a03927984 */ /* 0x000fe80008000800 */
[----:B------:R-:W-:Y:S04]  /*261f0*/  LDS R145, [R2+UR10] ;  /* 0x0000000a02917984 */ /* 0x000fe80008000800 */
[----:B------:R-:W1:Y:S01]  /*26200*/  LDS R147, [R2+UR10+0x2000] ;  /* 0x0020000a02937984 */ /* 0x000e620008000800 */
[C---:B------:R-:W-:Y:S03]  /*26210*/  HMMA.1688.F32.TF32 R68, R140.reuse, R188, R68 ;  /* 0x000000bc8c44723c */ /* 0x040fe60000081044 */
[----:B------:R-:W2:Y:S05]  /*26220*/  LDL.LU.64 R162, [R1+0x1228] ;  /* 0x0012280001a27983 */ /* 0x000eaa0000300a00 */
[C---:B------:R-:W-:Y:S01]  /*26230*/  HMMA.1688.F32.TF32 R64, R140.reuse, R192, R64 ;  /* 0x000000c08c40723c */ /* 0x040fe20000081040 */
[----:B------:R-:W-:Y:S04]  /*26240*/  STL.64 [R1+0x3208], R234 ;  /* 0x003208ea01007387 */ /* 0x000fe80000100a00 */
[----:B------:R-:W-:Y:S03]  /*26250*/  STL.64 [R1+0x3200], R232 ;  /* 0x003200e801007387 */ /* 0x000fe60000100a00 */
[C---:B------:R-:W-:Y:S01]  /*26260*/  HMMA.1688.F32.TF32 R60, R140.reuse, R216, R60 ;  /* 0x000000d88c3c723c */ /* 0x040fe2000008103c */
[----:B------:R-:W-:Y:S04]  /*26270*/  STL.64 [R1+0x3218], R230 ;  /* 0x003218e601007387 */ /* 0x000fe80000100a00 */
[----:B------:R-:W-:Y:S03]  /*26280*/  STL.64 [R1+0x3210], R228 ;  /* 0x003210e401007387 */ /* 0x000fe60000100a00 */
[C---:B---3--:R-:W-:Y:S01]  /*26290*/  HMMA.1688.F32.TF32 R56, R140.reuse, R212, R56 ;  /* 0x000000d48c38723c */ /* 0x048fe20000081038 */
[----:B------:R-:W-:Y:S04]  /*262a0*/  STL.64 [R1+0x3228], R226 ;  /* 0x003228e201007387 */ /* 0x000fe80000100a00 */
[----:B------:R-:W-:Y:S03]  /*262b0*/  STL.64 [R1+0x3220], R224 ;  /* 0x003220e001007387 */ /* 0x000fe60000100a00 */
[C---:B----4-:R-:W-:Y:S01]  /*262c0*/  HMMA.1688.F32.TF32 R52, R140.reuse, R208, R52 ;  /* 0x000000d08c34723c */ /* 0x050fe20000081034 */
[----:B------:R-:W-:Y:S04]  /*262d0*/  STL.64 [R1+0x3238], R222 ;  /* 0x003238de01007387 */ /* 0x000fe80000100a00 */
[----:B------:R-:W-:Y:S03]  /*262e0*/  STL.64 [R1+0x3230], R220 ;  /* 0x003230dc01007387 */ /* 0x000fe60000100a00 */
[C---:B------:R-:W-:Y:S01]  /*262f0*/  HMMA.1688.F32.TF32 R48, R140.reuse, R204, R48 ;  /* 0x000000cc8c30723c */ /* 0x040fe20000081030 */
[----:B------:R-:W-:Y:S04]  /*26300*/  STL.64 [R1+0x3248], R82 ;  /* 0x0032485201007387 */ /* 0x000fe80000100a00 */
[----:B------:R-:W-:Y:S03]  /*26310*/  STL.64 [R1+0x3240], R80 ;  /* 0x0032405001007387 */ /* 0x000fe60000100a00 */
[C---:B------:R-:W-:Y:S01]  /*26320*/  HMMA.1688.F32.TF32 R84, R140.reuse, R200, R44 ;  /* 0x000000c88c54723c */ /* 0x040fe2000008102c */
[----:B------:R-:W-:Y:S04]  /*26330*/  STL.64 [R1+0x3258], R78 ;  /* 0x0032584e01007387 */ /* 0x000fe80000100a00 */
[----:B------:R-:W-:Y:S03]  /*26340*/  STL.64 [R1+0x3250], R76 ;  /* 0x0032504c01007387 */ /* 0x000fe60000100a00 */
[----:B------:R-:W-:Y:S01]  /*26350*/  HMMA.1688.F32.TF32 R88, R140, R196, R40 ;  /* 0x000000c48c58723c */ /* 0x000fe20000081028 */
[----:B------:R-:W-:Y:S04]  /*26360*/  STL.64 [R1+0x3268], R74 ;  /* 0x0032684a01007387 */ /* 0x000fe80000100a00 */
[----:B------:R-:W-:Y:S03]  /*26370*/  STL.64 [R1+0x3260], R72 ;  /* 0x0032604801007387 */ /* 0x000fe60000100a00 */
[C---:B-1----:R-:W-:Y:S01]  /*26380*/  HMMA.1688.F32.TF32 R92, R136.reuse, R188, R36 ;  /* 0x000000bc885c723c */ /* 0x042fe20000081024 */
        /* <DEDUP_REMOVED lines=39> */
[----:B------:R-:W-:Y:S01]  /*26600*/  LDS R173, [R2+UR10+0x80] ;  /* 0x0000800a02ad7984 */ /* 0x000fe20008000800 */
[C---:B------:R-:W-:Y:S03]  /*26610*/  HMMA.1688.F32.TF32 R148, R144.reuse, R188, R124 ;  /* 0x000000bc9094723c */ /* 0x040fe6000008107c */
[----:B------:R-:W-:Y:S04]  /*26620*/  STL.64 [R1+0x3368], R154 ;  /* 0x0033689a01007387 */ /* 0x000fe80000100a00 */
[----:B------:R-:W-:Y:S04]  /*26630*/  STL.64 [R1+0x3360], R152 ;  /* 0x0033609801007387 */ /* 0x000fe80000100a00 */
[----:B------:R-:W3:Y:S04]  /*26640*/  LDL.LU.64 R12, [R1+0x1210] ;  /* 0x00121000010c7983 */ /* 0x000ee80000300a00 */
[----:B------:R-:W3:Y:S04]  /*26650*/  LDL.LU.64 R14, [R1+0x1218] ;  /* 0x00121800010e7983 */ /* 0x000ee80000300a00 */
[----:B------:R-:W1:Y:S04]  /*26660*/  LDS R175, [R2+UR10+0x2080] ;  /* 0x0020800a02af7984 */ /* 0x000e680008000800 */
[----:B------:R-:W-:Y:S04]  /*26670*/  STL.64 [R1+0x3378], R150 ;  /* 0x0033789601007387 */ /* 0x000fe80000100a00 */
[----:B------:R-:W-:Y:S04]  /*26680*/  STL.64 [R1+0x3370], R148 ;  /* 0x0033709401007387 */ /* 0x000fe80000100a00 */
[----:B------:R-:W4:Y:S04]  /*26690*/  LDL.LU.64 R8, [R1+0x1200] ;  /* 0x0012000001087983 */ /* 0x000f280000300a00 */
[----:B------:R-:W4:Y:S01]  /*266a0*/  LDL.LU.64 R10, [R1+0x1208] ;  /* 0x00120800010a7983 */ /* 0x000f220000300a00 */
[C---:B------:R-:W-:Y:S03]  /*266b0*/  HMMA.1688.F32.TF32 R120, R144.reuse, R192, R120 ;  /* 0x000000c09078723c */ /* 0x040fe60000081078 */
[----:B------:R-:W-:Y:S04]  /*266c0*/  LDS R36, [R3+UR10+0x100] ;  /* 0x0001000a03247984 */ /* 0x000fe80008000800 */
[----:B------:R-:W-:Y:S01]  /*266d0*/  LDS R38, [R3+UR10+0x2100] ;  /* 0x0021000a03267984 */ /* 0x000fe20008000800 */
[C---:B--2---:R-:W-:Y:S03]  /*266e0*/  HMMA.1688.F32.TF32 R124, R144.reuse, R216, R4 ;  /* 0x000000d8907c723c */ /* 0x044fe60000081004 */
[----:B------:R-:W-:Y:S04]  /*266f0*/  LDS R37, [R2+UR10+0x100] ;  /* 0x0001000a02257984 */ /* 0x000fe80008000800 */
[----:B------:R-:W2:Y:S04]  /*26700*/  LDS R39, [R2+UR10+0x2100] ;  /* 0x0021000a02277984 */ /* 0x000ea80008000800 */
[----:B------:R-:W-:Y:S04]  /*26710*/  STL.64 [R1+0x3388], R122 ;  /* 0x0033887a01007387 */ /* 0x000fe80000100a00 */
[----:B------:R-:W-:Y:S04]  /*26720*/  STL.64 [R1+0x3380], R120 ;  /* 0x0033807801007387 */ /* 0x000fe80000100a00 */
[----:B------:R-:W2:Y:S04]  /*26730*/  LDL.LU.64 R4, [R1+0x11f0] ;  /* 0x0011f00001047983 */ /* 0x000ea80000300a00 */
[----:B------:R-:W2:Y:S01]  /*26740*/  LDL.LU.64 R6, [R1+0x11f8] ;  /* 0x0011f80001067983 */ /* 0x000ea20000300a00 */
[C---:B------:R-:W-:Y:S03]  /*26750*/  HMMA.1688.F32.TF32 R128, R144.reuse, R212, R128 ;  /* 0x000000d49080723c */ /* 0x040fe60000081080 */
[----:B------:R-:W-:Y:S04]  /*26760*/  LDS R156, [R3+UR10+0x180] ;  /* 0x0001800a039c7984 */ /* 0x000fe80008000800 */
[----:B------:R-:W-:Y:S01]  /*26770*/  LDS R158, [R3+UR10+0x2180] ;  /* 0x0021800a039e7984 */ /* 0x000fe20008000800 */
[C---:B------:R-:W-:Y:S03]  /*26780*/  HMMA.1688.F32.TF32 R132, R144.reuse, R208, R132 ;  /* 0x000000d09084723c */ /* 0x040fe60000081084 */
[----:B------:R-:W-:Y:S04]  /*26790*/  LDS R157, [R2+UR10+0x180] ;  /* 0x0001800a029d7984 */ /* 0x000fe80008000800 */
[----:B------:R-:W2:Y:S01]  /*267a0*/  LDS R159, [R2+UR10+0x2180] ;  /* 0x0021800a029f7984 */ /* 0x000ea20008000800 */
[C---:B------:R-:W-:Y:S08]  /*267b0*/  HMMA.1688.F32.TF32 R136, R144.reuse, R204, R176 ;  /* 0x000000cc9088723c */ /* 0x040ff000000810b0 */
[----:B------:R-:W-:Y:S01]  /*267c0*/  HMMA.1688.F32.TF32 R140, R144, R200, R168 ;  /* 0x000000c8908c723c */ /* 0x000fe200000810a8 */
[----:B------:R-:W-:Y:S04]  /*267d0*/  STL.64 [R1+0x3398], R126 ;  /* 0x0033987e01007387 */ /* 0x000fe80000100a00 */
[----:B------:R-:W-:Y:S03]  /*267e0*/  STL.64 [R1+0x3390], R124 ;  /* 0x0033907c01007387 */ /* 0x000fe60000100a00 */
[C---:B-1----:R-:W-:Y:S01]  /*267f0*/  HMMA.1688.F32.TF32 R248, R172.reuse, R188, R160 ;  /* 0x000000bcacf8723c */ /* 0x042fe200000810a0 */
        /* <DEDUP_REMOVED lines=8> */
[----:B------:R-:W-:Y:S04]  /*26880*/  STL [R1+0x31d0], R248 ;  /* 0x0031d0f801007387 */ /* 0x000fe80000100800 */
[----:B------:R-:W-:Y:S04]  /*26890*/  STL [R1+0x31cc], R249 ;  /* 0x0031ccf901007387 */ /* 0x000fe80000100800 */
[----:B------:R-:W-:Y:S04]  /*268a0*/  STL [R1+0x31c8], R250 ;  /* 0x0031c8fa01007387 */ /* 0x000fe80000100800 */
[----:B------:R-:W-:Y:S04]  /*268b0*/  STL [R1+0x31c4], R251 ;  /* 0x0031c4fb01007387 */ /* 0x000fe80000100800 */
[----:B------:R-:W-:Y:S04]  /*268c0*/  LDS R160, [R3+UR10+0x280] ;  /* 0x0002800a03a07984 */ /* 0x000fe80008000800 */
[----:B------:R-:W-:Y:S04]  /*268d0*/  LDS R162, [R3+UR10+0x2280] ;  /* 0x0022800a03a27984 */ /* 0x000fe80008000800 */
[----:B------:R-:W-:Y:S04]  /*268e0*/  LDS R161, [R2+UR10+0x280] ;  /* 0x0002800a02a17984 */ /* 0x000fe80008000800 */
[----:B------:R-:W-:Y:S01]  /*268f0*/  LDS R163, [R2+UR10+0x2280] ;  /* 0x0022800a02a37984 */ /* 0x000fe20008000800 */
[C---:B---3--:R-:W-:Y:S03]  /*26900*/  HMMA.1688.F32.TF32 R244, R172.reuse, R192, R12 ;  /* 0x000000c0acf4723c */ /* 0x048fe6000008100c */
[----:B------:R-:W-:Y:S04]  /*26910*/  LDS R168, [R3+UR10+0x380] ;  /* 0x0003800a03a87984 */ /* 0x000fe80008000800 */
[----:B------:R-:W-:Y:S01]  /*26920*/  LDS R170, [R3+UR10+0x2380] ;  /* 0x0023800a03aa7984 */ /* 0x000fe20008000800 */
[C---:B----4-:R-:W-:Y:S11]  /*26930*/  HMMA.1688.F32.TF32 R240, R172.reuse, R216, R8 ;  /* 0x000000d8acf0723c */ /* 0x050ff60000081008 */
[----:B------:R-:W-:Y:S04]  /*26940*/  STL [R1+0x31dc], R244 ;  /* 0x0031dcf401007387 */ /* 0x000fe80000100800 */
[----:B------:R-:W-:Y:S04]  /*26950*/  STL [R1+0x31d8], R245 ;  /* 0x0031d8f501007387 */ /* 0x000fe80000100800 */
[----:B------:R-:W-:Y:S04]  /*26960*/  STL [R1+0x31d4], R246 ;  /* 0x0031d4f601007387 */ /* 0x000fe80000100800 */
[----:B------:R-:W-:Y:S01]  /*26970*/  STL [R1+0x31c0], R247 ;  /* 0x0031c0f701007387 */ /* 0x000fe20000100800 */
[----:B--2---:R-:W-:Y:S03]  /*26980*/  HMMA.1688.F32.TF32 R236, R172, R212, R4 ;  /* 0x000000d4acec723c */ /* 0x004fe60000081004 */
[----:B------:R-:W-:Y:S04]  /*26990*/  STL [R1+0x31e4], R240 ;  /* 0x0031e4f001007387 */ /* 0x000fe80000100800 */
[----:B------:R-:W-:Y:S04]  /*269a0*/  STL [R1+0x31e0], R241 ;  /* 0x0031e0f101007387 */ /* 0x000fe80000100800 */
[----:B------:R1:W-:Y:S04]  /*269b0*/  STL [R1+0x31bc], R242 ;  /* 0x0031bcf201007387 */ /* 0x0003e80000100800 */
[----:B------:R2:W-:Y:S04]  /*269c0*/  STL [R1+0x31b8], R243 ;  /* 0x0031b8f301007387 */ /* 0x0005e80000100800 */
[----:B------:R-:W3:Y:S04]  /*269d0*/  LDL.LU.64 R56, [R1+0x11e0] ;  /* 0x0011e00001387983 */ /* 0x000ee80000300a00 */
[----:B------:R-:W3:Y:S04]  /*269e0*/  LDL.LU.64 R58, [R1+0x11e8] ;  /* 0x0011e800013a7983 */ /* 0x000ee80000300a00 */
[----:B------:R-:W4:Y:S04]  /*269f0*/  LDL.LU.64 R68, [R1+0x1300] ;  /* 0x0013000001447983 */ /* 0x000f280000300a00 */
[----:B------:R-:W4:Y:S04]  /*26a00*/  LDL.LU.64 R70, [R1+0x1308] ;  /* 0x0013080001467983 */ /* 0x000f280000300a00 */
[----:B------:R-:W2:Y:S04]  /*26a10*/  LDL.LU.64 R52, [R1+0x12f0] ;  /* 0x0012f00001347983 */ /* 0x000ea80000300a00 */
[----:B------:R-:W2:Y:S04]  /*26a20*/  LDL.LU.64 R54, [R1+0x12f8] ;  /* 0x0012f80001367983 */ /* 0x000ea80000300a00 */
        /* <DEDUP_REMOVED lines=24> */
[----:B------:R-:W-:Y:S04]  /*26bb0*/  STL [R1+0x31f0], R236 ;  /* 0x0031f0ec01007387 */ /* 0x000fe80000100800 */
[----:B------:R-:W-:Y:S04]  /*26bc0*/  STL [R1+0x31ec], R237 ;  /* 0x0031eced01007387 */ /* 0x000fe80000100800 */
[----:B------:R-:W-:Y:S04]  /*26bd0*/  STL [R1+0x31e8], R238 ;  /* 0x0031e8ee01007387 */ /* 0x000fe80000100800 */
[----:B------:R1:W-:Y:S04]  /*26be0*/  STL [R1+0x31b4], R239 ;  /* 0x0031b4ef01007387 */ /* 0x0003e80000100800 */
[----:B------:R-:W4:Y:S04]  /*26bf0*/  LDL.LU.64 R60, [R1+0x10f0] ;  /* 0x0010f000013c7983 */ /* 0x000f280000300a00 */
[----:B------:R-:W4:Y:S01]  /*26c00*/  LDL.LU.64 R62, [R1+0x10f8] ;  /* 0x0010f800013e7983 */ /* 0x000f220000300a00 */
[----:B------:R-:W-:Y:S03]  /*26c10*/  HMMA.1688.F32.TF32 R144, R144, R196, R164 ;  /* 0x000000c49090723c */ /* 0x000fe600000810a4 */
[----:B------:R-:W-:Y:S04]  /*26c20*/  LDS R164, [R3+UR10+0x300] ;  /* 0x0003000a03a47984 */ /* 0x000fe80008000800 */
[----:B------:R-:W-:Y:S04]  /*26c30*/  LDS R166, [R3+UR10+0x2300] ;  /* 0x0023000a03a67984 */ /* 0x000fe80008000800 */
[----:B------:R-:W-:Y:S04]  /*26c40*/  LDS R165, [R2+UR10+0x300] ;  /* 0x0003000a02a57984 */ /* 0x000fe80008000800 */
[----:B------:R-:W-:Y:S04]  /*26c50*/  LDS R167, [R2+UR10+0x2300] ;  /* 0x0023000a02a77984 */ /* 0x000fe80008000800 */
[----:B------:R-:W-:Y:S04]  /*26c60*/  LDS R169, [R2+UR10+0x380] ;  /* 0x0003800a02a97984 */ /* 0x000fe80008000800 */
[----:B------:R-:W-:Y:S01]  /*26c70*/  LDS R171, [R2+UR10+0x2380] ;  /* 0x0023800a02ab7984 */ /* 0x000fe20008000800 */
[C---:B---3--:R-:W-:Y:S03]  /*26c80*/  HMMA.1688.F32.TF32 R184, R172.reuse, R208, R56 ;  /* 0x000000d0acb8723c */ /* 0x048fe60000081038 */
[----:B------:R-:W3:Y:S04]  /*26c90*/  LDL.LU.64 R56, [R1+0x10e0] ;  /* 0x0010e00001387983 */ /* 0x000ee80000300a00 */
[----:B------:R-:W3:Y:S01]  /*26ca0*/  LDL.LU.64 R58, [R1+0x10e8] ;  /* 0x0010e800013a7983 */ /* 0x000ee20000300a00 */
[C---:B--2---:R-:W-:Y:S11]  /*26cb0*/  HMMA.1688.F32.TF32 R176, R172.reuse, R200, R52 ;  /* 0x000000c8acb0723c */ /* 0x044ff60000081034 */
[----:B------:R-:W-:Y:S04]  /*26cc0*/  STL [R1+0x31fc], R184 ;  /* 0x0031fcb801007387 */ /* 0x000fe80000100800 */
[----:B------:R-:W-:Y:S04]  /*26cd0*/  STL [R1+0x31f8], R185 ;  /* 0x0031f8b901007387 */ /* 0x000fe80000100800 */
[----:B------:R-:W-:Y:S04]  /*26ce0*/  STL [R1+0x31f4], R186 ;  /* 0x0031f4ba01007387 */ /* 0x000fe80000100800 */
[----:B------:R2:W-:Y:S04]  /*26cf0*/  STL [R1+0x31b0], R187 ;  /* 0x0031b0bb01007387 */ /* 0x0005e80000100800 */
[----:B------:R-:W3:Y:S04]  /*26d00*/  LDL.LU.64 R52, [R1+0x1250] ;  /* 0x0012500001347983 */ /* 0x000ee80000300a00 */
[----:B------:R-:W3:Y:S01]  /*26d10*/  LDL.LU.64 R54, [R1+0x1258] ;  /* 0x0012580001367983 */ /* 0x000ee20000300a00 */
[C---:B----4-:R-:W-:Y:S08]  /*26d20*/  HMMA.1688.F32.TF32 R180, R172.reuse, R204, R68 ;  /* 0x000000ccacb4723c */ /* 0x050ff00000081044 */
[----:B------:R-:W-:Y:S01]  /*26d30*/  HMMA.1688.F32.TF32 R172, R172, R196, R48 ;  /* 0x000000c4acac723c */ /* 0x000fe20000081030 */
[----:B------:R-:W4:Y:S04]  /*26d40*/  LDL.LU.64 R48, [R1+0x1240] ;  /* 0x0012400001307983 */ /* 0x000f280000300a00 */
[----:B------:R-:W4:Y:S03]  /*26d50*/  LDL.LU.64 R50, [R1+0x1248] ;  /* 0x0012480001327983 */ /* 0x000f260000300a00 */
[C---:B------:R-:W-:Y:S08]  /*26d60*/  HMMA.1688.F32.TF32 R8, R36.reuse, R188, R8 ;  /* 0x000000bc2408723c */ /* 0x040ff00000081008 */
[C---:B------:R-:W-:Y:S08]  /*26d70*/  HMMA.1688.F32.TF32 R12, R36.reuse, R192, R12 ;  /* 0x000000c0240c723c */ /* 0x040ff0000008100c */
[C---:B------:R-:W-:Y:S08]  /*26d80*/  HMMA.1688.F32.TF32 R16, R36.reuse, R216, R16 ;  /* 0x000000d82410723c */ /* 0x040ff00000081010 */
[C---:B------:R-:W-:Y:S08]  /*26d90*/  HMMA.1688.F32.TF32 R20, R36.reuse, R212, R20 ;  /* 0x000000d42414723c */ /* 0x040ff00000081014 */
[C---:B------:R-:W-:Y:S08]  /*26da0*/  HMMA.1688.F32.TF32 R24, R36.reuse, R208, R24 ;  /* 0x000000d02418723c */ /* 0x040ff00000081018 */
[C---:B------:R-:W-:Y:S08]  /*26db0*/  HMMA.1688.F32.TF32 R28, R36.reuse, R204, R28 ;  /* 0x000000cc241c723c */ /* 0x040ff0000008101c */
[C---:B------:R-:W-:Y:S08]  /*26dc0*/  HMMA.1688.F32.TF32 R32, R36.reuse, R200, R32 ;  /* 0x000000c82420723c */ /* 0x040ff00000081020 */
[----:B------:R-:W-:Y:S08]  /*26dd0*/  HMMA.1688.F32.TF32 R36, R36, R196, R40 ;  /* 0x000000c42424723c */ /* 0x000ff00000081028 */
[C---:B------:R-:W-:Y:S01]  /*26de0*/  HMMA.1688.F32.TF32 R40, R156.reuse, R188, R4 ;  /* 0x000000bc9c28723c */ /* 0x040fe20000081004 */
[----:B------:R-:W4:Y:S04]  /*26df0*/  LDL.LU.64 R4, [R1+0x1230] ;  /* 0x0012300001047983 */ /* 0x000f280000300a00 */
[----:B------:R-:W4:Y:S03]  /*26e00*/  LDL.LU.64 R6, [R1+0x1238] ;  /* 0x0012380001067983 */ /* 0x000f260000300a00 */
[----:B------:R-:W-:-:S15]  /*26e10*/  HMMA.1688.F32.TF32 R64, R156, R216, R64 ;  /* 0x000000d89c40723c */ /* 0x000fde0000081040 */
[----:B------:R-:W-:-:S04]  /*26e20*/  NOP ;  /* 0x0000000000007918 */ /* 0x000fc80000000000 */
[----:B-1----:R-:W-:Y:S02]  /*26e30*/  IMAD.MOV.U32 R242, RZ, RZ, R64 ;  /* 0x000000fffff27224 */ /* 0x002fe400078e0040 */
[----:B------:R-:W-:Y:S02]  /*26e40*/  IMAD.MOV.U32 R243, RZ, RZ, R65 ;  /* 0x000000fffff37224 */ /* 0x000fe400078e0041 */
[----:B------:R-:W-:Y:S01]  /*26e50*/  IMAD.MOV.U32 R239, RZ, RZ, R66 ;  /* 0x000000ffffef7224 */ /* 0x000fe200078e0042 */
[----:B------:R-:W4:Y:S01]  /*26e60*/  LDL.LU.64 R64, [R1+0x10a0] ;  /* 0x0010a00001407983 */ /* 0x000f220000300a00 */
[----:B--2---:R-:W-:-:S03]  /*26e70*/  IMAD.MOV.U32 R187, RZ, RZ, R67 ;  /* 0x000000ffffbb7224 */ /* 0x004fc600078e0043 */
[----:B------:R-:W2:Y:S01]  /*26e80*/  LDL.LU.64 R66, [R1+0x10a8] ;  /* 0x0010a80001427983 */ /* 0x000ea20000300a00 */
[----:B---3--:R-:W-:-:S15]  /*26e90*/  HMMA.1688.F32.TF32 R56, R156, R208, R56 ;  /* 0x000000d09c38723c */ /* 0x008fde0000081038 */
[----:B------:R-:W-:-:S04]  /*26ea0*/  NOP ;  /* 0x0000000000007918 */ /* 0x000fc80000000000 */
[----:B------:R-:W-:Y:S01]  /*26eb0*/  MOV R244, R56 ;  /* 0x0000003800f47202 */ /* 0x000fe20000000f00 */
[----:B------:R-:W-:Y:S02]  /*26ec0*/  IMAD.MOV.U32 R245, RZ, RZ, R57 ;  /* 0x000000fffff57224 */ /* 0x000fe400078e0039 */
[----:B------:R-:W-:Y:S01]  /*26ed0*/  IMAD.MOV.U32 R246, RZ, RZ, R58 ;  /* 0x000000fffff67224 */ /* 0x000fe200078e003a */
[----:B------:R-:W3:Y:S01]  /*26ee0*/  LDL.LU.64 R56, [R1+0x1090] ;  /* 0x0010900001387983 */ /* 0x000ee20000300a00 */
[----:B------:R-:W-:-:S03]  /*26ef0*/  IMAD.MOV.U32 R248, RZ, RZ, R59 ;  /* 0x000000fffff87224 */ /* 0x000fc600078e003b */
[----:B------:R-:W3:Y:S01]  /*26f00*/  LDL.LU.64 R58, [R1+0x1098] ;  /* 0x00109800013a7983 */ /* 0x000ee20000300a00 */
[C---:B------:R-:W-:Y:S08]  /*26f10*/  HMMA.1688.F32.TF32 R52, R156.reuse, R204, R52 ;  /* 0x000000cc9c34723c */ /* 0x040ff00000081034 */
[----:B----4-:R-:W-:Y:S11]  /*26f20*/  HMMA.1688.F32.TF32 R48, R156, R200, R48 ;  /* 0x000000c89c30723c */ /* 0x010ff60000081030 */
[----:B------:R-:W-:-:S02]  /*26f30*/  IMAD.MOV.U32 R237, RZ, RZ, R52 ;  /* 0x000000ffffed7224 */ /* 0x000fc400078e0034 */
[----:B------:R-:W-:Y:S02]  /*26f40*/  IMAD.MOV.U32 R238, RZ, RZ, R53 ;  /* 0x000000ffffee7224 */ /* 0x000fe400078e0035 */
[----:B------:R-:W-:Y:S01]  /*26f50*/  IMAD.MOV.U32 R240, RZ, RZ, R54 ;  /* 0x000000fffff07224 */ /* 0x000fe200078e0036 */
[----:B------:R-:W4:Y:S01]  /*26f60*/  LDL.LU.64 R52, [R1+0x1080] ;  /* 0x0010800001347983 */ /* 0x000f220000300a00 */
[----:B------:R-:W-:-:S03]  /*26f70*/  IMAD.MOV.U32 R241, RZ, RZ, R55 ;  /* 0x000000fffff17224 */ /* 0x000fc600078e0037 */
[----:B------:R-:W4:Y:S01]  /*26f80*/  LDL.LU.64 R54, [R1+0x1088] ;  /* 0x0010880001367983 */ /* 0x000f220000300a00 */
[----:B------:R-:W-:Y:S01]  /*26f90*/  IMAD.MOV.U32 R184, RZ, RZ, R48 ;  /* 0x000000ffffb87224 */ /* 0x000fe200078e0030 */
[----:B------:R-:W-:Y:S01]  /*26fa0*/  MOV R236, R51 ;  /* 0x0000003300ec7202 */ /* 0x000fe20000000f00 */
[----:B------:R-:W-:Y:S02]  /*26fb0*/  IMAD.MOV.U32 R185, RZ, RZ, R49 ;  /* 0x000000ffffb97224 */ /* 0x000fe400078e0031 */
[----:B------:R-:W-:Y:S01]  /*26fc0*/  IMAD.MOV.U32 R186, RZ, RZ, R50 ;  /* 0x000000ffffba7224 */ /* 0x000fe200078e0032 */
[----:B------:R-:W-:-:S15]  /*26fd0*/  HMMA.1688.F32.TF32 R4, R156, R196, R4 ;  /* 0x000000c49c04723c */ /* 0x000fde0000081004 */
[----:B------:R-:W-:-:S04]  /*26fe0*/  NOP ;  /* 0x0000000000007918 */ /* 0x000fc80000000000 */
[----:B------:R1:W-:Y:S04]  /*26ff0*/  STL.64 [R1+0xf0], R4 ;  /* 0x0000f00401007387 */ /* 0x0003e80000100a00 */
[----:B------:R1:W-:Y:S04]  /*27000*/  STL.64 [R1+0xf8], R6 ;  /* 0x0000f80601007387 */ /* 0x0003e80000100a00 */
[----:B------:R-:W4:Y:S04]  /*27010*/  LDL.LU.64 R48, [R1+0x1070] ;  /* 0x0010700001307983 */ /* 0x000f280000300a00 */
[----:B------:R-:W4:Y:S04]  /*27020*/  LDL.LU.64 R50, [R1+0x1078] ;  /* 0x0010780001327983 */ /* 0x000f280000300a00 */
[----:B-1----:R-:W4:Y:S04]  /*27030*/  LDL.LU.64 R4, [R1+0x1060] ;  /* 0x0010600001047983 */ /* 0x002f280000300a00 */
[----:B------:R-:W4:Y:S01]  /*27040*/  LDL.LU.64 R6, [R1+0x1068] ;  /* 0x0010680001067983 */ /* 0x000f220000300a00 */
[C---:B------:R-:W-:Y:S08]  /*27050*/  HMMA.1688.F32.TF32 R44, R156.reuse, R192, R44 ;  /* 0x000000c09c2c723c */ /* 0x040ff0000008102c */
[----:B------:R-:W-:Y:S01]  /*27060*/  HMMA.1688.F32.TF32 R60, R156, R212, R60 ;  /* 0x000000d49c3c723c */ /* 0x000fe2000008103c */
[----:B------:R-:W-:Y:S04]  /*27070*/  LDS R156, [R3+UR10+0x200] ;  /* 0x0002000a039c7984 */ /* 0x000fe80008000800 */
[----:B------:R-:W-:Y:S04]  /*27080*/  LDS R158, [R3+UR10+0x2200] ;  /* 0x0022000a039e7984 */ /* 0x000fe80008000800 */
[----:B------:R-:W-:Y:S04]  /*27090*/  LDS R157, [R2+UR10+0x200] ;  /* 0x0002000a029d7984 */ /* 0x000fe80008000800 */
[----:B------:R-:W2:Y:S06]  /*270a0*/  LDS R159, [R2+UR10+0x2200] ;  /* 0x0022000a029f7984 */ /* 0x000eac0008000800 */
[----:B------:R-:W-:-:S02]  /*270b0*/  IMAD.MOV.U32 R249, RZ, RZ, R60 ;  /* 0x000000fffff97224 */ /* 0x000fc400078e003c */
[----:B------:R-:W-:Y:S02]  /*270c0*/  IMAD.MOV.U32 R250, RZ, RZ, R61 ;  /* 0x000000fffffa7224 */ /* 0x000fe400078e003d */
[----:B------:R-:W-:Y:S01]  /*270d0*/  IMAD.MOV.U32 R251, RZ, RZ, R62 ;  /* 0x000000fffffb7224 */ /* 0x000fe200078e003e */
[----:B------:R-:W4:Y:S01]  /*270e0*/  LDL.LU.64 R60, [R1+0x11d0] ;  /* 0x0011d000013c7983 */ /* 0x000f220000300a00 */
[----:B------:R-:W-:-:S03]  /*270f0*/  IMAD.MOV.U32 R247, RZ, RZ, R63 ;  /* 0x000000fffff77224 */ /* 0x000fc600078e003f */
[----:B------:R-:W4:Y:S04]  /*27100*/  LDL.LU.64 R62, [R1+0x11d8] ;  /* 0x0011d800013e7983 */ /* 0x000f280000300a00 */
[----:B------:R-:W4:Y:S04]  /*27110*/  LDL.LU.64 R76, [R1+0x11c0] ;  /* 0x0011c000014c7983 */ /* 0x000f280000300a00 */
[----:B------:R-:W4:Y:S01]  /*27120*/  LDL.LU.64 R78, [R1+0x11c8] ;  /* 0x0011c800014e7983 */ /* 0x000f220000300a00 */
[----:B--2---:R-:W-:-:S15]  /*27130*/  HMMA.1688.F32.TF32 R64, R156, R188, R64 ;  /* 0x000000bc9c40723c */ /* 0x004fde0000081040 */
[----:B------:R-:W-:-:S04]  /*27140*/  NOP ;  /* 0x0000000000007918 */ /* 0x000fc80000000000 */
[----:B------:R-:W-:Y:S04]  /*27150*/  STL.64 [R1+0x130], R64 ;  /* 0x0001304001007387 */ /* 0x000fe80000100a00 */
[----:B------:R-:W-:Y:S04]  /*27160*/  STL.64 [R1+0x138], R66 ;  /* 0x0001384201007387 */ /* 0x000fe80000100a00 */
[----:B------:R-:W2:Y:S04]  /*27170*/  LDL.LU.64 R72, [R1+0x11b0] ;  /* 0x0011b00001487983 */ /* 0x000ea80000300a00 */
[----:B------:R-:W2:Y:S01]  /*27180*/  LDL.LU.64 R74, [R1+0x11b8] ;  /* 0x0011b800014a7983 */ /* 0x000ea20000300a00 */
[----:B---3--:R-:W-:-:S15]  /*27190*/  HMMA.1688.F32.TF32 R56, R156, R192, R56 ;  /* 0x000000c09c38723c */ /* 0x008fde0000081038 */
[----:B------:R-:W-:-:S04]  /*271a0*/  NOP ;  /* 0x0000000000007918 */ /* 0x000fc80000000000 */
[----:B------:R1:W-:Y:S04]  /*271b0*/  STL.64 [R1+0x150], R56 ;  /* 0x0001503801007387 */ /* 0x0003e80000100a00 */
[----:B------:R3:W-:Y:S04]  /*271c0*/  STL.64 [R1+0x158], R58 ;  /* 0x0001583a01007387 */ /* 0x0007e80000100a00 */
[----:B-1----:R-:W2:Y:S04]  /*271d0*/  LDL.LU.64 R56, [R1+0x1020] ;  /* 0x0010200001387983 */ /* 0x002ea80000300a00 */
[----:B---3--:R-:W3:Y:S01]  /*271e0*/  LDL.LU.64 R58, [R1+0x1028] ;  /* 0x00102800013a7983 */ /* 0x008ee20000300a00 */
[----:B----4-:R-:W-:Y:S03]  /*271f0*/  HMMA.1688.F32.TF32 R64, R156, R216, R52 ;  /* 0x000000d89c40723c */ /* 0x010fe60000081034 */
[----:B------:R-:W4:Y:S04]  /*27200*/  LDL.LU.64 R52, [R1+0x1010] ;  /* 0x0010100001347983 */ /* 0x000f280000300a00 */
[----:B------:R-:W4:-:S12]  /*27210*/  LDL.LU.64 R54, [R1+0x1018] ;  /* 0x0010180001367983 */ /* 0x000f180000300a00 */
[----:B------:R-:W-:Y:S04]  /*27220*/  STL.64 [R1+0x170], R64 ;  /* 0x0001704001007387 */ /* 0x000fe80000100a00 */
[----:B------:R1:W-:Y:S02]  /*27230*/  STL.64 [R1+0x178], R66 ;  /* 0x0001784201007387 */ /* 0x0003e40000100a00 */
[----:B-1----:R-:W-:Y:S02]  /*27240*/  HMMA.1688.F32.TF32 R64, R156, R212, R48 ;  /* 0x000000d49c40723c */ /* 0x002fe40000081030 */
[----:B------:R-:W4:Y:S04]  /*27250*/  LDL.LU.64 R48, [R1+0x1000] ;  /* 0x0010000001307983 */ /* 0x000f280000300a00 */
[----:B------:R-:W4:-:S13]  /*27260*/  LDL.LU.64 R50, [R1+0x1008] ;  /* 0x0010080001327983 */ /* 0x000f1a0000300a00 */
[----:B------:R-:W-:Y:S04]  /*27270*/  STL.64 [R1+0x180], R64 ;  /* 0x0001804001007387 */ /* 0x000fe80000100a00 */
[----:B------:R1:W-:Y:S02]  /*27280*/  STL.64 [R1+0x188], R66 ;  /* 0x0001884201007387 */ /* 0x0003e40000100a00 */
[C---:B-1----:R-:W-:Y:S02]  /*27290*/  HMMA.1688.F32.TF32 R64, R156.reuse, R208, R4 ;  /* 0x000000d09c40723c */ /* 0x042fe40000081004 */
[----:B------:R-:W4:Y:S04]  /*272a0*/  LDL.LU.64 R4, [R1+0xff0] ;  /* 0x000ff00001047983 */ /* 0x000f280000300a00 */
[----:B------:R-:W4:Y:S02]  /*272b0*/  LDL.LU.64 R6, [R1+0xff8] ;  /* 0x000ff80001067983 */ /* 0x000f240000300a00 */
[C---:B------:R-:W-:Y:S08]  /*272c0*/  HMMA.1688.F32.TF32 R60, R156.reuse, R204, R60 ;  /* 0x000000cc9c3c723c */ /* 0x040ff0000008103c */
[C---:B------:R-:W-:Y:S03]  /*272d0*/  HMMA.1688.F32.TF32 R80, R156.reuse, R200, R76 ;  /* 0x000000c89c50723c */ /* 0x040fe6000008104c */
[----:B------:R1:W-:Y:S04]  /*272e0*/  STL.64 [R1+0x190], R64 ;  /* 0x0001904001007387 */ /* 0x0003e80000100a00 */
[----:B------:R1:W-:Y:S04]  /*272f0*/  STL.64 [R1+0x198], R66 ;  /* 0x0001984201007387 */ /* 0x0003e80000100a00 */
[----:B------:R-:W4:Y:S04]  /*27300*/  LDL.LU.64 R68, [R1+0xfe0] ;  /* 0x000fe00001447983 */ /* 0x000f280000300a00 */
[----:B------:R-:W4:Y:S04]  /*27310*/  LDL.LU.64 R70, [R1+0xfe8] ;  /* 0x000fe80001467983 */ /* 0x000f280000300a00 */
[----:B------:R1:W-:Y:S04]  /*27320*/  STL.64 [R1+0x1b0], R60 ;  /* 0x0001b03c01007387 */ /* 0x0003e80000100a00 */
[----:B------:R1:W-:Y:S04]  /*27330*/  STL.64 [R1+0x1b8], R62 ;  /* 0x0001b83e01007387 */ /* 0x0003e80000100a00 */
[----:B-1----:R-:W4:Y:S04]  /*27340*/  LDL.LU.64 R64, [R1+0x1150] ;  /* 0x0011500001407983 */ /* 0x002f280000300a00 */
[----:B------:R-:W4:Y:S04]  /*27350*/  LDL.LU.64 R66, [R1+0x1158] ;  /* 0x0011580001427983 */ /* 0x000f280000300a00 */
[----:B------:R-:W4:Y:S04]  /*27360*/  LDL.LU.64 R60, [R1+0x1140] ;  /* 0x00114000013c7983 */ /* 0x000f280000300a00 */
[----:B------:R-:W4:Y:S01]  /*27370*/  LDL.LU.64 R62, [R1+0x1148] ;  /* 0x00114800013e7983 */ /* 0x000f220000300a00 */
[----:B--2---:R-:W-:Y:S03]  /*27380*/  HMMA.1688.F32.TF32 R76, R156, R196, R72 ;  /* 0x000000c49c4c723c */ /* 0x004fe60000081048 */
[----:B------:R-:W-:Y:S04]  /*27390*/  STL.64 [R1+0x1f0], R80 ;  /* 0x0001f05001007387 */ /* 0x000fe80000100a00 */
[----:B------:R-:W-:Y:S04]  /*273a0*/  STL.64 [R1+0x1f8], R82 ;  /* 0x0001f85201007387 */ /* 0x000fe80000100a00 */
[----:B------:R-:W-:Y:S04]  /*273b0*/  LDS R156, [R3+UR10+0x400] ;  /* 0x0004000a039c7984 */ /* 0x000fe80008000800 */
[----:B------:R-:W-:Y:S04]  /*273c0*/  LDS R158, [R3+UR10+0x2400] ;  /* 0x0024000a039e7984 */ /* 0x000fe80008000800 */
[----:B------:R-:W-:Y:S04]  /*273d0*/  LDS R157, [R2+UR10+0x400] ;  /* 0x0004000a029d7984 */ /* 0x000fe80008000800 */
[----:B------:R-:W1:Y:S01]  /*273e0*/  LDS R159, [R2+UR10+0x2400] ;  /* 0x0024000a029f7984 */ /* 0x000e620008000800 */
[C---:B---3--:R-:W-:Y:S03]  /*273f0*/  HMMA.1688.F32.TF32 R72, R160.reuse, R188, R56 ;  /* 0x000000bca048723c */ /* 0x048fe60000081038 */
[----:B------:R-:W2:Y:S04]  /*27400*/  LDL.LU.64 R56, [R1+0x1130] ;  /* 0x0011300001387983 */ /* 0x000ea80000300a00 */
[----:B------:R-:W-:Y:S04]  /*27410*/  STL.64 [R1+0x1e0], R76 ;  /* 0x0001e04c01007387 */ /* 0x000fe80000100a00 */
[----:B------:R-:W-:Y:S04]  /*27420*/  STL.64 [R1+0x1e8], R78 ;  /* 0x0001e84e01007387 */ /* 0x000fe80000100a00 */
[----:B------:R-:W2:Y:S04]  /*27430*/  LDL.LU.64 R58, [R1+0x1138] ;  /* 0x00113800013a7983 */ /* 0x000ea80000300a00 */
[----:B------:R-:W-:Y:S04]  /*27440*/  STL.64 [R1+0x210], R72 ;  /* 0x0002104801007387 */ /* 0x000fe80000100a00 */
[----:B------:R4:W-:Y:S02]  /*27450*/  STL.64 [R1+0x218], R74 ;  /* 0x0002184a01007387 */ /* 0x0009e40000100a00 */
[----:B----4-:R-:W-:Y:S02]  /*27460*/  HMMA.1688.F32.TF32 R72, R160, R192, R52 ;  /* 0x000000c0a048723c */ /* 0x010fe40000081034 */
[----:B------:R-:W3:Y:S04]  /*27470*/  LDL.LU.64 R52, [R1+0xfa0] ;  /* 0x000fa00001347983 */ /* 0x000ee80000300a00 */
[----:B------:R-:W3:-:S13]  /*27480*/  LDL.LU.64 R54, [R1+0xfa8] ;  /* 0x000fa80001367983 */ /* 0x000eda0000300a00 */
[----:B------:R-:W-:Y:S04]  /*27490*/  STL.64 [R1+0x230], R72 ;  /* 0x0002304801007387 */ /* 0x000fe80000100a00 */
[----:B------:R4:W-:Y:S02]  /*274a0*/  STL.64 [R1+0x238], R74 ;  /* 0x0002384a01007387 */ /* 0x0009e40000100a00 */
[----:B----4-:R-:W-:Y:S02]  /*274b0*/  HMMA.1688.F32.TF32 R72, R160, R216, R48 ;  /* 0x000000d8a048723c */ /* 0x010fe40000081030 */
[----:B------:R-:W4:Y:S04]  /*274c0*/  LDL.LU.64 R48, [R1+0xf90] ;  /* 0x000f900001307983 */ /* 0x000f280000300a00 */
[----:B------:R-:W4:-:S13]  /*274d0*/  LDL.LU.64 R50, [R1+0xf98] ;  /* 0x000f980001327983 */ /* 0x000f1a0000300a00 */
[----:B------:R-:W-:Y:S04]  /*274e0*/  STL.64 [R1+0x250], R72 ;  /* 0x0002504801007387 */ /* 0x000fe80000100a00 */
[----:B------:R1:W-:Y:S02]  /*274f0*/  STL.64 [R1+0x258], R74 ;  /* 0x0002584a01007387 */ /* 0x0003e40000100a00 */
[C---:B-1----:R-:W-:Y:S02]  /*27500*/  HMMA.1688.F32.TF32 R72, R160.reuse, R212, R4 ;  /* 0x000000d4a048723c */ /* 0x042fe40000081004 */
[----:B------:R-:W4:Y:S04]  /*27510*/  LDL.LU.64 R4, [R1+0xf80] ;  /* 0x000f800001047983 */ /* 0x000f280000300a00 */
[----:B------:R-:W4:Y:S02]  /*27520*/  LDL.LU.64 R6, [R1+0xf88] ;  /* 0x000f880001067983 */ /* 0x000f240000300a00 */
[C---:B------:R-:W-:Y:S11]  /*27530*/  HMMA.1688.F32.TF32 R68, R160.reuse, R208, R68 ;  /* 0x000000d0a044723c */ /* 0x040ff60000081044 */
[----:B------:R1:W-:Y:S01]  /*27540*/  STL.64 [R1+0x270], R72 ;  /* 0x0002704801007387 */ /* 0x0003e20000100a00 */
[C---:B------:R-:W-:Y:S08]  /*27550*/  HMMA.1688.F32.TF32 R64, R160.reuse, R204, R64 ;  /* 0x000000cca040723c */ /* 0x040ff00000081040 */
[C---:B------:R-:W-:Y:S01]  /*27560*/  HMMA.1688.F32.TF32 R60, R160.reuse, R200, R60 ;  /* 0x000000c8a03c723c */ /* 0x040fe2000008103c */
[----:B------:R1:W-:Y:S04]  /*27570*/  STL.64 [R1+0x278], R74 ;  /* 0x0002784a01007387 */ /* 0x0003e80000100a00 */
[----:B------:R1:W-:Y:S04]  /*27580*/  STL.64 [R1+0x290], R68 ;  /* 0x0002904401007387 */ /* 0x0003e80000100a00 */
[----:B------:R1:W-:Y:S04]  /*27590*/  STL.64 [R1+0x298], R70 ;  /* 0x0002984601007387 */ /* 0x0003e80000100a00 */
[----:B------:R-:W4:Y:S04]  /*275a0*/  LDL.LU.64 R92, [R1+0xf70] ;  /* 0x000f7000015c7983 */ /* 0x000f280000300a00 */
[----:B------:R1:W-:Y:S04]  /*275b0*/  STL.64 [R1+0x2b0], R64 ;  /* 0x0002b04001007387 */ /* 0x0003e80000100a00 */
[----:B------:R1:W-:Y:S04]  /*275c0*/  STL.64 [R1+0x2b8], R66 ;  /* 0x0002b84201007387 */ /* 0x0003e80000100a00 */
[----:B------:R-:W4:Y:S04]  /*275d0*/  LDL.LU.64 R94, [R1+0xf78] ;  /* 0x000f7800015e7983 */ /* 0x000f280000300a00 */
[----:B------:R1:W-:Y:S04]  /*275e0*/  STL.64 [R1+0x2e0], R60 ;  /* 0x0002e03c01007387 */ /* 0x0003e80000100a00 */
[----:B------:R1:W-:Y:S04]  /*275f0*/  STL.64 [R1+0x2e8], R62 ;  /* 0x0002e83e01007387 */ /* 0x0003e80000100a00 */
[----:B------:R-:W4:Y:S04]  /*27600*/  LDL.LU.64 R88, [R1+0xf60] ;  /* 0x000f600001587983 */ /* 0x000f280000300a00 */
[----:B------:R-:W4:Y:S04]  /*27610*/  LDL.LU.64 R90, [R1+0xf68] ;  /* 0x000f6800015a7983 */ /* 0x000f280000300a00 */
[----:B------:R-:W4:Y:S04]  /*27620*/  LDL.LU.64 R84, [R1+0x10d0] ;  /* 0x0010d00001547983 */ /* 0x000f280000300a00 */
[----:B------:R-:W4:Y:S01]  /*27630*/  LDL.LU.64 R86, [R1+0x10d8] ;  /* 0x0010d80001567983 */ /* 0x000f220000300a00 */
[----:B--2---:R-:W-:Y:S03]  /*27640*/  HMMA.1688.F32.TF32 R56, R160, R196, R56 ;  /* 0x000000c4a038723c */ /* 0x004fe60000081038 */
[----:B------:R-:W-:Y:S04]  /*27650*/  LDS R160, [R3+UR10+0x480] ;  /* 0x0004800a03a07984 */ /* 0x000fe80008000800 */
[----:B------:R-:W-:Y:S04]  /*27660*/  LDS R162, [R3+UR10+0x2480] ;  /* 0x0024800a03a27984 */ /* 0x000fe80008000800 */
[----:B------:R-:W-:Y:S04]  /*27670*/  LDS R161, [R2+UR10+0x480] ;  /* 0x0004800a02a17984 */ /* 0x000fe80008000800 */
[----:B------:R-:W2:Y:S01]  /*27680*/  LDS R163, [R2+UR10+0x2480] ;  /* 0x0024800a02a37984 */ /* 0x000ea20008000800 */
[C---:B---3--:R-:W-:Y:S03]  /*27690*/  HMMA.1688.F32.TF32 R52, R164.reuse, R188, R52 ;  /* 0x000000bca434723c */ /* 0x048fe60000081034 */
[----:B------:R3:W-:Y:S04]  /*276a0*/  STL.64 [R1+0x2d0], R56 ;  /* 0x0002d03801007387 */ /* 0x0007e80000100a00 */
[----:B------:R1:W-:Y:S04]  /*276b0*/  STL.64 [R1+0x2d8], R58 ;  /* 0x0002d83a01007387 */ /* 0x0003e80000100a00 */
[----:B------:R-:W2:Y:S04]  /*276c0*/  LDL.LU.64 R80, [R1+0x10c0] ;  /* 0x0010c00001507983 */ /* 0x000ea80000300a00 */
[----:B------:R-:W2:Y:S04]  /*276d0*/  LDL.LU.64 R82, [R1+0x10c8] ;  /* 0x0010c80001527983 */ /* 0x000ea80000300a00 */
[----:B------:R1:W-:Y:S04]  /*276e0*/  STL.64 [R1+0x300], R52 ;  /* 0x0003003401007387 */ /* 0x0003e80000100a00 */
[----:B------:R1:W-:Y:S04]  /*276f0*/  STL.64 [R1+0x308], R54 ;  /* 0x0003083601007387 */ /* 0x0003e80000100a00 */
[----:B------:R-:W2:Y:S04]  /*27700*/  LDL.LU.64 R76, [R1+0x10b0] ;  /* 0x0010b000014c7983 */ /* 0x000ea80000300a00 */
[----:B------:R-:W2:Y:S04]  /*27710*/  LDL.LU.64 R78, [R1+0x10b8] ;  /* 0x0010b800014e7983 */ /* 0x000ea80000300a00 */
[----:B-1----:R-:W2:Y:S04]  /*27720*/  LDL.LU.64 R72, [R1+0xf20] ;  /* 0x000f200001487983 */ /* 0x002ea80000300a00 */
[----:B------:R-:W2:Y:S01]  /*27730*/  LDL.LU.64 R74, [R1+0xf28] ;  /* 0x000f2800014a7983 */ /* 0x000ea20000300a00 */
[----:B----4-:R-:W-:-:S15]  /*27740*/  HMMA.1688.F32.TF32 R48, R164, R192, R48 ;  /* 0x000000c0a430723c */ /* 0x010fde0000081030 */
[----:B------:R-:W-:-:S04]  /*27750*/  NOP ;  /* 0x0000000000007918 */ /* 0x000fc80000000000 */
[----:B------:R1:W-:Y:S01]  /*27760*/  STL.64 [R1+0x310], R48 ;  /* 0x0003103001007387 */ /* 0x0003e20000100a00 */
[C---:B------:R-:W-:Y:S03]  /*27770*/  HMMA.1688.F32.TF32 R4, R164.reuse, R216, R4 ;  /* 0x000000d8a404723c */ /* 0x040fe60000081004 */
[----:B------:R4:W-:Y:S04]  /*27780*/  STL.64 [R1+0x318], R50 ;  /* 0x0003183201007387 */ /* 0x0009e80000100a00 */
[----:B------:R-:W2:Y:S04]  /*27790*/  LDL.LU.64 R68, [R1+0xf10] ;  /* 0x000f100001447983 */ /* 0x000ea80000300a00 */
[----:B------:R-:W2:Y:S08]  /*277a0*/  LDL.LU.64 R70, [R1+0xf18] ;  /* 0x000f180001467983 */ /* 0x000eb00000300a00 */
[----:B------:R1:W-:Y:S04]  /*277b0*/  STL.64 [R1+0x330], R4 ;  /* 0x0003300401007387 */ /* 0x0003e80000100a00 */
[----:B------:R1:W-:Y:S04]  /*277c0*/  STL.64 [R1+0x338], R6 ;  /* 0x0003380601007387 */ /* 0x0003e80000100a00 */
[----:B------:R-:W2:Y:S04]  /*277d0*/  LDL.LU.64 R64, [R1+0xf00] ;  /* 0x000f000001407983 */ /* 0x000ea80000300a00 */
[----:B------:R-:W2:Y:S04]  /*277e0*/  LDL.LU.64 R66, [R1+0xf08] ;  /* 0x000f080001427983 */ /* 0x000ea80000300a00 */
[----:B------:R-:W2:Y:S04]  /*277f0*/  LDL.LU.64 R60, [R1+0xef0] ;  /* 0x000ef000013c7983 */ /* 0x000ea80000300a00 */
[----:B------:R-:W2:Y:S04]  /*27800*/  LDL.LU.64 R62, [R1+0xef8] ;  /* 0x000ef800013e7983 */ /* 0x000ea80000300a00 */
[----:B---3--:R-:W3:Y:S04]  /*27810*/  LDL.LU.64 R56, [R1+0x4a0] ;  /* 0x0004a00001387983 */ /* 0x008ee80000300a00 */
[----:B------:R-:W3:Y:S04]  /*27820*/  LDL.LU.64 R58, [R1+0x4a8] ;  /* 0x0004a800013a7983 */ /* 0x000ee80000300a00 */
[----:B------:R-:W3:Y:S04]  /*27830*/  LDL.LU.64 R52, [R1+0x1050] ;  /* 0x0010500001347983 */ /* 0x000ee80000300a00 */
[----:B------:R-:W3:Y:S04]  /*27840*/  LDL.LU.64 R54, [R1+0x1058] ;  /* 0x0010580001367983 */ /* 0x000ee80000300a00 */
[----:B-1----:R-:W3:Y:S04]  /*27850*/  LDL.LU.64 R48, [R1+0x1040] ;  /* 0x0010400001307983 */ /* 0x002ee80000300a00 */
[----:B----4-:R-:W4:Y:S04]  /*27860*/  LDL.LU.64 R50, [R1+0x1048] ;  /* 0x0010480001327983 */ /* 0x010f280000300a00 */
[----:B------:R-:W3:Y:S04]  /*27870*/  LDL.LU.64 R4, [R1+0x1030] ;  /* 0x0010300001047983 */ /* 0x000ee80000300a00 */
[----:B------:R-:W3:Y:S01]  /*27880*/  LDL.LU.64 R6, [R1+0x1038] ;  /* 0x0010380001067983 */ /* 0x000ee20000300a00 */
[C---:B------:R-:W-:Y:S08]  /*27890*/  HMMA.1688.F32.TF32 R96, R164.reuse, R212, R92 ;  /* 0x000000d4a460723c */ /* 0x040ff0000008105c */
[C---:B------:R-:W-:Y:S08]  /*278a0*/  HMMA.1688.F32.TF32 R92, R164.reuse, R208, R88 ;  /* 0x000000d0a45c723c */ /* 0x040ff00000081058 */
[C---:B------:R-:W-:Y:S03]  /*278b0*/  HMMA.1688.F32.TF32 R88, R164.reuse, R204, R84 ;  /* 0x000000cca458723c */ /* 0x040fe60000081054 */
[----:B------:R-:W-:Y:S04]  /*278c0*/  STL.64 [R1+0x350], R96 ;  /* 0x0003506001007387 */ /* 0x000fe80000100a00 */
[----:B------:R-:W-:Y:S04]  /*278d0*/  STL.64 [R1+0x358], R98 ;  /* 0x0003586201007387 */ /* 0x000fe80000100a00 */
[----:B------:R-:W-:Y:S04]  /*278e0*/  STL.64 [R1+0x370], R92 ;  /* 0x0003705c01007387 */ /* 0x000fe80000100a00 */
[----:B------:R-:W-:Y:S04]  /*278f0*/  STL.64 [R1+0x378], R94 ;  /* 0x0003785e01007387 */ /* 0x000fe80000100a00 */
[----:B------:R-:W-:Y:S04]  /*27900*/  STL.64 [R1+0x390], R88 ;  /* 0x0003905801007387 */ /* 0x000fe80000100a00 */
[----:B------:R-:W-:Y:S01]  /*27910*/  STL.64 [R1+0x398], R90 ;  /* 0x0003985a01007387 */ /* 0x000fe20000100a00 */
[C---:B--2---:R-:W-:Y:S08]  /*27920*/  HMMA.1688.F32.TF32 R84, R164.reuse, R200, R80 ;  /* 0x000000c8a454723c */ /* 0x044ff00000081050 */
[----:B------:R-:W-:Y:S11]  /*27930*/  HMMA.1688.F32.TF32 R80, R164, R196, R76 ;  /* 0x000000c4a450723c */ /* 0x000ff6000008104c */
[----:B------:R-:W-:Y:S04]  /*27940*/  STL.64 [R1+0x3c0], R84 ;  /* 0x0003c05401007387 */ /* 0x000fe80000100a00 */
[----:B------:R-:W-:Y:S01]  /*27950*/  LDS R164, [R3+UR10+0x500] ;  /* 0x0005000a03a47984 */ /* 0x000fe20008000800 */
[C---:B------:R-:W-:Y:S03]  /*27960*/  HMMA.1688.F32.TF32 R76, R168.reuse, R188, R72 ;  /* 0x000000bca84c723c */ /* 0x040fe60000081048 */
[----:B------:R-:W-:Y:S04]  /*27970*/  STL.64 [R1+0x3c8], R86 ;  /* 0x0003c85601007387 */ /* 0x000fe80000100a00 */
[----:B------:R-:W-:Y:S04]  /*27980*/  LDS R166, [R3+UR10+0x2500] ;  /* 0x0025000a03a67984 */ /* 0x000fe80008000800 */
[----:B------:R-:W-:Y:S04]  /*27990*/  LDS R165, [R2+UR10+0x500] ;  /* 0x0005000a02a57984 */ /* 0x000fe80008000800 */
[----:B------:R-:W-:Y:S04]  /*279a0*/  STL.64 [R1+0x3b0], R80 ;  /* 0x0003b05001007387 */ /* 0x000fe80000100a00 */
[----:B------:R-:W-:Y:S04]  /*279b0*/  STL.64 [R1+0x3b8], R82 ;  /* 0x0003b85201007387 */ /* 0x000fe80000100a00 */
[----:B------:R-:W-:Y:S04]  /*279c0*/  STL.64 [R1+0x3e0], R76 ;  /* 0x0003e04c01007387 */ /* 0x000fe80000100a00 */
[----:B------:R-:W-:Y:S04]  /*279d0*/  STL.64 [R1+0x3e8], R78 ;  /* 0x0003e84e01007387 */ /* 0x000fe80000100a00 */
[----:B------:R-:W1:Y:S01]  /*279e0*/  LDS R167, [R2+UR10+0x2500] ;  /* 0x0025000a02a77984 */ /* 0x000e620008000800 */
[C---:B------:R-:W-:Y:S08]  /*279f0*/  HMMA.1688.F32.TF32 R72, R168.reuse, R192, R68 ;  /* 0x000000c0a848723c */ /* 0x040ff00000081044 */
[C---:B------:R-:W-:Y:S08]  /*27a00*/  HMMA.1688.F32.TF32 R68, R168.reuse, R216, R64 ;  /* 0x000000d8a844723c */ /* 0x040ff00000081040 */
[C---:B------:R-:W-:Y:S03]  /*27a10*/  HMMA.1688.F32.TF32 R60, R168.reuse, R212, R60 ;  /* 0x000000d4a83c723c */ /* 0x040fe6000008103c */
[----:B------:R-:W-:Y:S04]  /*27a20*/  STL.64 [R1+0x400], R72 ;  /* 0x0004004801007387 */ /* 0x000fe80000100a00 */
[----:B------:R-:W-:Y:S04]  /*27a30*/  STL.64 [R1+0x408], R74 ;  /* 0x0004084a01007387 */ /* 0x000fe80000100a00 */
[----:B------:R-:W2:Y:S04]  /*27a40*/  LDL.LU.64 R64, [R1+0xec0] ;  /* 0x000ec00001407983 */ /* 0x000ea80000300a00 */
[----:B------:R-:W-:Y:S04]  /*27a50*/  STL.64 [R1+0x420], R68 ;  /* 0x0004204401007387 */ /* 0x000fe80000100a00 */
[----:B------:R-:W-:Y:S04]  /*27a60*/  STL.64 [R1+0x428], R70 ;  /* 0x0004284601007387 */ /* 0x000fe80000100a00 */
[----:B------:R-:W2:Y:S04]  /*27a70*/  LDL.LU.64 R66, [R1+0xec8] ;  /* 0x000ec80001427983 */ /* 0x000ea80000300a00 */
[----:B------:R-:W-:Y:S04]  /*27a80*/  STL.64 [R1+0x430], R60 ;  /* 0x0004303c01007387 */ /* 0x000fe80000100a00 */
[----:B------:R3:W-:Y:S02]  /*27a90*/  STL.64 [R1+0x438], R62 ;  /* 0x0004383e01007387 */ /* 0x0007e40000100a00 */
[----:B---3--:R-:W-:Y:S02]  /*27aa0*/  HMMA.1688.F32.TF32 R60, R168, R208, R56 ;  /* 0x000000d0a83c723c */ /* 0x008fe40000081038 */
[----:B------:R-:W3:Y:S04]  /*27ab0*/  LDL.LU.64 R56, [R1+0xeb0] ;  /* 0x000eb00001387983 */ /* 0x000ee80000300a00 */
[----:B------:R-:W3:-:S13]  /*27ac0*/  LDL.LU.64 R58, [R1+0xeb8] ;  /* 0x000eb800013a7983 */ /* 0x000eda0000300a00 */
[----:B------:R-:W-:Y:S04]  /*27ad0*/  STL.64 [R1+0x450], R60 ;  /* 0x0004503c01007387 */ /* 0x000fe80000100a00 */
[----:B------:R1:W-:Y:S02]  /*27ae0*/  STL.64 [R1+0x458], R62 ;  /* 0x0004583e01007387 */ /* 0x0003e40000100a00 */
[C---:B-1----:R-:W-:Y:S08]  /*27af0*/  HMMA.1688.F32.TF32 R60, R168.reuse, R204, R52 ;  /* 0x000000cca83c723c */ /* 0x042ff00000081034 */
[C---:B----4-:R-:W-:Y:S11]  /*27b00*/  HMMA.1688.F32.TF32 R52, R168.reuse, R200, R48 ;  /* 0x000000c8a834723c */ /* 0x050ff60000081030 */
[----:B------:R-:W-:Y:S04]  /*27b10*/  STL.64 [R1+0x470], R60 ;  /* 0x0004703c01007387 */ /* 0x000fe80000100a00 */
[----:B------:R-:W-:Y:S04]  /*27b20*/  STL.64 [R1+0x478], R62 ;  /* 0x0004783e01007387 */ /* 0x000fe80000100a00 */
[----:B------:R-:W4:Y:S04]  /*27b30*/  LDL.LU.64 R48, [R1+0x560] ;  /* 0x0005600001307983 */ /* 0x000f280000300a00 */
[----:B------:R1:W-:Y:S04]  /*27b40*/  STL.64 [R1+0x4a0], R52 ;  /* 0x0004a03401007387 */ /* 0x0003e80000100a00 */
[----:B------:R1:W-:Y:S04]  /*27b50*/  STL.64 [R1+0x4a8], R54 ;  /* 0x0004a83601007387 */ /* 0x0003e80000100a00 */
[----:B------:R-:W4:Y:S01]  /*27b60*/  LDL.LU.64 R50, [R1+0x568] ;  /* 0x0005680001327983 */ /* 0x000f220000300a00 */
[----:B------:R-:W-:Y:S03]  /*27b70*/  HMMA.1688.F32.TF32 R4, R168, R196, R4 ;  /* 0x000000c4a804723c */ /* 0x000fe60000081004 */
[----:B------:R-:W-:Y:S04]  /*27b80*/  LDS R168, [R3+UR10+0x580] ;  /* 0x0005800a03a87984 */ /* 0x000fe80008000800 */
[----:B------:R-:W-:Y:S04]  /*27b90*/  LDS R170, [R3+UR10+0x2580] ;  /* 0x0025800a03aa7984 */ /* 0x000fe80008000800 */
[----:B------:R-:W-:Y:S04]  /*27ba0*/  LDS R169, [R2+UR10+0x580] ;  /* 0x0005800a02a97984 */ /* 0x000fe80008000800 */
[----:B------:R-:W2:Y:S04]  /*27bb0*/  LDS R171, [R2+UR10+0x2580] ;  /* 0x0025800a02ab7984 */ /* 0x000ea80008000800 */
[----:B------:R1:W-:Y:S04]  /*27bc0*/  STL.64 [R1+0x490], R4 ;  /* 0x0004900401007387 */ /* 0x0003e80000100a00 */
[----:B------:R1:W-:Y:S04]  /*27bd0*/  STL.64 [R1+0x498], R6 ;  /* 0x0004980601007387 */ /* 0x0003e80000100a00 */
[----:B-1----:R-:W4:Y:S04]  /*27be0*/  LDL.LU.64 R52, [R1+0x580] ;  /* 0x0005800001347983 */ /* 0x002f280000300a00 */
[----:B------:R-:W4:Y:S04]  /*27bf0*/  LDL.LU.64 R54, [R1+0x588] ;  /* 0x0005880001367983 */ /* 0x000f280000300a00 */
[----:B------:R-:W4:Y:S04]  /*27c00*/  LDL.LU.64 R4, [R1+0x5a0] ;  /* 0x0005a00001047983 */ /* 0x000f280000300a00 */
[----:B------:R-:W4:Y:S04]  /*27c10*/  LDL.LU.64 R6, [R1+0x5a8] ;  /* 0x0005a80001067983 */ /* 0x000f280000300a00 */
[----:B------:R-:W4:Y:S04]  /*27c20*/  LDL.LU.64 R60, [R1+0xfd0] ;  /* 0x000fd000013c7983 */ /* 0x000f280000300a00 */
[----:B------:R-:W4:Y:S04]  /*27c30*/  LDL.LU.64 R62, [R1+0xfd8] ;  /* 0x000fd800013e7983 */ /* 0x000f280000300a00 */
[----:B------:R-:W4:Y:S04]  /*27c40*/  LDL.LU.64 R76, [R1+0xfc0] ;  /* 0x000fc000014c7983 */ /* 0x000f280000300a00 */
[----:B------:R-:W4:Y:S01]  /*27c50*/  LDL.LU.64 R78, [R1+0xfc8] ;  /* 0x000fc800014e7983 */ /* 0x000f220000300a00 */
[C---:B--2---:R-:W-:Y:S08]  /*27c60*/  HMMA.1688.F32.TF32 R64, R156.reuse, R188, R64 ;  /* 0x000000bc9c40723c */ /* 0x044ff00000081040 */
[C---:B---3--:R-:W-:Y:S11]  /*27c70*/  HMMA.1688.F32.TF32 R56, R156.reuse, R192, R56 ;  /* 0x000000c09c38723c */ /* 0x048ff60000081038 */
[----:B------:R-:W-:Y:S04]  /*27c80*/  STL.64 [R1+0x520], R64 ;  /* 0x0005204001007387 */ /* 0x000fe80000100a00 */
[----:B------:R-:W-:Y:S04]  /*27c90*/  STL.64 [R1+0x528], R66 ;  /* 0x0005284201007387 */ /* 0x000fe80000100a00 */
[----:B------:R-:W2:Y:S04]  /*27ca0*/  LDL.LU.64 R72, [R1+0xfb0] ;  /* 0x000fb00001487983 */ /* 0x000ea80000300a00 */
[----:B------:R-:W2:Y:S04]  /*27cb0*/  LDL.LU.64 R74, [R1+0xfb8] ;  /* 0x000fb800014a7983 */ /* 0x000ea80000300a00 */
[----:B------:R1:W-:Y:S04]  /*27cc0*/  STL.64 [R1+0x540], R56 ;  /* 0x0005403801007387 */ /* 0x0003e80000100a00 */
[----:B------:R3:W-:Y:S04]  /*27cd0*/  STL.64 [R1+0x548], R58 ;  /* 0x0005483a01007387 */ /* 0x0007e80000100a00 */
[----:B-1----:R-:W2:Y:S04]  /*27ce0*/  LDL.LU.64 R56, [R1+0xe90] ;  /* 0x000e900001387983 */ /* 0x002ea80000300a00 */
[----:B---3--:R-:W3:Y:S01]  /*27cf0*/  LDL.LU.64 R58, [R1+0xe98] ;  /* 0x000e9800013a7983 */ /* 0x008ee20000300a00 */
[C---:B----4-:R-:W-:Y:S03]  /*27d00*/  HMMA.1688.F32.TF32 R64, R156.reuse, R216, R48 ;  /* 0x000000d89c40723c */ /* 0x050fe60000081030 */
[----:B------:R-:W4:Y:S04]  /*27d10*/  LDL.LU.64 R48, [R1+0xe80] ;  /* 0x000e800001307983 */ /* 0x000f280000300a00 */
[----:B------:R-:W4:Y:S01]  /*27d20*/  LDL.LU.64 R50, [R1+0xe88] ;  /* 0x000e880001327983 */ /* 0x000f220000300a00 */
[C---:B------:R-:W-:Y:S11]  /*27d30*/  HMMA.1688.F32.TF32 R52, R156.reuse, R212, R52 ;  /* 0x000000d49c34723c */ /* 0x040ff60000081034 */
        /* <DEDUP_REMOVED lines=10> */
[----:B------:R-:W-:Y:S03]  /*27de0*/  HMMA.1688.F32.TF32 R80, R156, R208, R4 ;  /* 0x000000d09c50723c */ /* 0x000fe60000081004 */
        /* <DEDUP_REMOVED lines=9> */
[----:B-1----:R-:W-:-:S15]  /*27e80*/  HMMA.1688.F32.TF32 R80, R156, R200, R76 ;  /* 0x000000c89c50723c */ /* 0x002fde000008104c */
[----:B------:R-:W-:-:S04]  /*27e90*/  NOP ;  /* 0x0000000000007918 */ /* 0x000fc80000000000 */
[----:B------:R-:W-:Y:S04]  /*27ea0*/  STL.64 [R1+0x5f0], R80 ;  /* 0x0005f05001007387 */ /* 0x000fe80000100a00 */
[----:B------:R-:W-:Y:S01]  /*27eb0*/  STL.64 [R1+0x5f8], R82 ;  /* 0x0005f85201007387 */ /* 0x000fe20000100a00 */
[----:B--2---:R-:W-:Y:S03]  /*27ec0*/  HMMA.1688.F32.TF32 R76, R156, R196, R72 ;  /* 0x000000c49c4c723c */ /* 0x004fe60000081048 */
        /* <DEDUP_REMOVED lines=16> */
[C---:B----4-:R-:W-:Y:S08]  /*27fd0*/  HMMA.1688.F32.TF32 R72, R160.reuse, R216, R68 ;  /* 0x000000d8a048723c */ /* 0x050ff00000081044 */
[C---:B------:R-:W-:Y:S11]  /*27fe0*/  HMMA.1688.F32.TF32 R68, R160.reuse, R212, R64 ;  /* 0x000000d4a044723c */ /* 0x040ff60000081040 */
[----:B------:R-:W-:Y:S04]  /*27ff0*/  STL.64 [R1+0x640], R72 ;  /* 0x0006404801007387 */ /* 0x000fe80000100a00 */
[----:B------:R-:W-:Y:S01]  /*28000*/  STL.64 [R1+0x648], R74 ;  /* 0x0006484a01007387 */ /* 0x000fe20000100a00 */
[C---:B------:R-:W-:Y:S03]  /*28010*/  HMMA.1688.F32.TF32 R64, R160.reuse, R208, R52 ;  /* 0x000000d0a040723c */ /* 0x040fe60000081034 */
[----:B------:R-:W4:Y:S04]  /*28020*/  LDL.LU.64 R52, [R1+0x710] ;  /* 0x0007100001347983 */ /* 0x000f280000300a00 */
[----:B------:R-:W-:Y:S04]  /*28030*/  STL.64 [R1+0x660], R68 ;  /* 0x0006604401007387 */ /* 0x000fe80000100a00 */
[----:B------:R-:W-:Y:S04]  /*28040*/  STL.64 [R1+0x668], R70 ;  /* 0x0006684601007387 */ /* 0x000fe80000100a00 */
[----:B------:R-:W4:Y:S04]  /*28050*/  LDL.LU.64 R54, [R1+0x718] ;  /* 0x0007180001367983 */ /* 0x000f280000300a00 */
[----:B------:R-:W-:Y:S04]  /*28060*/  STL.64 [R1+0x680], R64 ;  /* 0x0006804001007387 */ /* 0x000fe80000100a00 */
[----:B------:R1:W-:Y:S02]  /*28070*/  STL.64 [R1+0x688], R66 ;  /* 0x0006884201007387 */ /* 0x0003e40000100a00 */
[C---:B-1----:R-:W-:Y:S02]  /*28080*/  HMMA.1688.F32.TF32 R64, R160.reuse, R204, R4 ;  /* 0x000000cca040723c */ /* 0x042fe40000081004 */
[----:B------:R-:W4:Y:S04]  /*28090*/  LDL.LU.64 R4, [R1+0xe10] ;  /* 0x000e100001047983 */ /* 0x000f280000300a00 */
[----:B------:R-:W4:Y:S02]  /*280a0*/  LDL.LU.64 R6, [R1+0xe18] ;  /* 0x000e180001067983 */ /* 0x000f240000300a00 */
[C---:B------:R-:W-:Y:S11]  /*280b0*/  HMMA.1688.F32.TF32 R60, R160.reuse, R200, R60 ;  /* 0x000000c8a03c723c */ /* 0x040ff6000008103c */
[----:B------:R1:W-:Y:S04]  /*280c0*/  STL.64 [R1+0x6a0], R64 ;  /* 0x0006a04001007387 */ /* 0x0003e80000100a00 */
[----:B------:R1:W-:Y:S04]  /*280d0*/  STL.64 [R1+0x6a8], R66 ;  /* 0x0006a84201007387 */ /* 0x0003e80000100a00 */
[----:B------:R-:W4:Y:S04]  /*280e0*/  LDL.LU.64 R92, [R1+0xe00] ;  /* 0x000e0000015c7983 */ /* 0x000f280000300a00 */
        /* <DEDUP_REMOVED lines=27> */
[----:B------:R-:W2:Y:S04]  /*282a0*/  LDL.LU.64 R60, [R1+0x830] ;  /* 0x00083000013c7983 */ /* 0x000ea80000300a00 */
[----:B------:R-:W2:Y:S04]  /*282b0*/  LDL.LU.64 R62, [R1+0x838] ;  /* 0x00083800013e7983 */ /* 0x000ea80000300a00 */
[----:B---3--:R-:W3:Y:S04]  /*282c0*/  LDL.LU.64 R56, [R1+0x840] ;  /* 0x0008400001387983 */ /* 0x008ee80000300a00 */
[----:B------:R-:W3:Y:S04]  /*282d0*/  LDL.LU.64 R58, [R1+0x848] ;  /* 0x00084800013a7983 */ /* 0x000ee80000300a00 */
[----:B------:R-:W3:Y:S04]  /*282e0*/  LDL.LU.64 R48, [R1+0xe70] ;  /* 0x000e700001307983 */ /* 0x000ee80000300a00 */
[----:B------:R-:W3:Y:S01]  /*282f0*/  LDL.LU.64 R50, [R1+0xe78] ;  /* 0x000e780001327983 */ /* 0x000ee20000300a00 */
        /* <DEDUP_REMOVED lines=10> */
[C---:B-1----:R-:W-:Y:S08]  /*283a0*/  HMMA.1688.F32.TF32 R96, R164.reuse, R212, R92 ;  /* 0x000000d4a460723c */ /* 0x042ff0000008105c */
        /* <DEDUP_REMOVED lines=13> */
[----:B------:R-:W-:Y:S04]  /*28480*/  LDS R166, [R3+UR10+0x2700] ;  /* 0x0027000a03a67984 */ /* 0x000fe80008000800 */
[----:B------:R-:W-:Y:S01]  /*28490*/  LDS R165, [R2+UR10+0x700] ;  /* 0x0007000a02a57984 */ /* 0x000fe20008000800 */
[C---:B------:R-:W-:Y:S03]  /*284a0*/  HMMA.1688.F32.TF32 R72, R168.reuse, R192, R68 ;  /* 0x000000c0a848723c */ /* 0x040fe60000081044 */
[----:B------:R-:W1:Y:S05]  /*284b0*/  LDS R167, [R2+UR10+0x2700] ;  /* 0x0027000a02a77984 */ /* 0x000e6a0008000800 */
[C---:B------:R-:W-:Y:S08]  /*284c0*/  HMMA.1688.F32.TF32 R68, R168.reuse, R216, R64 ;  /* 0x000000d8a844723c */ /* 0x040ff00000081040 */
[C---:B------:R-:W-:Y:S01]  /*284d0*/  HMMA.1688.F32.TF32 R64, R168.reuse, R212, R60 ;  /* 0x000000d4a840723c */ /* 0x040fe2000008103c */
[----:B------:R-:W-:Y:S07]  /*284e0*/  STL.64 [R1+0x7b8], R86 ;  /* 0x0007b85601007387 */ /* 0x000fee0000100a00 */
[C---:B---3--:R-:W-:Y:S01]  /*284f0*/  HMMA.1688.F32.TF32 R60, R168.reuse, R208, R56 ;  /* 0x000000d0a83c723c */ /* 0x048fe20000081038 */
[----:B------:R-:W-:Y:S04]  /*28500*/  STL.64 [R1+0x7a0], R80 ;  /* 0x0007a05001007387 */ /* 0x000fe80000100a00 */
[----:B------:R-:W-:Y:S04]  /*28510*/  STL.64 [R1+0x7a8], R82 ;  /* 0x0007a85201007387 */ /* 0x000fe80000100a00 */
[----:B------:R-:W-:Y:S04]  /*28520*/  STL.64 [R1+0x7d0], R76 ;  /* 0x0007d04c01007387 */ /* 0x000fe80000100a00 */
[----:B------:R-:W-:Y:S04]  /*28530*/  STL.64 [R1+0x7d8], R78 ;  /* 0x0007d84e01007387 */ /* 0x000fe80000100a00 */
[----:B------:R-:W-:Y:S04]  /*28540*/  STL.64 [R1+0x7f0], R72 ;  /* 0x0007f04801007387 */ /* 0x000fe80000100a00 */
[----:B------:R-:W-:Y:S01]  /*28550*/  STL.64 [R1+0x7f8], R74 ;  /* 0x0007f84a01007387 */ /* 0x000fe20000100a00 */
[C---:B------:R-:W-:Y:S03]  /*28560*/  HMMA.1688.F32.TF32 R56, R168.reuse, R204, R48 ;  /* 0x000000cca838723c */ /* 0x040fe60000081030 */
[----:B------:R2:W-:Y:S04]  /*28570*/  STL.64 [R1+0x810], R68 ;  /* 0x0008104401007387 */ /* 0x0005e80000100a00 */
[----:B------:R3:W-:Y:S04]  /*28580*/  STL.64 [R1+0x818], R70 ;  /* 0x0008184601007387 */ /* 0x0007e80000100a00 */
[----:B------:R1:W-:Y:S04]  /*28590*/  STL.64 [R1+0x830], R64 ;  /* 0x0008304001007387 */ /* 0x0003e80000100a00 */
[----:B------:R1:W-:Y:S04]  /*285a0*/  STL.64 [R1+0x838], R66 ;  /* 0x0008384201007387 */ /* 0x0003e80000100a00 */
[----:B------:R-:W3:Y:S04]  /*285b0*/  LDL.LU.64 R48, [R1+0xdb0] ;  /* 0x000db00001307983 */ /* 0x000ee80000300a00 */
[----:B------:R1:W-:Y:S04]  /*285c0*/  STL.64 [R1+0x840], R60 ;  /* 0x0008403c01007387 */ /* 0x0003e80000100a00 */
[----:B------:R1:W-:Y:S04]  /*285d0*/  STL.64 [R1+0x848], R62 ;  /* 0x0008483e01007387 */ /* 0x0003e80000100a00 */
[----:B------:R-:W3:Y:S01]  /*285e0*/  LDL.LU.64 R50, [R1+0xdb8] ;  /* 0x000db80001327983 */ /* 0x000ee20000300a00 */
[C---:B----4-:R-:W-:Y:S03]  /*285f0*/  HMMA.1688.F32.TF32 R52, R168.reuse, R200, R52 ;  /* 0x000000c8a834723c */ /* 0x050fe60000081034 */
[----:B------:R4:W-:Y:S04]  /*28600*/  STL.64 [R1+0x950], R56 ;  /* 0x0009503801007387 */ /* 0x0009e80000100a00 */
[----:B------:R1:W-:Y:S04]  /*28610*/  STL.64 [R1+0x958], R58 ;  /* 0x0009583a01007387 */ /* 0x0003e80000100a00 */
[----:B--2---:R-:W2:Y:S04]  /*28620*/  LDL.LU.64 R68, [R1+0xda0] ;  /* 0x000da00001447983 */ /* 0x004ea80000300a00 */
[----:B---3--:R-:W2:Y:S01]  /*28630*/  LDL.LU.64 R70, [R1+0xda8] ;  /* 0x000da80001467983 */ /* 0x008ea20000300a00 */
[----:B------:R-:W-:Y:S03]  /*28640*/  HMMA.1688.F32.TF32 R4, R168, R196, R4 ;  /* 0x000000c4a804723c */ /* 0x000fe60000081004 */
[----:B------:R-:W-:Y:S04]  /*28650*/  STL.64 [R1+0x990], R52 ;  /* 0x0009903401007387 */ /* 0x000fe80000100a00 */
[----:B------:R-:W-:Y:S04]  /*28660*/  STL.64 [R1+0x998], R54 ;  /* 0x0009983601007387 */ /* 0x000fe80000100a00 */
[----:B-1----:R-:W3:Y:S04]  /*28670*/  LDL.LU.64 R64, [R1+0xd90] ;  /* 0x000d900001407983 */ /* 0x002ee80000300a00 */
[----:B------:R-:W3:Y:S04]  /*28680*/  LDL.LU.64 R66, [R1+0xd98] ;  /* 0x000d980001427983 */ /* 0x000ee80000300a00 */
[----:B------:R1:W-:Y:S04]  /*28690*/  STL.64 [R1+0x980], R4 ;  /* 0x0009800401007387 */ /* 0x0003e80000100a00 */
[----:B------:R1:W-:Y:S04]  /*286a0*/  STL.64 [R1+0x988], R6 ;  /* 0x0009880601007387 */ /* 0x0003e80000100a00 */
[----:B------:R-:W3:Y:S04]  /*286b0*/  LDL.LU.64 R60, [R1+0x940] ;  /* 0x00094000013c7983 */ /* 0x000ee80000300a00 */
[----:B------:R-:W3:Y:S04]  /*286c0*/  LDL.LU.64 R62, [R1+0x948] ;  /* 0x00094800013e7983 */ /* 0x000ee80000300a00 */
[----:B----4-:R-:W4:Y:S04]  /*286d0*/  LDL.LU.64 R56, [R1+0x930] ;  /* 0x0009300001387983 */ /* 0x010f280000300a00 */
[----:B------:R-:W4:Y:S04]  /*286e0*/  LDL.LU.64 R58, [R1+0x938] ;  /* 0x00093800013a7983 */ /* 0x000f280000300a00 */
[----:B-1----:R-:W3:Y:S04]  /*286f0*/  LDL.LU.64 R4, [R1+0xe40] ;  /* 0x000e400001047983 */ /* 0x002ee80000300a00 */
[----:B------:R-:W3:Y:S04]  /*28700*/  LDL.LU.64 R6, [R1+0xe48] ;  /* 0x000e480001067983 */ /* 0x000ee80000300a00 */
[----:B------:R-:W3:Y:S04]  /*28710*/  LDL.LU.64 R52, [R1+0xe30] ;  /* 0x000e300001347983 */ /* 0x000ee80000300a00 */
[----:B------:R-:W4:Y:S04]  /*28720*/  LDL.LU.64 R54, [R1+0xe38] ;  /* 0x000e380001367983 */ /* 0x000f280000300a00 */
[----:B------:R-:W-:Y:S04]  /*28730*/  LDS R168, [R3+UR10+0x780] ;  /* 0x0007800a03a87984 */ /* 0x000fe80008000800 */
[----:B------:R-:W-:Y:S04]  /*28740*/  LDS R170, [R3+UR10+0x2780] ;  /* 0x0027800a03aa7984 */ /* 0x000fe80008000800 */
[----:B------:R-:W-:Y:S04]  /*28750*/  LDS R169, [R2+UR10+0x780] ;  /* 0x0007800a02a97984 */ /* 0x000fe80008000800 */
[----:B------:R-:W1:Y:S01]  /*28760*/  LDS R171, [R2+UR10+0x2780] ;  /* 0x0027800a02ab7984 */ /* 0x000e620008000800 */
[----:B------:R-:W-:Y:S03]  /*28770*/  HMMA.1688.F32.TF32 R72, R156, R188, R48 ;  /* 0x000000bc9c48723c */ /* 0x000fe60000081030 */
[----:B------:R-:W4:Y:S04]  /*28780*/  LDL.LU.64 R48, [R1+0xdf0] ;  /* 0x000df00001307983 */ /* 0x000f280000300a00 */
[----:B------:R-:W4:-:S12]  /*28790*/  LDL.LU.64 R50, [R1+0xdf8] ;  /* 0x000df80001327983 */ /* 0x000f180000300a00 */
[----:B------:R-:W-:Y:S04]  /*287a0*/  STL.64 [R1+0xac0], R72 ;  /* 0x000ac04801007387 */ /* 0x000fe80000100a00 */
[----:B------:R2:W-:Y:S02]  /*287b0*/  STL.64 [R1+0xac8], R74 ;  /* 0x000ac84a01007387 */ /* 0x0005e40000100a00 */
[----:B--2---:R-:W-:Y:S02]  /*287c0*/  HMMA.1688.F32.TF32 R72, R156, R192, R68 ;  /* 0x000000c09c48723c */ /* 0x004fe40000081044 */
[----:B------:R-:W2:Y:S04]  /*287d0*/  LDL.LU.64 R68, [R1+0x910] ;  /* 0x0009100001447983 */ /* 0x000ea80000300a00 */
[----:B------:R-:W2:-:S13]  /*287e0*/  LDL.LU.64 R70, [R1+0x918] ;  /* 0x0009180001467983 */ /* 0x000e9a0000300a00 */
[----:B------:R-:W-:Y:S04]  /*287f0*/  STL.64 [R1+0xae0], R72 ;  /* 0x000ae04801007387 */ /* 0x000fe80000100a00 */
[----:B------:R3:W-:Y:S02]  /*28800*/  STL.64 [R1+0xae8], R74 ;  /* 0x000ae84a01007387 */ /* 0x0007e40000100a00 */
[----:B---3--:R-:W-:Y:S02]  /*28810*/  HMMA.1688.F32.TF32 R72, R156, R216, R64 ;  /* 0x000000d89c48723c */ /* 0x008fe40000081040 */
[----:B------:R-:W3:Y:S04]  /*28820*/  LDL.LU.64 R64, [R1+0x900] ;  /* 0x0009000001407983 */ /* 0x000ee80000300a00 */
[----:B------:R-:W3:-:S13]  /*28830*/  LDL.LU.64 R66, [R1+0x908] ;  /* 0x0009080001427983 */ /* 0x000eda0000300a00 */
[----:B------:R-:W-:Y:S04]  /*28840*/  STL.64 [R1+0xb10], R72 ;  /* 0x000b104801007387 */ /* 0x000fe80000100a00 */
[----:B------:R1:W-:Y:S02]  /*28850*/  STL.64 [R1+0xb18], R74 ;  /* 0x000b184a01007387 */ /* 0x0003e40000100a00 */
[----:B-1----:R-:W-:Y:S02]  /*28860*/  HMMA.1688.F32.TF32 R72, R156, R212, R60 ;  /* 0x000000d49c48723c */ /* 0x002fe4000008103c */
        /* <DEDUP_REMOVED lines=9> */
[----:B-1----:R-:W-:Y:S02]  /*28900*/  HMMA.1688.F32.TF32 R72, R156, R204, R4 ;  /* 0x000000cc9c48723c */ /* 0x002fe40000081004 */
        /* <DEDUP_REMOVED lines=11> */
[----:B------:R-:W4:Y:S01]  /*289c0*/  LDL.LU.64 R50, [R1+0xb38] ;  /* 0x000b380001327983 */ /* 0x000f220000300a00 */
[----:B------:R-:W-:-:S02]  /*289d0*/  IMAD.MOV.U32 R232, RZ, RZ, R218 ;  /* 0x000000ffffe87224 */ /* 0x000fc400078e00da */
[----:B------:R-:W-:Y:S02]  /*289e0*/  IMAD.MOV.U32 R233, RZ, RZ, R219 ;  /* 0x000000ffffe97224 */ /* 0x000fe400078e00db */
[----:B------:R-:W-:Y:S02]  /*289f0*/  IMAD.MOV.U32 R234, RZ, RZ, R210 ;  /* 0x000000ffffea7224 */ /* 0x000fe400078e00d2 */
[----:B------:R-:W-:Y:S01]  /*28a00*/  IMAD.MOV.U32 R235, RZ, RZ, R211 ;  /* 0x000000ffffeb7224 */ /* 0x000fe200078e00d3 */
[----:B------:R-:W-:Y:S01]  /*28a10*/  LOP3.LUT R231, R0, 0x20, RZ, 0x3c, !PT ;  /* 0x0000002000e77812 */ /* 0x000fe200078e3cff */
[----:B------:R-:W-:Y:S01]  /*28a20*/  IMAD.MOV.U32 R220, RZ, RZ, R214 ;  /* 0x000000ffffdc7224 */ /* 0x000fe200078e00d6 */
[----:B------:R-:W-:Y:S04]  /*28a30*/  LDS R156, [R0+UR10+0x4000] ;  /* 0x0040000a009c7984 */ /* 0x000fe80008000800 */
[----:B------:R-:W-:Y:S04]  /*28a40*/  STL.64 [R1+0xc00], R72 ;  /* 0x000c004801007387 */ /* 0x000fe80000100a00 */
[----:B------:R2:W-:Y:S01]  /*28a50*/  STL.64 [R1+0xc08], R74 ;  /* 0x000c084a01007387 */ /* 0x0005e20000100a00 */
[----:B------:R-:W-:-:S02]  /*28a60*/  IMAD.MOV.U32 R221, RZ, RZ, R215 ;  /* 0x000000ffffdd7224 */ /* 0x000fc400078e00d7 */
[----:B------:R-:W-:Y:S01]  /*28a70*/  IMAD.MOV.U32 R224, RZ, RZ, R194 ;  /* 0x000000ffffe07224 */ /* 0x000fe200078e00c2 */
[----:B------:R-:W-:Y:S01]  /*28a80*/  LDS R158, [R0+UR10+0x6000] ;  /* 0x0060000a009e7984 */ /* 0x000fe20008000800 */
[----:B------:R-:W-:Y:S02]  /*28a90*/  IMAD.MOV.U32 R225, RZ, RZ, R195 ;  /* 0x000000ffffe17224 */ /* 0x000fe400078e00c3 */
[----:B------:R-:W-:Y:S01]  /*28aa0*/  IMAD.MOV.U32 R226, RZ, RZ, R190 ;  /* 0x000000ffffe27224 */ /* 0x000fe200078e00be */
[----:B------:R-:W-:Y:S01]  /*28ab0*/  LDS R157, [R231+UR10+0x4000] ;  /* 0x0040000ae79d7984 */ /* 0x000fe20008000800 */
[----:B--2---:R-:W-:Y:S03]  /*28ac0*/  HMMA.1688.F32.TF32 R72, R160, R188, R68 ;  /* 0x000000bca048723c */ /* 0x004fe60000081044 */
[----:B------:R-:W2:Y:S04]  /*28ad0*/  LDL.LU.64 R68, [R1+0xb00] ;  /* 0x000b000001447983 */ /* 0x000ea80000300a00 */
[----:B------:R-:W2:Y:S01]  /*28ae0*/  LDL.LU.64 R70, [R1+0xb08] ;  /* 0x000b080001467983 */ /* 0x000ea20000300a00 */
[----:B------:R-:W-:-:S03]  /*28af0*/  IMAD.MOV.U32 R227, RZ, RZ, R191 ;  /* 0x000000ffffe37224 */ /* 0x000fc600078e00bf */
[----:B------:R-:W1:Y:S08]  /*28b00*/  LDS R159, [R231+UR10+0x6000] ;  /* 0x0060000ae79f7984 */ /* 0x000e700008000800 */
        /* <DEDUP_REMOVED lines=30> */
[----:B------:R1:W-:Y:S01]  /*28cf0*/  STL.64 [R1+0xb30], R72 ;  /* 0x000b304801007387 */ /* 0x0003e20000100a00 */
[----:B--2---:R-:W-:Y:S03]  /*28d00*/  HMMA.1688.F32.TF32 R68, R160, R196, R68 ;  /* 0x000000c4a044723c */ /* 0x004fe60000081044 */
[----:B------:R2:W-:Y:S04]  /*28d10*/  STL.64 [R1+0xb38], R74 ;  /* 0x000b384a01007387 */ /* 0x0005e80000100a00 */
[----:B------:R-:W4:Y:S04]  /*28d20*/  LDL.LU.64 R80, [R1+0xa60] ;  /* 0x000a600001507983 */ /* 0x000f280000300a00 */
[----:B------:R-:W-:Y:S04]  /*28d30*/  LDS R160, [R0+UR10+0x4080] ;  /* 0x0040800a00a07984 */ /* 0x000fe80008000800 */
[----:B------:R-:W-:Y:S04]  /*28d40*/  LDS R162, [R0+UR10+0x6080] ;  /* 0x0060800a00a27984 */ /* 0x000fe80008000800 */
[----:B------:R-:W-:Y:S01]  /*28d50*/  LDS R161, [R231+UR10+0x4080] ;  /* 0x0040800ae7a17984 */ /* 0x000fe20008000800 */
[C---:B---3--:R-:W-:Y:S03]  /*28d60*/  HMMA.1688.F32.TF32 R64, R164.reuse, R188, R64 ;  /* 0x000000bca440723c */ /* 0x048fe60000081040 */
[----:B------:R3:W-:Y:S04]  /*28d70*/  STL.64 [R1+0xb00], R68 ;  /* 0x000b004401007387 */ /* 0x0007e80000100a00 */
[----:B------:R1:W-:Y:S04]  /*28d80*/  STL.64 [R1+0xb08], R70 ;  /* 0x000b084601007387 */ /* 0x0003e80000100a00 */
[----:B------:R-:W4:Y:S04]  /*28d90*/  LDL.LU.64 R82, [R1+0xa68] ;  /* 0x000a680001527983 */ /* 0x000f280000300a00 */
[----:B------:R-:W-:Y:S04]  /*28da0*/  LDS R163, [R231+UR10+0x6080] ;  /* 0x0060800ae7a37984 */ /* 0x000fe80008000800 */
[----:B------:R-:W-:Y:S01]  /*28db0*/  STL.64 [R1+0x970], R64 ;  /* 0x0009704001007387 */ /* 0x000fe20000100a00 */
[C---:B------:R-:W-:Y:S03]  /*28dc0*/  HMMA.1688.F32.TF32 R60, R164.reuse, R192, R60 ;  /* 0x000000c0a43c723c */ /* 0x040fe6000008103c */
[----:B------:R-:W-:Y:S04]  /*28dd0*/  STL.64 [R1+0x978], R66 ;  /* 0x0009784201007387 */ /* 0x000fe80000100a00 */
[----:B------:R-:W4:Y:S04]  /*28de0*/  LDL.LU.64 R76, [R1+0xa50] ;  /* 0x000a5000014c7983 */ /* 0x000f280000300a00 */
[----:B------:R-:W4:Y:S04]  /*28df0*/  LDL.LU.64 R78, [R1+0xa58] ;  /* 0x000a5800014e7983 */ /* 0x000f280000300a00 */
[----:B-1----:R-:W4:Y:S04]  /*28e00*/  LDL.LU.64 R72, [R1+0xa40] ;  /* 0x000a400001487983 */ /* 0x002f280000300a00 */
[----:B--2---:R-:W2:Y:S01]  /*28e10*/  LDL.LU.64 R74, [R1+0xa48] ;  /* 0x000a4800014a7983 */ /* 0x004ea20000300a00 */
[C---:B----4-:R-:W-:Y:S03]  /*28e20*/  HMMA.1688.F32.TF32 R56, R164.reuse, R216, R56 ;  /* 0x000000d8a438723c */ /* 0x050fe60000081038 */
[----:B------:R-:W-:Y:S04]  /*28e30*/  STL.64 [R1+0x940], R60 ;  /* 0x0009403c01007387 */ /* 0x000fe80000100a00 */
[----:B------:R-:W-:Y:S04]  /*28e40*/  STL.64 [R1+0x948], R62 ;  /* 0x0009483e01007387 */ /* 0x000fe80000100a00 */
[----:B---3--:R-:W3:Y:S04]  /*28e50*/  LDL.LU.64 R68, [R1+0xa30] ;  /* 0x000a300001447983 */ /* 0x008ee80000300a00 */
[----:B------:R-:W3:Y:S04]  /*28e60*/  LDL.LU.64 R70, [R1+0xa38] ;  /* 0x000a380001467983 */ /* 0x000ee80000300a00 */
[----:B------:R-:W-:Y:S04]  /*28e70*/  STL.64 [R1+0x930], R56 ;  /* 0x0009303801007387 */ /* 0x000fe80000100a00 */
[----:B------:R1:W-:Y:S02]  /*28e80*/  STL.64 [R1+0x938], R58 ;  /* 0x0009383a01007387 */ /* 0x0003e40000100a00 */
[----:B-1----:R-:W-:Y:S02]  /*28e90*/  HMMA.1688.F32.TF32 R56, R164, R212, R4 ;  /* 0x000000d4a438723c */ /* 0x002fe40000081004 */
[----:B------:R-:W4:Y:S04]  /*28ea0*/  LDL.LU.64 R4, [R1+0xa20] ;  /* 0x000a200001047983 */ /* 0x000f280000300a00 */
[----:B------:R-:W4:-:S13]  /*28eb0*/  LDL.LU.64 R6, [R1+0xa28] ;  /* 0x000a280001067983 */ /* 0x000f1a0000300a00 */
[----:B------:R1:W-:Y:S01]  /*28ec0*/  STL.64 [R1+0x920], R56 ;  /* 0x0009203801007387 */ /* 0x0003e20000100a00 */
[C---:B------:R-:W-:Y:S03]  /*28ed0*/  HMMA.1688.F32.TF32 R52, R164.reuse, R208, R52 ;  /* 0x000000d0a434723c */ /* 0x040fe60000081034 */
[----:B------:R1:W-:Y:S04]  /*28ee0*/  STL.64 [R1+0x928], R58 ;  /* 0x0009283a01007387 */ /* 0x0003e80000100a00 */
[----:B------:R-:W4:Y:S04]  /*28ef0*/  LDL.LU.64 R64, [R1+0xa10] ;  /* 0x000a100001407983 */ /* 0x000f280000300a00 */
[----:B------:R-:W4:Y:S04]  /*28f00*/  LDL.LU.64 R66, [R1+0xa18] ;  /* 0x000a180001427983 */ /* 0x000f280000300a00 */
[----:B------:R-:W4:Y:S04]  /*28f10*/  LDL.LU.64 R60, [R1+0xa00] ;  /* 0x000a0000013c7983 */ /* 0x000f280000300a00 */
[----:B------:R-:W4:Y:S04]  /*28f20*/  LDL.LU.64 R62, [R1+0xa08] ;  /* 0x000a0800013e7983 */ /* 0x000f280000300a00 */
[----:B------:R1:W-:Y:S04]  /*28f30*/  STL.64 [R1+0x910], R52 ;  /* 0x0009103401007387 */ /* 0x0003e80000100a00 */
[----:B------:R1:W-:Y:S04]  /*28f40*/  STL.64 [R1+0x918], R54 ;  /* 0x0009183601007387 */ /* 0x0003e80000100a00 */
[----:B-1----:R-:W4:Y:S04]  /*28f50*/  LDL.LU.64 R56, [R1+0x9f0] ;  /* 0x0009f00001387983 */ /* 0x002f280000300a00 */
[----:B------:R-:W4:Y:S01]  /*28f60*/  LDL.LU.64 R58, [R1+0x9f8] ;  /* 0x0009f800013a7983 */ /* 0x000f220000300a00 */
        /* <DEDUP_REMOVED lines=8> */
[----:B------:R-:W-:-:S15]  /*28ff0*/  HMMA.1688.F32.TF32 R80, R164, R200, R80 ;  /* 0x000000c8a450723c */ /* 0x000fde0000081050 */
[----:B------:R-:W-:-:S04]  /*29000*/  NOP ;  /* 0x0000000000007918 */ /* 0x000fc80000000000 */
[----:B------:R-:W-:Y:S02]  /*29010*/  IMAD.MOV.U32 R2, RZ, RZ, R83 ;  /* 0x000000ffff027224 */ /* 0x000fe400078e0053 */
[----:B------:R-:W-:Y:S01]  /*29020*/  IMAD.MOV.U32 R3, RZ, RZ, R82 ;  /* 0x000000ffff037224 */ /* 0x000fe200078e0052 */
[----:B------:R-:W-:Y:S08]  /*29030*/  HMMA.1688.F32.TF32 R76, R164, R196, R76 ;  /* 0x000000c4a44c723c */ /* 0x000ff0000008104c */
[C---:B--2---:R-:W-:Y:S01]  /*29040*/  HMMA.1688.F32.TF32 R72, R168.reuse, R188, R72 ;  /* 0x000000bca848723c */ /* 0x044fe20000081048 */
[----:B------:R-:W-:Y:S01]  /*29050*/  IMAD.MOV.U32 R252, RZ, RZ, R81 ;  /* 0x000000fffffc7224 */ /* 0x000fe200078e0051 */
[----:B------:R-:W-:Y:S04]  /*29060*/  STL [R1+0x8f0], R80 ;  /* 0x0008f05001007387 */ /* 0x000fe80000100800 */
[----:B------:R-:W-:Y:S04]  /*29070*/  STL [R1+0x3148], R2 ;  /* 0x0031480201007387 */ /* 0x000fe80000100800 */
[----:B------:R-:W-:Y:S04]  /*29080*/  STL [R1+0x3144], R3 ;  /* 0x0031440301007387 */ /* 0x000fe80000100800 */
[----:B------:R-:W-:Y:S01]  /*29090*/  STL [R1+0x3140], R252 ;  /* 0x003140fc01007387 */ /* 0x000fe20000100800 */
[C---:B---3--:R-:W-:Y:S03]  /*290a0*/  HMMA.1688.F32.TF32 R68, R168.reuse, R192, R68 ;  /* 0x000000c0a844723c */ /* 0x048fe60000081044 */
[----:B------:R-:W-:Y:S04]  /*290b0*/  STL.64 [R1+0x8e0], R76 ;  /* 0x0008e04c01007387 */ /* 0x000fe80000100a00 */
[----:B------:R-:W-:Y:S04]  /*290c0*/  STL.64 [R1+0x8e8], R78 ;  /* 0x0008e84e01007387 */ /* 0x000fe80000100a00 */
[----:B------:R-:W-:Y:S01]  /*290d0*/  STL.64 [R1+0x8d0], R72 ;  /* 0x0008d04801007387 */ /* 0x000fe20000100a00 */
[C---:B----4-:R-:W-:Y:S03]  /*290e0*/  HMMA.1688.F32.TF32 R4, R168.reuse, R216, R4 ;  /* 0x000000d8a804723c */ /* 0x050fe60000081004 */
[----:B------:R-:W-:Y:S04]  /*290f0*/  STL.64 [R1+0x8d8], R74 ;  /* 0x0008d84a01007387 */ /* 0x000fe80000100a00 */
[----:B------:R-:W-:Y:S04]  /*29100*/  LDS R164, [R0+UR10+0x4100] ;  /* 0x0041000a00a47984 */ /* 0x000fe80008000800 */
[----:B------:R-:W-:Y:S04]  /*29110*/  LDS R166, [R0+UR10+0x6100] ;  /* 0x0061000a00a67984 */ /* 0x000fe80008000800 */
[----:B------:R-:W-:Y:S04]  /*29120*/  LDS R165, [R231+UR10+0x4100] ;  /* 0x0041000ae7a57984 */ /* 0x000fe80008000800 */
[----:B------:R-:W1:Y:S04]  /*29130*/  LDS R167, [R231+UR10+0x6100] ;  /* 0x0061000ae7a77984 */ /* 0x000e680008000800 */
[----:B------:R-:W-:Y:S04]  /*29140*/  STL.64 [R1+0x3078], R6 ;  /* 0x0030780601007387 */ /* 0x000fe80000100a00 */
[----:B------:R-:W-:Y:S04]  /*29150*/  STL.64 [R1+0x8c0], R68 ;  /* 0x0008c04401007387 */ /* 0x000fe80000100a00 */
[----:B------:R-:W-:Y:S04]  /*29160*/  STL.64 [R1+0x8c8], R70 ;  /* 0x0008c84601007387 */ /* 0x000fe80000100a00 */
[----:B------:R2:W-:Y:S02]  /*29170*/  STL.64 [R1+0x3070], R4 ;  /* 0x0030700401007387 */ /* 0x0005e40000100a00 */
[C---:B--2---:R-:W-:Y:S08]  /*29180*/  HMMA.1688.F32.TF32 R4, R168.reuse, R212, R64 ;  /* 0x000000d4a804723c */ /* 0x044ff00000081040 */
[C---:B------:R-:W-:Y:S08]  /*29190*/  HMMA.1688.F32.TF32 R60, R168.reuse, R208, R60 ;  /* 0x000000d0a83c723c */ /* 0x040ff0000008103c */
[----:B------:R-:W-:Y:S03]  /*291a0*/  HMMA.1688.F32.TF32 R56, R168, R204, R56 ;  /* 0x000000cca838723c */ /* 0x000fe60000081038 */
[----:B------:R-:W-:Y:S04]  /*291b0*/  STL.64 [R1+0x8a0], R4 ;  /* 0x0008a00401007387 */ /* 0x000fe80000100a00 */
[----:B------:R2:W-:Y:S04]  /*291c0*/  STL.64 [R1+0x8a8], R6 ;  /* 0x0008a80601007387 */ /* 0x0005e80000100a00 */
[----:B------:R-:W-:Y:S04]  /*291d0*/  STL.64 [R1+0x890], R60 ;  /* 0x0008903c01007387 */ /* 0x000fe80000100a00 */
[----:B------:R-:W-:Y:S04]  /*291e0*/  STL.64 [R1+0x898], R62 ;  /* 0x0008983e01007387 */ /* 0x000fe80000100a00 */
[----:B--2---:R-:W-:-:S02]  /*291f0*/  IMAD.MOV.U32 R7, RZ, RZ, R56 ;  /* 0x000000ffff077224 */ /* 0x004fc400078e0038 */
[----:B------:R-:W-:Y:S02]  /*29200*/  IMAD.MOV.U32 R6, RZ, RZ, R57 ;  /* 0x000000ffff067224 */ /* 0x000fe400078e0039 */
[----:B------:R-:W-:Y:S02]  /*29210*/  IMAD.MOV.U32 R5, RZ, RZ, R58 ;  /* 0x000000ffff057224 */ /* 0x000fe400078e003a */
[----:B------:R-:W-:Y:S01]  /*29220*/  IMAD.MOV.U32 R4, RZ, RZ, R59 ;  /* 0x000000ffff047224 */ /* 0x000fe200078e003b */
[----:B------:R-:W-:Y:S04]  /*29230*/  STL.64 [R1+0x3158], R6 ;  /* 0x0031580601007387 */ /* 0x000fe80000100a00 */
[----:B------:R2:W-:Y:S01]  /*29240*/  STL.64 [R1+0x3150], R4 ;  /* 0x0031500401007387 */ /* 0x0005e20000100a00 */
[----:B------:R-:W-:-:S15]  /*29250*/  HMMA.1688.F32.TF32 R52, R168, R200, R52 ;  /* 0x000000c8a834723c */ /* 0x000fde0000081034 */
[----:B------:R-:W-:-:S04]  /*29260*/  NOP ;  /* 0x0000000000007918 */ /* 0x000fc80000000000 */
[----:B------:R3:W-:Y:S04]  /*29270*/  STL [R1+0x870], R52 ;  /* 0x0008703401007387 */ /* 0x0007e80000100800 */
[----:B------:R-:W4:Y:S04]  /*29280*/  LDL.LU R76, [R1+0xd80] ;  /* 0x000d8000014c7983 */ /* 0x000f280000300800 */
[----:B------:R-:W4:Y:S04]  /*29290*/  LDL.LU R77, [R1+0xd84] ;  /* 0x000d8400014d7983 */ /* 0x000f280000300800 */
[----:B------:R-:W4:Y:S04]  /*292a0*/  LDL.LU R78, [R1+0xd88] ;  /* 0x000d8800014e7983 */ /* 0x000f280000300800 */
[----:B------:R-:W4:Y:S04]  /*292b0*/  LDL.LU R79, [R1+0xd8c] ;  /* 0x000d8c00014f7983 */ /* 0x000f280000300800 */
[----:B------:R-:W2:Y:S04]  /*292c0*/  LDL.LU R80, [R1+0xd70] ;  /* 0x000d700001507983 */ /* 0x000ea80000300800 */
[----:B------:R-:W2:Y:S04]  /*292d0*/  LDL.LU R81, [R1+0xd74] ;  /* 0x000d740001517983 */ /* 0x000ea80000300800 */
[----:B------:R-:W2:Y:S04]  /*292e0*/  LDL.LU R82, [R1+0xd78] ;  /* 0x000d780001527983 */ /* 0x000ea80000300800 */
[----:B------:R-:W2:Y:S04]  /*292f0*/  LDL.LU R83, [R1+0xd7c] ;  /* 0x000d7c0001537983 */ /* 0x000ea80000300800 */
[----:B------:R-:W2:Y:S04]  /*29300*/  LDL.LU R218, [R1+0x344c] ;  /* 0x00344c0001da7983 */ /* 0x000ea80000300800 */
[----:B------:R-:W3:Y:S04]  /*29310*/  LDL.LU R219, [R1+0x3448] ;  /* 0x0034480001db7983 */ /* 0x000ee80000300800 */
[----:B------:R-:W4:Y:S04]  /*29320*/  LDL.LU R210, [R1+0x3444] ;  /* 0x0034440001d27983 */ /* 0x000f280000300800 */
[----:B------:R-:W4:Y:S04]  /*29330*/  LDL.LU R211, [R1+0x3440] ;  /* 0x0034400001d37983 */ /* 0x000f280000300800 */
[----:B------:R-:W4:Y:S04]  /*29340*/  LDL.LU R214, [R1+0x343c] ;  /* 0x00343c0001d67983 */ /* 0x000f280000300800 */
[----:B------:R-:W4:Y:S01]  /*29350*/  LDL.LU R215, [R1+0x3438] ;  /* 0x0034380001d77983 */ /* 0x000f220000300800 */
[----:B--2---:R-:W-:-:S03]  /*29360*/  IMAD.MOV.U32 R222, RZ, RZ, R218 ;  /* 0x000000ffffde7224 */ /* 0x004fc600078e00da */
[----:B------:R-:W2:Y:S01]  /*29370*/  LDL.LU R218, [R1+0x3434] ;  /* 0x0034340001da7983 */ /* 0x000ea20000300800 */
[----:B---3--:R-:W-:-:S03]  /*29380*/  MOV R223, R219 ;  /* 0x000000db00df7202 */ /* 0x008fc60000000f00 */
[----:B------:R-:W2:Y:S04]  /*29390*/  LDL.LU R219, [R1+0x3430] ;  /* 0x0034300001db7983 */ /* 0x000ea80000300800 */
[----:B------:R-:W3:Y:S04]  /*293a0*/  LDL.LU R194, [R1+0x342c] ;  /* 0x00342c0001c27983 */ /* 0x000ee80000300800 */
[----:B------:R-:W3:Y:S04]  /*293b0*/  LDL.LU R195, [R1+0x3428] ;  /* 0x0034280001c37983 */ /* 0x000ee80000300800 */
[----:B------:R-:W2:Y:S04]  /*293c0*/  LDL.LU R190, [R1+0x3424] ;  /* 0x0034240001be7983 */ /* 0x000ea80000300800 */
[----:B------:R-:W2:Y:S01]  /*293d0*/  LDL.LU R191, [R1+0x3420] ;  /* 0x0034200001bf7983 */ /* 0x000ea20000300800 */
[----:B------:R-:W-:Y:S01]  /*293e0*/  HMMA.1688.F32.TF32 R4, R168, R196, R48 ;  /* 0x000000c4a804723c */ /* 0x000fe20000081030 */
[----:B------:R-:W-:-:S02]  /*293f0*/  IMAD.MOV.U32 R2, RZ, RZ, R53 ;  /* 0x000000ffff027224 */ /* 0x000fc400078e0035 */
[----:B------:R-:W-:Y:S01]  /*29400*/  IMAD.MOV.U32 R3, RZ, RZ, R54 ;  /* 0x000000ffff037224 */ /* 0x000fe200078e0036 */
[----:B------:R-:W-:Y:S01]  /*29410*/  LDS R168, [R0+UR10+0x4180] ;  /* 0x0041800a00a87984 */ /* 0x000fe20008000800 */
[----:B------:R-:W-:-:S03]  /*29420*/  IMAD.MOV.U32 R252, RZ, RZ, R55 ;  /* 0x000000fffffc7224 */ /* 0x000fc600078e0037 */
[----:B------:R-:W-:Y:S04]  /*29430*/  LDS R170, [R0+UR10+0x6180] ;  /* 0x0061800a00aa7984 */ /* 0x000fe80008000800 */
[----:B------:R-:W-:Y:S04]  /*29440*/  LDS R169, [R231+UR10+0x4180] ;  /* 0x0041800ae7a97984 */ /* 0x000fe80008000800 */
[----:B------:R-:W1:Y:S03]  /*29450*/  LDS R171, [R231+UR10+0x6180] ;  /* 0x0061800ae7ab7984 */ /* 0x000e660008000800 */
[----:B------:R-:W-:Y:S01]  /*29460*/  MOV R217, R4 ;  /* 0x0000000400d97202 */ /* 0x000fe20000000f00 */
[----:B------:R-:W-:-:S02]  /*29470*/  IMAD.MOV.U32 R216, RZ, RZ, R5 ;  /* 0x000000ffffd87224 */ /* 0x000fc400078e0005 */
[----:B------:R-:W-:Y:S02]  /*29480*/  IMAD.MOV.U32 R213, RZ, RZ, R6 ;  /* 0x000000ffffd57224 */ /* 0x000fe400078e0006 */
[----:B------:R-:W-:Y:S01]  /*29490*/  IMAD.MOV.U32 R212, RZ, RZ, R7 ;  /* 0x000000ffffd47224 */ /* 0x000fe200078e0007 */
[C---:B----4-:R-:W-:Y:S08]  /*294a0*/  HMMA.1688.F32.TF32 R48, R156.reuse, R214, R224 ;  /* 0x000000d69c30723c */ /* 0x050ff000000810e0 */
[----:B--2---:R-:W-:-:S15]  /*294b0*/  HMMA.1688.F32.TF32 R4, R156, R190, R76 ;  /* 0x000000be9c04723c */ /* 0x004fde000008104c */
[----:B------:R-:W-:-:S04]  /*294c0*/  NOP ;  /* 0x0000000000007918 */ /* 0x000fc80000000000 */
[----:B------:R-:W-:Y:S02]  /*294d0*/  IMAD.MOV.U32 R193, RZ, RZ, R4 ;  /* 0x000000ffffc17224 */ /* 0x000fe400078e0004 */
[----:B------:R-:W-:Y:S02]  /*294e0*/  IMAD.MOV.U32 R192, RZ, RZ, R5 ;  /* 0x000000ffffc07224 */ /* 0x000fe400078e0005 */
[----:B------:R-:W-:Y:S02]  /*294f0*/  IMAD.MOV.U32 R189, RZ, RZ, R6 ;  /* 0x000000ffffbd7224 */ /* 0x000fe400078e0006 */
[----:B------:R-:W-:Y:S02]  /*29500*/  IMAD.MOV.U32 R188, RZ, RZ, R7 ;  /* 0x000000ffffbc7224 */ /* 0x000fe400078e0007 */
[----:B---3--:R-:W-:-:S15]  /*29510*/  HMMA.1688.F32.TF32 R4, R156, R194, R80 ;  /* 0x000000c29c04723c */ /* 0x008fde0000081050 */
[----:B------:R-:W-:-:S04]  /*29520*/  NOP ;  /* 0x0000000000007918 */ /* 0x000fc80000000000 */
[----:B------:R-:W-:Y:S01]  /*29530*/  IMAD.MOV.U32 R201, RZ, RZ, R4 ;  /* 0x000000ffffc97224 */ /* 0x000fe200078e0004 */
[----:B------:R-:W-:Y:S01]  /*29540*/  MOV R197, R6 ;  /* 0x0000000600c57202 */ /* 0x000fe20000000f00 */
[----:B------:R-:W-:Y:S02]  /*29550*/  IMAD.MOV.U32 R200, RZ, RZ, R5 ;  /* 0x000000ffffc87224 */ /* 0x000fe400078e0005 */
[----:B------:R-:W-:Y:S02]  /*29560*/  IMAD.MOV.U32 R196, RZ, RZ, R7 ;  /* 0x000000ffffc47224 */ /* 0x000fe400078e0007 */
[----:B------:R-:W-:Y:S01]  /*29570*/  HMMA.1688.F32.TF32 R4, R156, R218, R220 ;  /* 0x000000da9c04723c */ /* 0x000fe200000810dc */
[----:B------:R-:W2:-:S15]  /*29580*/  LDL.LU R220, [R1+0xa90] ;  /* 0x000a900001dc7983 */ /* 0x000e9e0000300800 */
[----:B------:R-:W-:-:S03]  /*29590*/  NOP ;  /* 0x0000000000007918 */ /* 0x000fc60000000000 */
[----:B------:R-:W-:Y:S02]  /*295a0*/  IMAD.MOV.U32 R209, RZ, RZ, R4 ;  /* 0x000000ffffd17224 */ /* 0x000fe400078e0004 */
[----:B------:R-:W-:Y:S02]  /*295b0*/  IMAD.MOV.U32 R208, RZ, RZ, R5 ;  /* 0x000000ffffd07224 */ /* 0x000fe400078e0005 */
[----:B------:R-:W-:Y:S02]  /*295c0*/  IMAD.MOV.U32 R205, RZ, RZ, R6 ;  /* 0x000000ffffcd7224 */ /* 0x000fe400078e0006 */
[----:B------:R-:W-:Y:S02]  /*295d0*/  IMAD.MOV.U32 R204, RZ, RZ, R7 ;  /* 0x000000ffffcc7224 */ /* 0x000fe400078e0007 */
[----:B------:R-:W-:Y:S01]  /*295e0*/  HMMA.1688.F32.TF32 R4, R156, R210, R232 ;  /* 0x000000d29c04723c */ /* 0x000fe200000810e8 */
[----:B------:R3:W-:Y:S01]  /*295f0*/  STL.64 [R1+0xa20], R48 ;  /* 0x000a203001007387 */ /* 0x0007e20000100a00 */
[----:B------:R-:W-:-:S03]  /*29600*/  IMAD.MOV.U32 R222, RZ, RZ, R202 ;  /* 0x000000ffffde7224 */ /* 0x000fc600078e00ca */
[----:B------:R4:W-:Y:S01]  /*29610*/  STL.64 [R1+0xa28], R50 ;  /* 0x000a283201007387 */ /* 0x0009e20000100a00 */
[----:B------:R-:W-:-:S13]  /*29620*/  IMAD.MOV.U32 R223, RZ, RZ, R198 ;  /* 0x000000ffffdf7224 */ /* 0x000fda00078e00c6 */
[----:B------:R-:W-:Y:S04]  /*29630*/  STL.64 [R1+0xd40], R4 ;  /* 0x000d400401007387 */ /* 0x000fe80000100a00 */
[----:B------:R1:W-:Y:S04]  /*29640*/  STL.64 [R1+0xd48], R6 ;  /* 0x000d480601007387 */ /* 0x0003e80000100a00 */
[----:B------:R-:W2:Y:S04]  /*29650*/  LDL.LU R221, [R1+0xa94] ;  /* 0x000a940001dd7983 */ /* 0x000ea80000300800 */
[----:B------:R-:W2:Y:S04]  /*29660*/  LDL.LU R202, [R1+0x341c] ;  /* 0x00341c0001ca7983 */ /* 0x000ea80000300800 */
[----:B------:R-:W3:Y:S01]  /*29670*/  LDL.LU R198, [R1+0x3418] ;  /* 0x0034180001c67983 */ /* 0x000ee20000300800 */
[----:B------:R-:W-:-:S02]  /*29680*/  IMAD.MOV.U32 R80, RZ, RZ, R199 ;  /* 0x000000ffff507224 */ /* 0x000fc400078e00c7 */
[----:B------:R-:W-:Y:S01]  /*29690*/  IMAD.MOV.U32 R81, RZ, RZ, R207 ;  /* 0x000000ffff517224 */ /* 0x000fe200078e00cf */
[----:B------:R-:W4:Y:S01]  /*296a0*/  LDL.LU R199, [R1+0x3414] ;  /* 0x0034140001c77983 */ /* 0x000f220000300800 */
[----:B------:R-:W-:Y:S01]  /*296b0*/  IMAD.MOV.U32 R82, RZ, RZ, R206 ;  /* 0x000000ffff527224 */ /* 0x000fe200078e00ce */
[----:B------:R-:W-:Y:S02]  /*296c0*/  MOV R83, R203 ;  /* 0x000000cb00537202 */ /* 0x000fe40000000f00 */
[----:B------:R-:W4:Y:S04]  /*296d0*/  LDL.LU R207, [R1+0x3410] ;  /* 0x0034100001cf7983 */ /* 0x000f280000300800 */
[----:B------:R-:W4:Y:S04]  /*296e0*/  LDL.LU R206, [R1+0x340c] ;  /* 0x00340c0001ce7983 */ /* 0x000f280000300800 */
[----:B------:R-:W4:Y:S04]  /*296f0*/  LDL.LU R203, [R1+0x3408] ;  /* 0x0034080001cb7983 */ /* 0x000f280000300800 */
[----:B------:R-:W4:Y:S04]  /*29700*/  LDL.LU R76, [R1+0xad0] ;  /* 0x000ad000014c7983 */ /* 0x000f280000300800 */
[----:B------:R-:W4:Y:S01]  /*29710*/  LDL.LU R77, [R1+0xad4] ;  /* 0x000ad400014d7983 */ /* 0x000f220000300800 */
[----:B--2---:R-:W-:-:S02]  /*29720*/  IMAD.MOV.U32 R79, RZ, RZ, R202 ;  /* 0x000000ffff4f7224 */ /* 0x004fc400078e00ca */
[----:B---3--:R-:W-:Y:S02]  /*29730*/  IMAD.MOV.U32 R78, RZ, RZ, R198 ;  /* 0x000000ffff4e7224 */ /* 0x008fe400078e00c6 */
[----:B------:R-:W2:Y:S04]  /*29740*/  LDL.LU R198, [R1+0x3404] ;  /* 0x0034040001c67983 */ /* 0x000ea80000300800 */
[----:B------:R-:W3:Y:S04]  /*29750*/  LDL.LU R202, [R1+0x3400] ;  /* 0x0034000001ca7983 */ /* 0x000ee80000300800 */
[----:B------:R-:W4:Y:S04]  /*29760*/  LDL.LU R68, [R1+0xb20] ;  /* 0x000b200001447983 */ /* 0x000f280000300800 */
        /* <DEDUP_REMOVED lines=9> */
[----:B------:R-:W2:Y:S04]  /*29800*/  LDL.LU R60, [R1+0xbb0] ;  /* 0x000bb000013c7983 */ /* 0x000ea80000300800 */
        /* <DEDUP_REMOVED lines=9> */
[----:B----4-:R-:W4:Y:S04]  /*298a0*/  LDL.LU R50, [R1+0xc38] ;  /* 0x000c380001327983 */ /* 0x010f280000300800 */
[----:B------:R-:W4:Y:S04]  /*298b0*/  LDL.LU R51, [R1+0xc3c] ;  /* 0x000c3c0001337983 */ /* 0x000f280000300800 */
        /* <DEDUP_REMOVED lines=8> */
[----:B------:R-:W1:Y:S04]  /*29940*/  LDL.LU R96, [R1+0xc80] ;  /* 0x000c800001607983 */ /* 0x000e680000300800 */
[----:B------:R-:W1:Y:S04]  /*29950*/  LDL.LU R97, [R1+0xc84] ;  /* 0x000c840001617983 */ /* 0x000e680000300800 */
[----:B------:R-:W1:Y:S04]  /*29960*/  LDL.LU R98, [R1+0xc88] ;  /* 0x000c880001627983 */ /* 0x000e680000300800 */
[----:B------:R-:W1:Y:S04]  /*29970*/  LDL.LU R99, [R1+0xc8c] ;  /* 0x000c8c0001637983 */ /* 0x000e680000300800 */
        /* <DEDUP_REMOVED lines=50> */
[----:B------:R-:W4:Y:S01]  /*29ca0*/  LDL.LU R90, [R1+0xc58] ;  /* 0x000c5800015a7983 */ /* 0x000f220000300800 */
[----:B---3--:R-:W-:-:S03]  /*29cb0*/  IMAD.MOV.U32 R58, RZ, RZ, R198 ;  /* 0x000000ffff3a7224 */ /* 0x008fc600078e00c6 */
[----:B------:R-:W3:Y:S01]  /*29cc0*/  LDL.LU R91, [R1+0xc5c] ;  /* 0x000c5c00015b7983 */ /* 0x000ee20000300800 */
[----:B--2---:R-:W-:-:S03]  /*29cd0*/  IMAD.MOV.U32 R59, RZ, RZ, R202 ;  /* 0x000000ffff3b7224 */ /* 0x004fc600078e00ca */
[----:B------:R-:W2:Y:S01]  /*29ce0*/  LDL.LU R56, [R1+0xbe0] ;  /* 0x000be00001387983 */ /* 0x000ea20000300800 */
[----:B------:R-:W-:-:S03]  /*29cf0*/  IMAD.MOV.U32 R72, RZ, RZ, R203 ;  /* 0x000000ffff487224 */ /* 0x000fc600078e00cb */
[----:B------:R-:W2:Y:S01]  /*29d00*/  LDL.LU R57, [R1+0xbe4] ;  /* 0x000be40001397983 */ /* 0x000ea20000300800 */
[----:B------:R-:W-:-:S03]  /*29d10*/  IMAD.MOV.U32 R73, RZ, RZ, R206 ;  /* 0x000000ffff497224 */ /* 0x000fc600078e00ce */
[----:B------:R-:W2:Y:S01]  /*29d20*/  LDL.LU R198, [R1+0x33f4] ;  /* 0x0033f40001c67983 */ /* 0x000ea20000300800 */
[----:B------:R-:W-:-:S03]  /*29d30*/  IMAD.MOV.U32 R74, RZ, RZ, R207 ;  /* 0x000000ffff4a7224 */ /* 0x000fc600078e00cf */
[----:B------:R-:W2:Y:S04]  /*29d40*/  LDL.LU R202, [R1+0x33f0] ;  /* 0x0033f00001ca7983 */ /* 0x000ea80000300800 */
[----:B------:R-:W2:Y:S04]  /*29d50*/  LDL.LU R203, [R1+0x33ec] ;  /* 0x0033ec0001cb7983 */ /* 0x000ea80000300800 */
[----:B------:R-:W2:Y:S04]  /*29d60*/  LDL.LU R206, [R1+0x33e8] ;  /* 0x0033e80001ce7983 */ /* 0x000ea80000300800 */
[----:B------:R-:W2:Y:S01]  /*29d70*/  LDL.LU R207, [R1+0x33e4] ;  /* 0x0033e40001cf7983 */ /* 0x000ea20000300800 */
[----:B------:R-:W-:-:S03]  /*29d80*/  IMAD.MOV.U32 R75, RZ, RZ, R199 ;  /* 0x000000ffff4b7224 */ /* 0x000fc600078e00c7 */
[----:B------:R-:W3:Y:S04]  /*29d90*/  LDL.LU R199, [R1+0x33e0] ;  /* 0x0033e00001c77983 */ /* 0x000ee80000300800 */
[----:B------:R-:W3:Y:S04]  /*29da0*/  LDL.LU R224, [R1+0x9d0] ;  /* 0x0009d00001e07983 */ /* 0x000ee80000300800 */
[----:B------:R-:W3:Y:S04]  /*29db0*/  LDL.LU R225, [R1+0x9d4] ;  /* 0x0009d40001e17983 */ /* 0x000ee80000300800 */
[----:B------:R-:W3:Y:S04]  /*29dc0*/  LDL.LU R226, [R1+0x9d8] ;  /* 0x0009d80001e27983 */ /* 0x000ee80000300800 */
[----:B------:R-:W3:Y:S01]  /*29dd0*/  LDL.LU R227, [R1+0x9dc] ;  /* 0x0009dc0001e37983 */ /* 0x000ee20000300800 */
[----:B-1----:R-:W-:Y:S08]  /*29de0*/  HMMA.1688.F32.TF32 R96, R164, R190, R96 ;  /* 0x000000bea460723c */ /* 0x002ff00000081060 */
[----:B----4-:R-:W-:Y:S08]  /*29df0*/  HMMA.1688.F32.TF32 R112, R160, R210, R112 ;  /* 0x000000d2a070723c */ /* 0x010ff00000081070 */
[C---:B--2---:R-:W-:Y:S08]  /*29e00*/  HMMA.1688.F32.TF32 R4, R156.reuse, R206, R132 ;  /* 0x000000ce9c04723c */ /* 0x044ff00000081084 */
[C---:B------:R-:W-:Y:S08]  /*29e10*/  HMMA.1688.F32.TF32 R132, R156.reuse, R202, R128 ;  /* 0x000000ca9c84723c */ /* 0x040ff00000081080 */
[----:B---3--:R-:W-:Y:S01]  /*29e20*/  HMMA.1688.F32.TF32 R128, R156, R198, R124 ;  /* 0x000000c69c80723c */ /* 0x008fe2000008107c */
[----:B------:R-:W-:Y:S04]  /*29e30*/  LDS R156, [R0+UR10+0x4200] ;  /* 0x0042000a009c7984 */ /* 0x000fe80008000800 */
[----:B------:R-:W-:Y:S04]  /*29e40*/  STL.64 [R1+0xd30], R4 ;  /* 0x000d300401007387 */ /* 0x000fe80000100a00 */
[----:B------:R1:W-:Y:S01]  /*29e50*/  STL.64 [R1+0xd38], R6 ;  /* 0x000d380601007387 */ /* 0x0003e20000100a00 */
[C---:B------:R-:W-:Y:S03]  /*29e60*/  HMMA.1688.F32.TF32 R108, R160.reuse, R206, R108 ;  /* 0x000000cea06c723c */ /* 0x040fe6000008106c */
[----:B------:R-:W-:Y:S04]  /*29e70*/  LDS R158, [R0+UR10+0x6200] ;  /* 0x0062000a009e7984 */ /* 0x000fe80008000800 */
[----:B------:R-:W-:Y:S01]  /*29e80*/  LDS R157, [R231+UR10+0x4200] ;  /* 0x0042000ae79d7984 */ /* 0x000fe20008000800 */
[C---:B-1----:R-:W-:Y:S03]  /*29e90*/  HMMA.1688.F32.TF32 R4, R160.reuse, R190, R120 ;  /* 0x000000bea004723c */ /* 0x042fe60000081078 */
[----:B------:R-:W-:Y:S04]  /*29ea0*/  STL.64 [R1+0xa60], R132 ;  /* 0x000a608401007387 */ /* 0x000fe80000100a00 */
[----:B------:R-:W-:Y:S01]  /*29eb0*/  STL.64 [R1+0xa68], R134 ;  /* 0x000a688601007387 */ /* 0x000fe20000100a00 */
[C---:B------:R-:W-:Y:S03]  /*29ec0*/  HMMA.1688.F32.TF32 R124, R160.reuse, R194, R148 ;  /* 0x000000c2a07c723c */ /* 0x040fe60000081094 */
[----:B------:R-:W-:Y:S04]  /*29ed0*/  STL.64 [R1+0xd10], R128 ;  /* 0x000d108001007387 */ /* 0x000fe80000100a00 */
[----:B------:R-:W-:Y:S01]  /*29ee0*/  STL.64 [R1+0xd18], R130 ;  /* 0x000d188201007387 */ /* 0x000fe20000100a00 */
[C---:B------:R-:W-:Y:S03]  /*29ef0*/  HMMA.1688.F32.TF32 R120, R160.reuse, R218, R152 ;  /* 0x000000daa078723c */ /* 0x040fe60000081098 */
[----:B------:R-:W1:Y:S04]  /*29f00*/  LDS R159, [R231+UR10+0x6200] ;  /* 0x0062000ae79f7984 */ /* 0x000e680008000800 */
[----:B------:R-:W-:Y:S04]  /*29f10*/  STL.64 [R1+0xd50], R4 ;  /* 0x000d500401007387 */ /* 0x000fe80000100a00 */
[----:B------:R2:W-:Y:S02]  /*29f20*/  STL.64 [R1+0xd58], R6 ;  /* 0x000d580601007387 */ /* 0x0005e40000100a00 */
[C---:B--2---:R-:W-:Y:S02]  /*29f30*/  HMMA.1688.F32.TF32 R4, R160.reuse, R214, R116 ;  /* 0x000000d6a004723c */ /* 0x044fe40000081074 */
[----:B------:R-:W-:Y:S04]  /*29f40*/  STL.64 [R1+0xd20], R124 ;  /* 0x000d207c01007387 */ /* 0x000fe80000100a00 */
[----:B------:R-:W-:Y:S04]  /*29f50*/  STL.64 [R1+0xd28], R126 ;  /* 0x000d287e01007387 */ /* 0x000fe80000100a00 */
[----:B------:R-:W-:Y:S04]  /*29f60*/  STL.64 [R1+0xd00], R120 ;  /* 0x000d007801007387 */ /* 0x000fe80000100a00 */
[----:B------:R-:W-:Y:S05]  /*29f70*/  STL.64 [R1+0xd08], R122 ;  /* 0x000d087a01007387 */ /* 0x000fea0000100a00 */
[----:B------:R-:W-:Y:S04]  /*29f80*/  STL.64 [R1+0xcf0], R4 ;  /* 0x000cf00401007387 */ /* 0x000fe80000100a00 */
[----:B------:R2:W-:Y:S02]  /*29f90*/  STL.64 [R1+0xcf8], R6 ;  /* 0x000cf80601007387 */ /* 0x0005e40000100a00 */
[C---:B--2---:R-:W-:Y:S02]  /*29fa0*/  HMMA.1688.F32.TF32 R4, R160.reuse, R202, R104 ;  /* 0x000000caa004723c */ /* 0x044fe40000081068 */
[----:B------:R-:W-:Y:S04]  /*29fb0*/  STL.64 [R1+0xce0], R112 ;  /* 0x000ce07001007387 */ /* 0x000fe80000100a00 */
[----:B------:R-:W-:Y:S02]  /*29fc0*/  STL.64 [R1+0xce8], R114 ;  /* 0x000ce87201007387 */ /* 0x000fe40000100a00 */
[----:B------:R-:W-:Y:S02]  /*29fd0*/  HMMA.1688.F32.TF32 R100, R160, R198, R100 ;  /* 0x000000c6a064723c */ /* 0x000fe40000081064 */
[----:B------:R-:W-:Y:S04]  /*29fe0*/  STL.64 [R1+0xcc0], R108 ;  /* 0x000cc06c01007387 */ /* 0x000fe80000100a00 */
[----:B------:R-:W-:Y:S02]  /*29ff0*/  STL.64 [R1+0xcc8], R110 ;  /* 0x000cc86e01007387 */ /* 0x000fe40000100a00 */
[C---:B------:R-:W-:Y:S02]  /*2a000*/  HMMA.1688.F32.TF32 R92, R164.reuse, R218, R92 ;  /* 0x000000daa45c723c */ /* 0x040fe4000008105c */
[----:B------:R-:W-:Y:S04]  /*2a010*/  LDS R161, [R231+UR10+0x4280] ;  /* 0x0042800ae7a17984 */ /* 0x000fe80008000800 */
[----:B------:R-:W-:Y:S04]  /*2a020*/  STL.64 [R1+0xcb0], R4 ;  /* 0x000cb00401007387 */ /* 0x000fe80000100a00 */
[----:B------:R2:W-:Y:S01]  /*2a030*/  STL.64 [R1+0xcb8], R6 ;  /* 0x000cb80601007387 */ /* 0x0005e20000100a00 */
[C---:B------:R-:W-:Y:S03]  /*2a040*/  HMMA.1688.F32.TF32 R84, R164.reuse, R210, R84 ;  /* 0x000000d2a454723c */ /* 0x040fe60000081054 */
[----:B------:R-:W-:Y:S04]  /*2a050*/  LDS R163, [R231+UR10+0x6280] ;  /* 0x0062800ae7a37984 */ /* 0x000fe80008000800 */
[----:B------:R-:W-:Y:S01]  /*2a060*/  LDS R160, [R0+UR10+0x4280] ;  /* 0x0042800a00a07984 */ /* 0x000fe20008000800 */
[C---:B--2---:R-:W-:Y:S03]  /*2a070*/  HMMA.1688.F32.TF32 R4, R164.reuse, R194, R232 ;  /* 0x000000c2a404723c */ /* 0x044fe600000810e8 */
[----:B------:R-:W-:Y:S04]  /*2a080*/  STL.64 [R1+0xca0], R100 ;  /* 0x000ca06401007387 */ /* 0x000fe80000100a00 */
[----:B------:R-:W-:Y:S04]  /*2a090*/  STL.64 [R1+0xca8], R102 ;  /* 0x000ca86601007387 */ /* 0x000fe80000100a00 */
[----:B------:R-:W1:Y:S04]  /*2a0a0*/  LDL.LU R232, [R1+0xaa0] ;  /* 0x000aa00001e87983 */ /* 0x000e680000300800 */
[----:B------:R-:W-:Y:S04]  /*2a0b0*/  STL.64 [R1+0xdc0], R96 ;  /* 0x000dc06001007387 */ /* 0x000fe80000100a00 */
[----:B------:R-:W-:Y:S04]  /*2a0c0*/  STL.64 [R1+0xdc8], R98 ;  /* 0x000dc86201007387 */ /* 0x000fe80000100a00 */
[----:B------:R-:W-:Y:S04]  /*2a0d0*/  STL.64 [R1+0xdb0], R4 ;  /* 0x000db00401007387 */ /* 0x000fe80000100a00 */
[----:B------:R2:W-:Y:S04]  /*2a0e0*/  STL.64 [R1+0xdb8], R6 ;  /* 0x000db80601007387 */ /* 0x0005e80000100a00 */
[----:B------:R-:W1:Y:S04]  /*2a0f0*/  LDL.LU R233, [R1+0xaa4] ;  /* 0x000aa40001e97983 */ /* 0x000e680000300800 */
[----:B------:R-:W1:Y:S04]  /*2a100*/  LDL.LU R234, [R1+0xaa8] ;  /* 0x000aa80001ea7983 */ /* 0x000e680000300800 */
[----:B------:R-:W1:Y:S01]  /*2a110*/  LDL.LU R235, [R1+0xaac] ;  /* 0x000aac0001eb7983 */ /* 0x000e620000300800 */
[C---:B--2---:R-:W-:Y:S03]  /*2a120*/  HMMA.1688.F32.TF32 R4, R164.reuse, R214, R88 ;  /* 0x000000d6a404723c */ /* 0x044fe60000081058 */
[----:B------:R-:W-:Y:S04]  /*2a130*/  STL.64 [R1+0xda0], R92 ;  /* 0x000da05c01007387 */ /* 0x000fe80000100a00 */
[----:B------:R-:W-:Y:S01]  /*2a140*/  STL.64 [R1+0xda8], R94 ;  /* 0x000da85e01007387 */ /* 0x000fe20000100a00 */
[C---:B------:R-:W-:Y:S03]  /*2a150*/  HMMA.1688.F32.TF32 R48, R164.reuse, R206, R48 ;  /* 0x000000cea430723c */ /* 0x040fe60000081030 */
[----:B------:R-:W2:Y:S08]  /*2a160*/  LDS R162, [R0+UR10+0x6280] ;  /* 0x0062800a00a27984 */ /* 0x000eb00008000800 */
[----:B------:R-:W-:Y:S04]  /*2a170*/  STL.64 [R1+0xd90], R4 ;  /* 0x000d900401007387 */ /* 0x000fe80000100a00 */
[----:B------:R3:W-:Y:S02]  /*2a180*/  STL.64 [R1+0xd98], R6 ;  /* 0x000d980601007387 */ /* 0x0007e40000100a00 */
[C---:B---3--:R-:W-:Y:S02]  /*2a190*/  HMMA.1688.F32.TF32 R4, R164.reuse, R202, R52 ;  /* 0x000000caa404723c */ /* 0x048fe40000081034 */
[----:B------:R-:W-:Y:S04]  /*2a1a0*/  STL.64 [R1+0xd80], R84 ;  /* 0x000d805401007387 */ /* 0x000fe80000100a00 */
[----:B------:R-:W-:Y:S02]  /*2a1b0*/  STL.64 [R1+0xd88], R86 ;  /* 0x000d885601007387 */ /* 0x000fe40000100a00 */
[----:B------:R-:W-:Y:S02]  /*2a1c0*/  HMMA.1688.F32.TF32 R52, R164, R198, R56 ;  /* 0x000000c6a434723c */ /* 0x000fe40000081038 */
[----:B------:R-:W-:Y:S04]  /*2a1d0*/  STL.64 [R1+0xd70], R48 ;  /* 0x000d703001007387 */ /* 0x000fe80000100a00 */
[----:B------:R3:W-:Y:S04]  /*2a1e0*/  STL.64 [R1+0xd78], R50 ;  /* 0x000d783201007387 */ /* 0x0007e80000100a00 */
[----:B------:R-:W-:Y:S04]  /*2a1f0*/  LDS R165, [R231+UR10+0x4300] ;  /* 0x0043000ae7a57984 */ /* 0x000fe80008000800 */
[----:B------:R-:W-:Y:S01]  /*2a200*/  STL.64 [R1+0xd60], R4 ;  /* 0x000d600401007387 */ /* 0x000fe20000100a00 */
[C---:B---3--:R-:W-:Y:S03]  /*2a210*/  HMMA.1688.F32.TF32 R48, R168.reuse, R190, R60 ;  /* 0x000000bea830723c */ /* 0x048fe6000008103c */
[----:B------:R3:W-:Y:S04]  /*2a220*/  STL.64 [R1+0xd68], R6 ;  /* 0x000d680601007387 */ /* 0x0007e80000100a00 */
[----:B------:R-:W-:Y:S04]  /*2a230*/  LDS R167, [R231+UR10+0x6300] ;  /* 0x0063000ae7a77984 */ /* 0x000fe80008000800 */
[----:B------:R-:W-:Y:S01]  /*2a240*/  LDS R164, [R0+UR10+0x4300] ;  /* 0x0043000a00a47984 */ /* 0x000fe20008000800 */
[C---:B---3--:R-:W-:Y:S03]  /*2a250*/  HMMA.1688.F32.TF32 R4, R168.reuse, R194, R64 ;  /* 0x000000c2a804723c */ /* 0x048fe60000081040 */
[----:B------:R-:W-:Y:S04]  /*2a260*/  STL.64 [R1+0xbe0], R52 ;  /* 0x000be03401007387 */ /* 0x000fe80000100a00 */
[----:B------:R3:W-:Y:S04]  /*2a270*/  STL.64 [R1+0xbe8], R54 ;  /* 0x000be83601007387 */ /* 0x0007e80000100a00 */
[----:B------:R-:W-:Y:S04]  /*2a280*/  STL.64 [R1+0xe40], R48 ;  /* 0x000e403001007387 */ /* 0x000fe80000100a00 */
[----:B------:R4:W-:Y:S01]  /*2a290*/  STL.64 [R1+0xe48], R50 ;  /* 0x000e483201007387 */ /* 0x0009e20000100a00 */
[C---:B---3--:R-:W-:Y:S03]  /*2a2a0*/  HMMA.1688.F32.TF32 R52, R168.reuse, R218, R68 ;  /* 0x000000daa834723c */ /* 0x048fe60000081044 */
[----:B------:R-:W3:Y:S04]  /*2a2b0*/  LDS R166, [R0+UR10+0x6300] ;  /* 0x0063000a00a67984 */ /* 0x000ee80008000800 */
[----:B------:R-:W-:Y:S01]  /*2a2c0*/  STL.64 [R1+0xe30], R4 ;  /* 0x000e300401007387 */ /* 0x000fe20000100a00 */
[C---:B----4-:R-:W-:Y:S03]  /*2a2d0*/  HMMA.1688.F32.TF32 R48, R168.reuse, R214, R72 ;  /* 0x000000d6a830723c */ /* 0x050fe60000081048 */
[----:B------:R4:W-:Y:S05]  /*2a2e0*/  STL.64 [R1+0xe38], R6 ;  /* 0x000e380601007387 */ /* 0x0009ea0000100a00 */
[C---:B----4-:R-:W-:Y:S03]  /*2a2f0*/  HMMA.1688.F32.TF32 R4, R168.reuse, R210, R76 ;  /* 0x000000d2a804723c */ /* 0x050fe6000008104c */
[----:B------:R-:W-:Y:S04]  /*2a300*/  STL.64 [R1+0xe20], R52 ;  /* 0x000e203401007387 */ /* 0x000fe80000100a00 */
[----:B------:R4:W-:Y:S04]  /*2a310*/  STL.64 [R1+0xe28], R54 ;  /* 0x000e283601007387 */ /* 0x0009e80000100a00 */
[----:B------:R-:W-:Y:S04]  /*2a320*/  STL.64 [R1+0xe10], R48 ;  /* 0x000e103001007387 */ /* 0x000fe80000100a00 */
[----:B------:R2:W-:Y:S01]  /*2a330*/  STL.64 [R1+0xe18], R50 ;  /* 0x000e183201007387 */ /* 0x0005e20000100a00 */
[C---:B----4-:R-:W-:Y:S03]  /*2a340*/  HMMA.1688.F32.TF32 R52, R168.reuse, R206, R80 ;  /* 0x000000cea834723c */ /* 0x050fe60000081050 */
[----:B------:R-:W-:Y:S04]  /*2a350*/  STL.64 [R1+0xe00], R4 ;  /* 0x000e000401007387 */ /* 0x000fe80000100a00 */
[----:B------:R4:W-:Y:S01]  /*2a360*/  STL.64 [R1+0xe08], R6 ;  /* 0x000e080601007387 */ /* 0x0009e20000100a00 */
[C---:B--2---:R-:W-:Y:S08]  /*2a370*/  HMMA.1688.F32.TF32 R48, R168.reuse, R202, R220 ;  /* 0x000000caa830723c */ /* 0x044ff000000810dc */
[----:B----4-:R-:W-:Y:S03]  /*2a380*/  HMMA.1688.F32.TF32 R4, R168, R198, R224 ;  /* 0x000000c6a804723c */ /* 0x010fe600000810e0 */
[----:B------:R-:W-:Y:S04]  /*2a390*/  STL.64 [R1+0xdf0], R52 ;  /* 0x000df03401007387 */ /* 0x000fe80000100a00 */
[----:B------:R-:W-:Y:S04]  /*2a3a0*/  STL.64 [R1+0xdf8], R54 ;  /* 0x000df83601007387 */ /* 0x000fe80000100a00 */
[----:B------:R-:W-:Y:S04]  /*2a3b0*/  STL.64 [R1+0xde0], R48 ;  /* 0x000de03001007387 */ /* 0x000fe80000100a00 */
[----:B------:R-:W-:Y:S04]  /*2a3c0*/  STL.64 [R1+0xde8], R50 ;  /* 0x000de83201007387 */ /* 0x000fe80000100a00 */
[----:B------:R-:W-:Y:S04]  /*2a3d0*/  LDS R169, [R231+UR10+0x4380] ;  /* 0x0043800ae7a97984 */ /* 0x000fe80008000800 */
[----:B------:R-:W-:Y:S04]  /*2a3e0*/  STL.64 [R1+0xdd0], R4 ;  /* 0x000dd00401007387 */ /* 0x000fe80000100a00 */
[----:B------:R1:W-:Y:S04]  /*2a3f0*/  STL.64 [R1+0xdd8], R6 ;  /* 0x000dd80601007387 */ /* 0x0003e80000100a00 */
[----:B------:R-:W2:Y:S04]  /*2a400*/  LDL.LU R228, [R1+0x4f0] ;  /* 0x0004f00001e47983 */ /* 0x000ea80000300800 */
[----:B------:R4:W-:Y:S04]  /*2a410*/  LDS R171, [R231+UR10+0x6380] ;  /* 0x0063800ae7ab7984 */ /* 0x0009e80008000800 */
[----:B------:R-:W-:Y:S04]  /*2a420*/  LDS R168, [R0+UR10+0x4380] ;  /* 0x0043800a00a87984 */ /* 0x000fe80008000800 */
[----:B------:R-:W1:Y:S02]  /*2a430*/  LDS R170, [R0+UR10+0x6380] ;  /* 0x0063800a00aa7984 */ /* 0x000e640008000800 */
[----:B-1----:R-:W-:-:S15]  /*2a440*/  HMMA.1688.F32.TF32 R4, R156, R190, R232 ;  /* 0x000000be9c04723c */ /* 0x002fde00000810e8 */
[----:B------:R-:W-:-:S04]  /*2a450*/  NOP ;  /* 0x0000000000007918 */ /* 0x000fc80000000000 */
[----:B------:R1:W-:Y:S04]  /*2a460*/  STL.64 [R1+0xeb0], R4 ;  /* 0x000eb00401007387 */ /* 0x0003e80000100a00 */
[----:B------:R1:W-:Y:S04]  /*2a470*/  STL.64 [R1+0xeb8], R6 ;  /* 0x000eb80601007387 */ /* 0x0003e80000100a00 */
[----:B------:R-:W2:Y:S04]  /*2a480*/  LDL.LU R229, [R1+0x4f4] ;  /* 0x0004f40001e57983 */ /* 0x000ea80000300800 */
[----:B------:R-:W2:Y:S04]  /*2a490*/  LDL.LU R230, [R1+0x4f8] ;  /* 0x0004f80001e67983 */ /* 0x000ea80000300800 */
[----:B----4-:R-:W2:Y:S04]  /*2a4a0*/  LDL.LU R231, [R1+0x4fc] ;  /* 0x0004fc0001e77983 */ /* 0x010ea80000300800 */
        /* <DEDUP_REMOVED lines=36> */
[----:B------:R-:W3:Y:S04]  /*2a6f0*/  LDL.LU R88, [R1+0x6b0] ;  /* 0x0006b00001587983 */ /* 0x000ee80000300800 */
[----:B------:R-:W3:Y:S04]  /*2a700*/  LDL.LU R89, [R1+0x6b4] ;  /* 0x0006b40001597983 */ /* 0x000ee80000300800 */
[----:B------:R-:W3:Y:S04]  /*2a710*/  LDL.LU R90, [R1+0x6b8] ;  /* 0x0006b800015a7983 */ /* 0x000ee80000300800 */
        /* <DEDUP_REMOVED lines=13> */
[----:B------:R-:W3:Y:S04]  /*2a7f0*/  LDL.LU R108, [R1+0x770] ;  /* 0x00077000016c7983 */ /* 0x000ee80000300800 */
[----:B------:R-:W3:Y:S04]  /*2a800*/  LDL.LU R109, [R1+0x774] ;  /* 0x00077400016d7983 */ /* 0x000ee80000300800 */
[----:B------:R-:W3:Y:S04]  /*2a810*/  LDL.LU R110, [R1+0x778] ;  /* 0x00077800016e7983 */ /* 0x000ee80000300800 */
[----:B------:R-:W3:Y:S04]  /*2a820*/  LDL.LU R111, [R1+0x77c] ;  /* 0x00077c00016f7983 */ /* 0x000ee80000300800 */
        /* <DEDUP_REMOVED lines=36> */
[----:B-1----:R-:W4:Y:S04]  /*2aa70*/  LDL.LU R4, [R1+0x820] ;  /* 0x0008200001047983 */ /* 0x002f280000300800 */
        /* <DEDUP_REMOVED lines=27> */
[C---:B--2---:R-:W-:Y:S08]  /*2ac30*/  HMMA.1688.F32.TF32 R100, R160.reuse, R202, R100 ;  /* 0x000000caa064723c */ /* 0x044ff00000081064 */
[----:B---3--:R-:W-:Y:S08]  /*2ac40*/  HMMA.1688.F32.TF32 R108, R160, R210, R108 ;  /* 0x000000d2a06c723c */ /* 0x008ff0000008106c */
[C---:B----4-:R-:W-:Y:S08]  /*2ac50*/  HMMA.1688.F32.TF32 R120, R156.reuse, R202, R120 ;  /* 0x000000ca9c78723c */ /* 0x050ff00000081078 */
[C---:B------:R-:W-:Y:S08]  /*2ac60*/  HMMA.1688.F32.TF32 R124, R156.reuse, R206, R124 ;  /* 0x000000ce9c7c723c */ /* 0x040ff0000008107c */
[C---:B------:R-:W-:Y:S08]  /*2ac70*/  HMMA.1688.F32.TF32 R128, R156.reuse, R210, R128 ;  /* 0x000000d29c80723c */ /* 0x040ff00000081080 */
[C---:B------:R-:W-:Y:S08]  /*2ac80*/  HMMA.1688.F32.TF32 R136, R156.reuse, R218, R136 ;  /* 0x000000da9c88723c */ /* 0x040ff00000081088 */
[C---:B------:R-:W-:Y:S08]  /*2ac90*/  HMMA.1688.F32.TF32 R140, R156.reuse, R194, R140 ;  /* 0x000000c29c8c723c */ /* 0x040ff0000008108c */
[C---:B------:R-:W-:Y:S11]  /*2aca0*/  HMMA.1688.F32.TF32 R132, R156.reuse, R214, R132 ;  /* 0x000000d69c84723c */ /* 0x040ff60000081084 */
[----:B------:R-:W-:Y:S04]  /*2acb0*/  STL.64 [R1+0xea0], R140 ;  /* 0x000ea08c01007387 */ /* 0x000fe80000100a00 */
[----:B------:R1:W-:Y:S01]  /*2acc0*/  STL.64 [R1+0xea8], R142 ;  /* 0x000ea88e01007387 */ /* 0x0003e20000100a00 */
[----:B------:R-:W-:Y:S03]  /*2acd0*/  HMMA.1688.F32.TF32 R4, R156, R198, R4 ;  /* 0x000000c69c04723c */ /* 0x000fe60000081004 */
        /* <DEDUP_REMOVED lines=9> */
[----:B------:R-:W4:Y:S04]  /*2ad70*/  LDL.LU.64 R132, [R1+0x33b0] ;  /* 0x0033b00001847983 */ /* 0x000f280000300a00 */
[----:B------:R-:W-:Y:S04]  /*2ad80*/  STL.64 [R1+0xe70], R128 ;  /* 0x000e708001007387 */ /* 0x000fe80000100a00 */
[----:B------:R1:W-:Y:S01]  /*2ad90*/  STL.64 [R1+0xe78], R130 ;  /* 0x000e788201007387 */ /* 0x0003e20000100a00 */
[C---:B------:R-:W-:Y:S03]  /*2ada0*/  HMMA.1688.F32.TF32 R156, R160.reuse, R190, R148 ;  /* 0x000000bea09c723c */ /* 0x040fe60000081094 */
[----:B-1----:R-:W2:Y:S04]  /*2adb0*/  LDL.LU.64 R130, [R1+0x33a8] ;  /* 0x0033a80001827983 */ /* 0x002ea80000300a00 */
[----:B------:R-:W2:Y:S04]  /*2adc0*/  LDL.LU.64 R128, [R1+0x33a0] ;  /* 0x0033a00001807983 */ /* 0x000ea80000300a00 */
[----:B------:R-:W-:Y:S04]  /*2add0*/  STL.64 [R1+0xe60], R124 ;  /* 0x000e607c01007387 */ /* 0x000fe80000100a00 */
[----:B------:R1:W-:Y:S01]  /*2ade0*/  STL.64 [R1+0xe68], R126 ;  /* 0x000e687e01007387 */ /* 0x0003e20000100a00 */
[C---:B------:R-:W-:Y:S03]  /*2adf0*/  HMMA.1688.F32.TF32 R148, R160.reuse, R194, R152 ;  /* 0x000000c2a094723c */ /* 0x040fe60000081098 */
[----:B-1----:R-:W2:Y:S04]  /*2ae00*/  LDL.LU.64 R126, [R1+0x3398] ;  /* 0x00339800017e7983 */ /* 0x002ea80000300a00 */
[----:B------:R-:W2:Y:S04]  /*2ae10*/  LDL.LU.64 R124, [R1+0x3390] ;  /* 0x00339000017c7983 */ /* 0x000ea80000300a00 */
[----:B------:R-:W-:Y:S04]  /*2ae20*/  STL.64 [R1+0xe50], R120 ;  /* 0x000e507801007387 */ /* 0x000fe80000100a00 */
[----:B------:R1:W-:Y:S04]  /*2ae30*/  STL.64 [R1+0xe58], R122 ;  /* 0x000e587a01007387 */ /* 0x0003e80000100a00 */
[----:B-1----:R-:W2:Y:S04]  /*2ae40*/  LDL.LU.64 R122, [R1+0x3388] ;  /* 0x00338800017a7983 */ /* 0x002ea80000300a00 */
[----:B------:R-:W2:Y:S04]  /*2ae50*/  LDL.LU.64 R120, [R1+0x3380] ;  /* 0x0033800001787983 */ /* 0x000ea80000300a00 */
[----:B------:R-:W-:Y:S04]  /*2ae60*/  STL.64 [R1+0x820], R4 ;  /* 0x0008200401007387 */ /* 0x000fe80000100a00 */
[----:B------:R1:W-:Y:S02]  /*2ae70*/  STL.64 [R1+0x828], R6 ;  /* 0x0008280601007387 */ /* 0x0003e40000100a00 */
[C---:B-1----:R-:W-:Y:S02]  /*2ae80*/  HMMA.1688.F32.TF32 R4, R160.reuse, R218, R116 ;  /* 0x000000daa004723c */ /* 0x042fe40000081074 */
[----:B------:R-:W-:Y:S04]  /*2ae90*/  STL.64 [R1+0xf30], R156 ;  /* 0x000f309c01007387 */ /* 0x000fe80000100a00 */
[----:B------:R-:W-:Y:S02]  /*2aea0*/  STL.64 [R1+0xf38], R158 ;  /* 0x000f389e01007387 */ /* 0x000fe40000100a00 */
[C---:B------:R-:W-:Y:S02]  /*2aeb0*/  HMMA.1688.F32.TF32 R112, R160.reuse, R214, R112 ;  /* 0x000000d6a070723c */ /* 0x040fe40000081070 */
[----:B------:R-:W-:Y:S04]  /*2aec0*/  STL.64 [R1+0xf20], R148 ;  /* 0x000f209401007387 */ /* 0x000fe80000100a00 */
[----:B------:R-:W-:Y:S02]  /*2aed0*/  STL.64 [R1+0xf28], R150 ;  /* 0x000f289601007387 */ /* 0x000fe40000100a00 */
[----:B------:R-:W-:Y:S02]  /*2aee0*/  HMMA.1688.F32.TF32 R96, R160, R198, R96 ;  /* 0x000000c6a060723c */ /* 0x000fe40000081060 */
[----:B------:R-:W-:Y:S04]  /*2aef0*/  LDS R156, [R0+UR10+0x4400] ;  /* 0x0044000a009c7984 */ /* 0x000fe80008000800 */
[----:B------:R-:W-:Y:S04]  /*2af00*/  STL.64 [R1+0xf10], R4 ;  /* 0x000f100401007387 */ /* 0x000fe80000100a00 */
[----:B------:R1:W-:Y:S01]  /*2af10*/  STL.64 [R1+0xf18], R6 ;  /* 0x000f180601007387 */ /* 0x0003e20000100a00 */
[----:B------:R-:W-:Y:S03]  /*2af20*/  HMMA.1688.F32.TF32 R88, R164, R194, R88 ;  /* 0x000000c2a458723c */ /* 0x000fe60000081058 */
[----:B------:R-:W-:Y:S05]  /*2af30*/  LDS R158, [R0+UR10+0x6400] ;  /* 0x0064000a009e7984 */ /* 0x000fea0008000800 */
[----:B-1----:R-:W-:Y:S01]  /*2af40*/  HMMA.1688.F32.TF32 R4, R160, R206, R104 ;  /* 0x000000cea004723c */ /* 0x002fe20000081068 */
[----:B------:R-:W-:Y:S04]  /*2af50*/  STL.64 [R1+0xf00], R112 ;  /* 0x000f007001007387 */ /* 0x000fe80000100a00 */
[----:B------:R-:W-:Y:S04]  /*2af60*/  STL.64 [R1+0xf08], R114 ;  /* 0x000f087201007387 */ /* 0x000fe80000100a00 */
[----:B------:R-:W-:Y:S04]  /*2af70*/  STL.64 [R1+0xef0], R108 ;  /* 0x000ef06c01007387 */ /* 0x000fe80000100a00 */
[----:B------:R-:W-:Y:S01]  /*2af80*/  STL.64 [R1+0xef8], R110 ;  /* 0x000ef86e01007387 */ /* 0x000fe20000100a00 */
[C---:B------:R-:W-:Y:S03]  /*2af90*/  HMMA.1688.F32.TF32 R84, R164.reuse, R218, R84 ;  /* 0x000000daa454723c */ /* 0x040fe60000081054 */
[----:B------:R-:W-:Y:S04]  /*2afa0*/  LDS R160, [R0+UR10+0x4480] ;  /* 0x0044800a00a07984 */ /* 0x000fe80008000800 */
[----:B------:R-:W-:Y:S04]  /*2afb0*/  STL.64 [R1+0xee0], R4 ;  /* 0x000ee00401007387 */ /* 0x000fe80000100a00 */
[----:B------:R1:W-:Y:S01]  /*2afc0*/  STL.64 [R1+0xee8], R6 ;  /* 0x000ee80601007387 */ /* 0x0003e20000100a00 */
[C---:B------:R-:W-:Y:S03]  /*2afd0*/  HMMA.1688.F32.TF32 R52, R164.reuse, R210, R52 ;  /* 0x000000d2a434723c */ /* 0x040fe60000081034 */
[----:B------:R-:W-:Y:S05]  /*2afe0*/  LDS R162, [R0+UR10+0x6480] ;  /* 0x0064800a00a27984 */ /* 0x000fea0008000800 */
[C---:B-1----:R-:W-:Y:S01]  /*2aff0*/  HMMA.1688.F32.TF32 R4, R164.reuse, R190, R92 ;  /* 0x000000bea404723c */ /* 0x042fe2000008105c */
[----:B------:R-:W-:Y:S04]  /*2b000*/  STL.64 [R1+0xed0], R100 ;  /* 0x000ed06401007387 */ /* 0x000fe80000100a00 */
[----:B------:R-:W-:Y:S04]  /*2b010*/  STL.64 [R1+0xed8], R102 ;  /* 0x000ed86601007387 */ /* 0x000fe80000100a00 */
[----:B------:R-:W-:Y:S04]  /*2b020*/  STL.64 [R1+0xec0], R96 ;  /* 0x000ec06001007387 */ /* 0x000fe80000100a00 */
[----:B------:R-:W-:Y:S06]  /*2b030*/  STL.64 [R1+0xec8], R98 ;  /* 0x000ec86201007387 */ /* 0x000fec0000100a00 */
[----:B------:R-:W-:Y:S04]  /*2b040*/  STL.64 [R1+0xfb0], R4 ;  /* 0x000fb00401007387 */ /* 0x000fe80000100a00 */
[----:B------:R1:W-:Y:S02]  /*2b050*/  STL.64 [R1+0xfb8], R6 ;  /* 0x000fb80601007387 */ /* 0x0003e40000100a00 */
[C---:B-1----:R-:W-:Y:S02]  /*2b060*/  HMMA.1688.F32.TF32 R4, R164.reuse, R214, R48 ;  /* 0x000000d6a404723c */ /* 0x042fe40000081030 */
[----:B------:R-:W-:Y:S04]  /*2b070*/  STL.64 [R1+0xfa0], R88 ;  /* 0x000fa05801007387 */ /* 0x000fe80000100a00 */
[----:B------:R-:W-:Y:S04]  /*2b080*/  STL.64 [R1+0xfa8], R90 ;  /* 0x000fa85a01007387 */ /* 0x000fe80000100a00 */
[----:B------:R-:W-:Y:S01]  /*2b090*/  STL.64 [R1+0xf90], R84 ;  /* 0x000f905401007387 */ /* 0x000fe20000100a00 */
[C---:B------:R-:W-:Y:S03]  /*2b0a0*/  HMMA.1688.F32.TF32 R48, R164.reuse, R206, R56 ;  /* 0x000000cea430723c */ /* 0x040fe60000081038 */
[----:B------:R-:W-:Y:S05]  /*2b0b0*/  STL.64 [R1+0xf98], R86 ;  /* 0x000f985601007387 */ /* 0x000fea0000100a00 */
[----:B------:R-:W-:Y:S04]  /*2b0c0*/  STL.64 [R1+0xf80], R4 ;  /* 0x000f800401007387 */ /* 0x000fe80000100a00 */
[----:B------:R1:W-:Y:S02]  /*2b0d0*/  STL.64 [R1+0xf88], R6 ;  /* 0x000f880601007387 */ /* 0x0003e40000100a00 */
[C---:B-1----:R-:W-:Y:S02]  /*2b0e0*/  HMMA.1688.F32.TF32 R4, R164.reuse, R202, R60 ;  /* 0x000000caa404723c */ /* 0x042fe4000008103c */
[----:B------:R-:W-:Y:S04]  /*2b0f0*/  STL.64 [R1+0xf70], R52 ;  /* 0x000f703401007387 */ /* 0x000fe80000100a00 */
[----:B------:R1:W-:Y:S04]  /*2b100*/  STL.64 [R1+0xf78], R54 ;  /* 0x000f783601007387 */ /* 0x0003e80000100a00 */
[----:B------:R-:W-:Y:S04]  /*2b110*/  STL.64 [R1+0xf60], R48 ;  /* 0x000f603001007387 */ /* 0x000fe80000100a00 */
[----:B------:R1:W-:Y:S02]  /*2b120*/  STL.64 [R1+0xf68], R50 ;  /* 0x000f683201007387 */ /* 0x0003e40000100a00 */
[----:B-1----:R-:W-:Y:S02]  /*2b130*/  HMMA.1688.F32.TF32 R52, R164, R198, R64 ;  /* 0x000000c6a434723c */ /* 0x002fe40000081040 */
[----:B------:R-:W-:Y:S04]  /*2b140*/  LDS R164, [R0+UR10+0x4500] ;  /* 0x0045000a00a47984 */ /* 0x000fe80008000800 */
[----:B------:R-:W-:Y:S02]  /*2b150*/  STL.64 [R1+0xf50], R4 ;  /* 0x000f500401007387 */ /* 0x000fe40000100a00 */
[C---:B------:R-:W-:Y:S02]  /*2b160*/  HMMA.1688.F32.TF32 R48, R168.reuse, R190, R68 ;  /* 0x000000bea830723c */ /* 0x040fe40000081044 */
[----:B------:R1:W-:Y:S04]  /*2b170*/  STL.64 [R1+0xf58], R6 ;  /* 0x000f580601007387 */ /* 0x0003e80000100a00 */
[----:B------:R-:W-:Y:S02]  /*2b180*/  LDS R166, [R0+UR10+0x6500] ;  /* 0x0065000a00a67984 */ /* 0x000fe40008000800 */
[C---:B-1----:R-:W-:Y:S03]  /*2b190*/  HMMA.1688.F32.TF32 R4, R168.reuse, R194, R72 ;  /* 0x000000c2a804723c */ /* 0x042fe60000081048 */
[----:B------:R-:W-:Y:S04]  /*2b1a0*/  STL.64 [R1+0xf40], R52 ;  /* 0x000f403401007387 */ /* 0x000fe80000100a00 */
[----:B------:R1:W-:Y:S04]  /*2b1b0*/  STL.64 [R1+0xf48], R54 ;  /* 0x000f483601007387 */ /* 0x0003e80000100a00 */
[----:B------:R-:W-:Y:S04]  /*2b1c0*/  STL.64 [R1+0x1030], R48 ;  /* 0x0010303001007387 */ /* 0x000fe80000100a00 */
[----:B------:R3:W-:Y:S01]  /*2b1d0*/  STL.64 [R1+0x1038], R50 ;  /* 0x0010383201007387 */ /* 0x0007e20000100a00 */
[C---:B-1----:R-:W-:Y:S03]  /*2b1e0*/  HMMA.1688.F32.TF32 R52, R168.reuse, R218, R76 ;  /* 0x000000daa834723c */ /* 0x042fe6000008104c */
[----:B------:R-:W-:Y:S04]  /*2b1f0*/  STL.64 [R1+0x1020], R4 ;  /* 0x0010200401007387 */ /* 0x000fe80000100a00 */
[----:B------:R1:W-:Y:S01]  /*2b200*/  STL.64 [R1+0x1028], R6 ;  /* 0x0010280601007387 */ /* 0x0003e20000100a00 */
[C---:B---3--:R-:W-:Y:S08]  /*2b210*/  HMMA.1688.F32.TF32 R48, R168.reuse, R214, R80 ;  /* 0x000000d6a830723c */ /* 0x048ff00000081050 */
        /* <DEDUP_REMOVED lines=9> */
[----:B-1----:R-:W-:Y:S03]  /*2b2b0*/  HMMA.1688.F32.TF32 R4, R168, R198, R232 ;  /* 0x000000c6a804723c */ /* 0x002fe600000810e8 */
[----:B------:R-:W-:Y:S04]  /*2b2c0*/  STL.64 [R1+0xfe0], R52 ;  /* 0x000fe03401007387 */ /* 0x000fe80000100a00 */
[----:B------:R-:W-:Y:S04]  /*2b2d0*/  STL.64 [R1+0xfe8], R54 ;  /* 0x000fe83601007387 */ /* 0x000fe80000100a00 */
[----:B------:R-:W3:Y:S04]  /*2b2e0*/  LDL.LU R232, [R1+0x1a0] ;  /* 0x0001a00001e87983 */ /* 0x000ee80000300800 */
[----:B------:R-:W-:Y:S04]  /*2b2f0*/  STL.64 [R1+0xfd0], R48 ;  /* 0x000fd03001007387 */ /* 0x000fe80000100a00 */
[----:B------:R-:W-:Y:S04]  /*2b300*/  STL.64 [R1+0xfd8], R50 ;  /* 0x000fd83201007387 */ /* 0x000fe80000100a00 */
[----:B------:R1:W-:Y:S04]  /*2b310*/  STL.64 [R1+0xfc0], R4 ;  /* 0x000fc00401007387 */ /* 0x0003e80000100a00 */
[----:B------:R1:W-:Y:S04]  /*2b320*/  STL.64 [R1+0xfc8], R6 ;  /* 0x000fc80601007387 */ /* 0x0003e80000100a00 */
        /* <DEDUP_REMOVED lines=43> */
[----:B-1----:R-:W2:Y:S04]  /*2b5e0*/  LDL.LU R4, [R1+0x320] ;  /* 0x0003200001047983 */ /* 0x002ea80000300800 */
        /* <DEDUP_REMOVED lines=47> */
[----:B------:R-:W-:-:S03]  /*2b8e0*/  LOP3.LUT R171, R0, 0x20, RZ, 0x3c, !PT ;  /* 0x0000002000ab7812 */ /* 0x000fc600078e3cff */
[----:B------:R-:W4:Y:S04]  /*2b8f0*/  LDL.LU R92, [R1+0x3f0] ;  /* 0x0003f000015c7983 */ /* 0x000f280000300800 */
[----:B------:R-:W-:Y:S04]  /*2b900*/  LDS R157, [R171+UR10+0x4400] ;  /* 0x0044000aab9d7984 */ /* 0x000fe80008000800 */
[----:B------:R-:W2:Y:S04]  /*2b910*/  LDS R159, [R171+UR10+0x6400] ;  /* 0x0064000aab9f7984 */ /* 0x000ea80008000800 */
[----:B------:R-:W4:Y:S04]  /*2b920*/  LDL.LU R93, [R1+0x3f4] ;  /* 0x0003f400015d7983 */ /* 0x000f280000300800 */
[----:B------:R-:W4:Y:S04]  /*2b930*/  LDL.LU R94, [R1+0x3f8] ;  /* 0x0003f800015e7983 */ /* 0x000f280000300800 */
[----:B------:R-:W4:Y:S04]  /*2b940*/  LDL.LU R95, [R1+0x3fc] ;  /* 0x0003fc00015f7983 */ /* 0x000f280000300800 */
[----:B------:R-:W4:Y:S04]  /*2b950*/  LDL.LU R84, [R1+0x3a0] ;  /* 0x0003a00001547983 */ /* 0x000f280000300800 */
[----:B------:R-:W4:Y:S04]  /*2b960*/  LDL.LU R85, [R1+0x3a4] ;  /* 0x0003a40001557983 */ /* 0x000f280000300800 */
[----:B------:R-:W4:Y:S04]  /*2b970*/  LDL.LU R86, [R1+0x3a8] ;  /* 0x0003a80001567983 */ /* 0x000f280000300800 */
[----:B------:R-:W4:Y:S04]  /*2b980*/  LDL.LU R87, [R1+0x3ac] ;  /* 0x0003ac0001577983 */ /* 0x000f280000300800 */
[----:B------:R-:W-:Y:S04]  /*2b990*/  LDS R161, [R171+UR10+0x4480] ;  /* 0x0044800aaba17984 */ /* 0x000fe80008000800 */
[----:B------:R-:W1:Y:S04]  /*2b9a0*/  LDS R163, [R171+UR10+0x6480] ;  /* 0x0064800aaba37984 */ /* 0x000e680008000800 */
[----:B------:R-:W-:Y:S04]  /*2b9b0*/  LDS R165, [R171+UR10+0x4500] ;  /* 0x0045000aaba57984 */ /* 0x000fe80008000800 */
[----:B------:R-:W1:Y:S04]  /*2b9c0*/  LDS R167, [R171+UR10+0x6500] ;  /* 0x0065000aaba77984 */ /* 0x000e680008000800 */
[----:B------:R-:W-:Y:S04]  /*2b9d0*/  LDS R169, [R171+UR10+0x4580] ;  /* 0x0045800aaba97984 */ /* 0x000fe80008000800 */
[----:B------:R-:W-:Y:S04]  /*2b9e0*/  LDS R168, [R0+UR10+0x4580] ;  /* 0x0045800a00a87984 */ /* 0x000fe80008000800 */
[----:B------:R-:W-:Y:S04]  /*2b9f0*/  LDS R170, [R0+UR10+0x6580] ;  /* 0x0065800a00aa7984 */ /* 0x000fe80008000800 */
[----:B------:R-:W1:Y:S01]  /*2ba00*/  LDS R171, [R171+UR10+0x6580] ;  /* 0x0065800aabab7984 */ /* 0x000e620008000800 */
[C---:B--2---:R-:W-:Y:S08]  /*2ba10*/  HMMA.1688.F32.TF32 R104, R156.reuse, R206, R104 ;  /* 0x000000ce9c68723c */ /* 0x044ff00000081068 */
[C---:B---3--:R-:W-:Y:S08]  /*2ba20*/  HMMA.1688.F32.TF32 R108, R156.reuse, R210, R108 ;  /* 0x000000d29c6c723c */ /* 0x048ff0000008106c */
[C---:B----4-:R-:W-:Y:S08]  /*2ba30*/  HMMA.1688.F32.TF32 R112, R156.reuse, R214, R112 ;  /* 0x000000d69c70723c */ /* 0x050ff00000081070 */
[C---:B------:R-:W-:Y:S08]  /*2ba40*/  HMMA.1688.F32.TF32 R152, R156.reuse, R194, R152 ;  /* 0x000000c29c98723c */ /* 0x040ff00000081098 */
[C---:B------:R-:W-:Y:S08]  /*2ba50*/  HMMA.1688.F32.TF32 R148, R156.reuse, R190, R148 ;  /* 0x000000be9c94723c */ /* 0x040ff00000081094 */
[C---:B------:R-:W-:Y:S11]  /*2ba60*/  HMMA.1688.F32.TF32 R116, R156.reuse, R218, R116 ;  /* 0x000000da9c74723c */ /* 0x040ff60000081074 */
[----:B------:R-:W-:Y:S04]  /*2ba70*/  STL.64 [R1+0x10b0], R148 ;  /* 0x0010b09401007387 */ /* 0x000fe80000100a00 */
[----:B------:R2:W-:Y:S01]  /*2ba80*/  STL.64 [R1+0x10b8], R150 ;  /* 0x0010b89601007387 */ /* 0x0005e20000100a00 */
[C---:B------:R-:W-:Y:S03]  /*2ba90*/  HMMA.1688.F32.TF32 R100, R156.reuse, R202, R100 ;  /* 0x000000ca9c64723c */ /* 0x040fe60000081064 */
[----:B--2---:R-:W2:Y:S04]  /*2baa0*/  LDL.LU.64 R150, [R1+0x3378] ;  /* 0x0033780001967983 */ /* 0x004ea80000300a00 */
[----:B------:R-:W2:Y:S04]  /*2bab0*/  LDL.LU.64 R148, [R1+0x3370] ;  /* 0x0033700001947983 */ /* 0x000ea80000300a00 */
[----:B------:R-:W-:Y:S04]  /*2bac0*/  STL.64 [R1+0x10a0], R152 ;  /* 0x0010a09801007387 */ /* 0x000fe80000100a00 */
[----:B------:R3:W-:Y:S01]  /*2bad0*/  STL.64 [R1+0x10a8], R154 ;  /* 0x0010a89a01007387 */ /* 0x0007e20000100a00 */
[----:B------:R-:W-:Y:S03]  /*2bae0*/  HMMA.1688.F32.TF32 R156, R156, R198, R96 ;  /* 0x000000c69c9c723c */ /* 0x000fe60000081060 */
        /* <DEDUP_REMOVED lines=26> */
[----:B-1----:R-:W2:Y:S04]  /*2bc90*/  LDL.LU R156, [R1+0x340] ;  /* 0x00034000019c7983 */ /* 0x002ea80000300800 */
[----:B------:R-:W2:Y:S04]  /*2bca0*/  LDL.LU R157, [R1+0x344] ;  /* 0x00034400019d7983 */ /* 0x000ea80000300800 */
[----:B------:R-:W2:Y:S04]  /*2bcb0*/  LDL.LU R158, [R1+0x348] ;  /* 0x00034800019e7983 */ /* 0x000ea80000300800 */
[----:B------:R-:W2:Y:S01]  /*2bcc0*/  LDL.LU R159, [R1+0x34c] ;  /* 0x00034c00019f7983 */ /* 0x000ea20000300800 */
[C---:B------:R-:W-:Y:S08]  /*2bcd0*/  HMMA.1688.F32.TF32 R92, R160.reuse, R190, R92 ;  /* 0x000000bea05c723c */ /* 0x040ff0000008105c */
[C---:B------:R-:W-:Y:S08]  /*2bce0*/  HMMA.1688.F32.TF32 R88, R160.reuse, R194, R88 ;  /* 0x000000c2a058723c */ /* 0x040ff00000081058 */
[C---:B------:R-:W-:Y:S08]  /*2bcf0*/  HMMA.1688.F32.TF32 R84, R160.reuse, R218, R84 ;  /* 0x000000daa054723c */ /* 0x040ff00000081054 */
[C---:B------:R-:W-:Y:S01]  /*2bd00*/  HMMA.1688.F32.TF32 R48, R160.reuse, R214, R48 ;  /* 0x000000d6a030723c */ /* 0x040fe20000081030 */
[----:B------:R-:W-:Y:S07]  /*2bd10*/  STL.64 [R1+0x1130], R92 ;  /* 0x0011305c01007387 */ /* 0x000fee0000100a00 */
[C---:B------:R-:W-:Y:S01]  /*2bd20*/  HMMA.1688.F32.TF32 R52, R160.reuse, R210, R52 ;  /* 0x000000d2a034723c */ /* 0x040fe20000081034 */
        /* <DEDUP_REMOVED lines=12> */
[----:B------:R1:W-:Y:S01]  /*2bdf0*/  STL.64 [R1+0x1108], R50 ;  /* 0x0011083201007387 */ /* 0x0003e20000100a00 */
[C---:B------:R-:W-:Y:S03]  /*2be00*/  HMMA.1688.F32.TF32 R56, R160.reuse, R198, R56 ;  /* 0x000000c6a038723c */ /* 0x040fe60000081038 */
[----:B-1----:R-:W3:Y:S04]  /*2be10*/  LDL.LU.64 R50, [R1+0x32c8] ;  /* 0x0032c80001327983 */ /* 0x002ee80000300a00 */
[----:B------:R-:W3:Y:S04]  /*2be20*/  LDL.LU.64 R48, [R1+0x32c0] ;  /* 0x0032c00001307983 */ /* 0x000ee80000300a00 */
[----:B------:R-:W-:Y:S04]  /*2be30*/  STL.64 [R1+0x10f0], R52 ;  /* 0x0010f03401007387 */ /* 0x000fe80000100a00 */
[----:B------:R1:W-:Y:S04]  /*2be40*/  STL.64 [R1+0x10f8], R54 ;  /* 0x0010f83601007387 */ /* 0x0003e80000100a00 */
[----:B-1----:R-:W3:Y:S04]  /*2be50*/  LDL.LU.64 R54, [R1+0x32b8] ;  /* 0x0032b80001367983 */ /* 0x002ee80000300a00 */
[----:B------:R-:W3:Y:S01]  /*2be60*/  LDL.LU.64 R52, [R1+0x32b0] ;  /* 0x0032b00001347983 */ /* 0x000ee20000300a00 */
[----:B--2---:R-:W-:-:S15]  /*2be70*/  HMMA.1688.F32.TF32 R156, R160, R206, R156 ;  /* 0x000000cea09c723c */ /* 0x004fde000008109c */
[----:B------:R-:W-:-:S04]  /*2be80*/  NOP ;  /* 0x0000000000007918 */ /* 0x000fc80000000000 */
[----:B------:R-:W-:Y:S04]  /*2be90*/  STL.64 [R1+0x10e0], R156 ;  /* 0x0010e09c01007387 */ /* 0x000fe80000100a00 */
[----:B------:R1:W-:Y:S02]  /*2bea0*/  STL.64 [R1+0x10e8], R158 ;  /* 0x0010e89e01007387 */ /* 0x0003e40000100a00 */
[----:B-1----:R-:W-:Y:S08]  /*2beb0*/  HMMA.1688.F32.TF32 R156, R160, R202, R4 ;  /* 0x000000caa09c723c */ /* 0x002ff00000081004 */
[C---:B------:R-:W-:Y:S08]  /*2bec0*/  HMMA.1688.F32.TF32 R4, R164.reuse, R190, R60 ;  /* 0x000000bea404723c */ /* 0x040ff0000008103c */
[C---:B------:R-:W-:Y:S03]  /*2bed0*/  HMMA.1688.F32.TF32 R60, R164.reuse, R194, R64 ;  /* 0x000000c2a43c723c */ /* 0x040fe60000081040 */
[----:B------:R-:W-:Y:S04]  /*2bee0*/  STL.64 [R1+0x10d0], R156 ;  /* 0x0010d09c01007387 */ /* 0x000fe80000100a00 */
[----:B------:R-:W-:Y:S04]  /*2bef0*/  STL.64 [R1+0x10d8], R158 ;  /* 0x0010d89e01007387 */ /* 0x000fe80000100a00 */
[----:B------:R-:W-:Y:S04]  /*2bf00*/  STL.64 [R1+0x10c0], R56 ;  /* 0x0010c03801007387 */ /* 0x000fe80000100a00 */
[----:B------:R1:W-:Y:S04]  /*2bf10*/  STL.64 [R1+0x10c8], R58 ;  /* 0x0010c83a01007387 */ /* 0x0003e80000100a00 */
[----:B------:R-:W-:Y:S04]  /*2bf20*/  STL.64 [R1+0x11b0], R4 ;  /* 0x0011b00401007387 */ /* 0x000fe80000100a00 */
[----:B------:R2:W-:Y:S01]  /*2bf30*/  STL.64 [R1+0x11b8], R6 ;  /* 0x0011b80601007387 */ /* 0x0005e20000100a00 */
[C---:B-1----:R-:W-:Y:S08]  /*2bf40*/  HMMA.1688.F32.TF32 R56, R164.reuse, R218, R68 ;  /* 0x000000daa438723c */ /* 0x042ff00000081044 */
[C---:B--2---:R-:W-:Y:S01]  /*2bf50*/  HMMA.1688.F32.TF32 R4, R164.reuse, R214, R72 ;  /* 0x000000d6a404723c */ /* 0x044fe20000081048 */
[----:B------:R-:W-:Y:S04]  /*2bf60*/  STL.64 [R1+0x11a0], R60 ;  /* 0x0011a03c01007387 */ /* 0x000fe80000100a00 */
[----:B------:R1:W-:Y:S06]  /*2bf70*/  STL.64 [R1+0x11a8], R62 ;  /* 0x0011a83e01007387 */ /* 0x0003ec0000100a00 */
[----:B------:R-:W-:Y:S04]  /*2bf80*/  STL.64 [R1+0x1190], R56 ;  /* 0x0011903801007387 */ /* 0x000fe80000100a00 */
[----:B------:R2:W-:Y:S01]  /*2bf90*/  STL.64 [R1+0x1198], R58 ;  /* 0x0011983a01007387 */ /* 0x0005e20000100a00 */
[C---:B-1----:R-:W-:Y:S03]  /*2bfa0*/  HMMA.1688.F32.TF32 R60, R164.reuse, R210, R76 ;  /* 0x000000d2a43c723c */ /* 0x042fe6000008104c */
[----:B------:R-:W-:Y:S04]  /*2bfb0*/  STL.64 [R1+0x1180], R4 ;  /* 0x0011800401007387 */ /* 0x000fe80000100a00 */
[----:B------:R1:W-:Y:S01]  /*2bfc0*/  STL.64 [R1+0x1188], R6 ;  /* 0x0011880601007387 */ /* 0x0003e20000100a00 */
[C---:B--2---:R-:W-:Y:S08]  /*2bfd0*/  HMMA.1688.F32.TF32 R56, R164.reuse, R206, R80 ;  /* 0x000000cea438723c */ /* 0x044ff00000081050 */
[C---:B-1----:R-:W-:Y:S03]  /*2bfe0*/  HMMA.1688.F32.TF32 R4, R164.reuse, R202, R220 ;  /* 0x000000caa404723c */ /* 0x042fe600000810dc */
[----:B------:R-:W-:Y:S04]  /*2bff0*/  STL.64 [R1+0x1170], R60 ;  /* 0x0011703c01007387 */ /* 0x000fe80000100a00 */
[----:B------:R1:W-:Y:S04]  /*2c000*/  STL.64 [R1+0x1178], R62 ;  /* 0x0011783e01007387 */ /* 0x0003e80000100a00 */
[----:B------:R-:W-:Y:S04]  /*2c010*/  STL.64 [R1+0x1160], R56 ;  /* 0x0011603801007387 */ /* 0x000fe80000100a00 */
[----:B------:R2:W-:Y:S01]  /*2c020*/  STL.64 [R1+0x1168], R58 ;  /* 0x0011683a01007387 */ /* 0x0005e20000100a00 */
[----:B-1----:R-:W-:Y:S03]  /*2c030*/  HMMA.1688.F32.TF32 R60, R164, R198, R224 ;  /* 0x000000c6a43c723c */ /* 0x002fe600000810e0 */
[----:B------:R-:W-:Y:S04]  /*2c040*/  STL.64 [R1+0x1150], R4 ;  /* 0x0011500401007387 */ /* 0x000fe80000100a00 */
[----:B------:R1:W-:Y:S01]  /*2c050*/  STL.64 [R1+0x1158], R6 ;  /* 0x0011580601007387 */ /* 0x0003e20000100a00 */
[C---:B--2---:R-:W-:Y:S08]  /*2c060*/  HMMA.1688.F32.TF32 R56, R168.reuse, R190, R228 ;  /* 0x000000bea838723c */ /* 0x044ff000000810e4 */
[C---:B-1----:R-:W-:Y:S03]  /*2c070*/  HMMA.1688.F32.TF32 R4, R168.reuse, R194, R232 ;  /* 0x000000c2a804723c */ /* 0x042fe600000810e8 */
[----:B------:R1:W-:Y:S04]  /*2c080*/  STL.64 [R1+0x1140], R60 ;  /* 0x0011403c01007387 */ /* 0x0003e80000100a00 */
[----:B------:R2:W-:Y:S04]  /*2c090*/  STL.64 [R1+0x1148], R62 ;  /* 0x0011483e01007387 */ /* 0x0005e80000100a00 */
[----:B------:R-:W3:Y:S04]  /*2c0a0*/  LDL.LU R232, [R1+0x20] ;  /* 0x0000200001e87983 */ /* 0x000ee80000300800 */
[----:B------:R1:W-:Y:S04]  /*2c0b0*/  STL.64 [R1+0x1230], R56 ;  /* 0x0012303801007387 */ /* 0x0003e80000100a00 */
[----:B------:R1:W-:Y:S04]  /*2c0c0*/  STL.64 [R1+0x1238], R58 ;  /* 0x0012383a01007387 */ /* 0x0003e80000100a00 */
[----:B------:R1:W-:Y:S04]  /*2c0d0*/  STL.64 [R1+0x1220], R4 ;  /* 0x0012200401007387 */ /* 0x0003e80000100a00 */
[----:B------:R1:W-:Y:S04]  /*2c0e0*/  STL.64 [R1+0x1228], R6 ;  /* 0x0012280601007387 */ /* 0x0003e80000100a00 */
        /* <DEDUP_REMOVED lines=19> */
[----:B-1----:R-:W4:Y:S04]  /*2c220*/  LDL.LU R60, [R1+0x140] ;  /* 0x00014000013c7983 */ /* 0x002f280000300800 */
[----:B------:R-:W4:Y:S04]  /*2c230*/  LDL.LU R61, [R1+0x144] ;  /* 0x00014400013d7983 */ /* 0x000f280000300800 */
[----:B--2---:R-:W4:Y:S04]  /*2c240*/  LDL.LU R62, [R1+0x148] ;  /* 0x00014800013e7983 */ /* 0x004f280000300800 */
        /* <DEDUP_REMOVED lines=33> */
[----:B------:R-:W2:Y:S04]  /*2c460*/  LDL.LU R4, [R1] ;  /* 0x0000000001047983 */ /* 0x000ea80000300800 */
[----:B------:R-:W2:Y:S04]  /*2c470*/  LDL.LU R5, [R1+0x4] ;  /* 0x0000040001057983 */ /* 0x000ea80000300800 */
[----:B------:R-:W2:Y:S04]  /*2c480*/  LDL.LU R6, [R1+0x8] ;  /* 0x0000080001067983 */ /* 0x000ea80000300800 */
[----:B------:R-:W2:Y:S01]  /*2c490*/  LDL.LU R7, [R1+0xc] ;  /* 0x00000c0001077983 */ /* 0x000ea20000300800 */
[C---:B---3--:R-:W-:Y:S08]  /*2c4a0*/  HMMA.1688.F32.TF32 R164, R168.reuse, R206, R164 ;  /* 0x000000cea8a4723c */ /* 0x048ff000000810a4 */
[C---:B----4-:R-:W-:Y:S08]  /*2c4b0*/  HMMA.1688.F32.TF32 R60, R168.reuse, R214, R60 ;  /* 0x000000d6a83c723c */ /* 0x050ff0000008103c */
[C---:B--2---:R-:W-:Y:S08]  /*2c4c0*/  HMMA.1688.F32.TF32 R56, R168.reuse, R218, R56 ;  /* 0x000000daa838723c */ /* 0x044ff00000081038 */
[C---:B------:R-:W-:Y:S11]  /*2c4d0*/  HMMA.1688.F32.TF32 R64, R168.reuse, R210, R64 ;  /* 0x000000d2a840723c */ /* 0x040ff60000081040 */
[----:B------:R-:W-:Y:S04]  /*2c4e0*/  STL.64 [R1+0x1210], R56 ;  /* 0x0012103801007387 */ /* 0x000fe80000100a00 */
[----:B------:R1:W-:Y:S04]  /*2c4f0*/  STL.64 [R1+0x1218], R58 ;  /* 0x0012183a01007387 */ /* 0x0003e80000100a00 */
        /* <DEDUP_REMOVED lines=11> */
[----:B------:R1:W-:Y:S02]  /*2c5b0*/  STL.64 [R1+0x11e8], R166 ;  /* 0x0011e8a601007387 */ /* 0x0003e40000100a00 */
[C---:B-1----:R-:W-:Y:S08]  /*2c5c0*/  HMMA.1688.F32.TF32 R164, R168.reuse, R202, R160 ;  /* 0x000000caa8a4723c */ /* 0x042ff000000810a0 */
[----:B------:R-:W-:Y:S01]  /*2c5d0*/  HMMA.1688.F32.TF32 R160, R168, R198, R156 ;  /* 0x000000c6a8a0723c */ /* 0x000fe2000008109c */
[----:B------:R-:W-:Y:S01]  /*2c5e0*/  LOP3.LUT R171, R0, 0x20, RZ, 0x3c, !PT ;  /* 0x0000002000ab7812 */ /* 0x000fe200078e3cff */
[----:B------:R-:W-:Y:S04]  /*2c5f0*/  LDS R156, [R0+UR10+0x4600] ;  /* 0x0046000a009c7984 */ /* 0x000fe80008000800 */
[----:B------:R-:W-:Y:S04]  /*2c600*/  LDS R158, [R0+UR10+0x6600] ;  /* 0x0066000a009e7984 */ /* 0x000fe80008000800 */
[----:B------:R-:W-:Y:S04]  /*2c610*/  LDS R157, [R171+UR10+0x4600] ;  /* 0x0046000aab9d7984 */ /* 0x000fe80008000800 */
[----:B------:R-:W1:Y:S04]  /*2c620*/  LDS R159, [R171+UR10+0x6600] ;  /* 0x0066000aab9f7984 */ /* 0x000e680008000800 */
[----:B------:R-:W-:Y:S04]  /*2c630*/  STL.64 [R1+0x11d0], R164 ;  /* 0x0011d0a401007387 */ /* 0x000fe80000100a00 */
[----:B------:R-:W-:Y:S04]  /*2c640*/  STL.64 [R1+0x11d8], R166 ;  /* 0x0011d8a601007387 */ /* 0x000fe80000100a00 */
[----:B------:R-:W-:Y:S04]  /*2c650*/  STL.64 [R1+0x11c0], R160 ;  /* 0x0011c0a001007387 */ /* 0x000fe80000100a00 */
[----:B------:R-:W-:Y:S04]  /*2c660*/  STL.64 [R1+0x11c8], R162 ;  /* 0x0011c8a201007387 */ /* 0x000fe80000100a00 */
[----:B------:R-:W-:Y:S04]  /*2c670*/  LDS R160, [R0+UR10+0x4680] ;  /* 0x0046800a00a07984 */ /* 0x000fe80008000800 */
[----:B------:R-:W-:Y:S04]  /*2c680*/  LDS R162, [R0+UR10+0x6680] ;  /* 0x0066800a00a27984 */ /* 0x000fe80008000800 */
[----:B------:R-:W-:Y:S04]  /*2c690*/  LDS R161, [R171+UR10+0x4680] ;  /* 0x0046800aaba17984 */ /* 0x000fe80008000800 */
[----:B------:R-:W2:Y:S04]  /*2c6a0*/  LDS R163, [R171+UR10+0x6680] ;  /* 0x0066800aaba37984 */ /* 0x000ea80008000800 */
[----:B------:R-:W-:Y:S01]  /*2c6b0*/  LDS R164, [R0+UR10+0x4700] ;  /* 0x0047000a00a47984 */ /* 0x000fe20008000800 */
[C---:B-1----:R-:W-:Y:S03]  /*2c6c0*/  HMMA.1688.F32.TF32 R68, R156.reuse, R190, R68 ;  /* 0x000000be9c44723c */ /* 0x042fe60000081044 */
[----:B------:R-:W-:Y:S04]  /*2c6d0*/  LDS R166, [R0+UR10+0x6700] ;  /* 0x0067000a00a67984 */ /* 0x000fe80008000800 */
[----:B------:R-:W-:Y:S01]  /*2c6e0*/  LDS R165, [R171+UR10+0x4700] ;  /* 0x0047000aaba57984 */ /* 0x000fe20008000800 */
[C---:B------:R-:W-:Y:S03]  /*2c6f0*/  HMMA.1688.F32.TF32 R72, R156.reuse, R194, R72 ;  /* 0x000000c29c48723c */ /* 0x040fe60000081048 */
[----:B------:R-:W4:Y:S04]  /*2c700*/  LDS R167, [R171+UR10+0x6700] ;  /* 0x0067000aaba77984 */ /* 0x000f280008000800 */
[----:B------:R-:W-:Y:S01]  /*2c710*/  LDS R169, [R171+UR10+0x4780] ;  /* 0x0047800aaba97984 */ /* 0x000fe20008000800 */
[C---:B------:R-:W-:Y:S03]  /*2c720*/  HMMA.1688.F32.TF32 R76, R156.reuse, R218, R76 ;  /* 0x000000da9c4c723c */ /* 0x040fe6000008104c */
[----:B------:R-:W-:Y:S04]  /*2c730*/  LDS R168, [R0+UR10+0x4780] ;  /* 0x0047800a00a87984 */ /* 0x000fe80008000800 */
[----:B------:R-:W-:Y:S01]  /*2c740*/  LDS R170, [R0+UR10+0x6780] ;  /* 0x0067800a00aa7984 */ /* 0x000fe20008000800 */
[C---:B------:R-:W-:Y:S03]  /*2c750*/  HMMA.1688.F32.TF32 R80, R156.reuse, R214, R80 ;  /* 0x000000d69c50723c */ /* 0x040fe60000081050 */
[----:B------:R-:W-:Y:S05]  /*2c760*/  STL.64 [R1+0x12b0], R68 ;  /* 0x0012b04401007387 */ /* 0x000fea0000100a00 */
[C---:B------:R-:W-:Y:S01]  /*2c770*/  HMMA.1688.F32.TF32 R220, R156.reuse, R210, R220 ;  /* 0x000000d29cdc723c */ /* 0x040fe200000810dc */
[----:B------:R1:W-:Y:S04]  /*2c780*/  STL.64 [R1+0x12b8], R70 ;  /* 0x0012b84601007387 */ /* 0x0003e80000100a00 */
[----:B------:R-:W2:Y:S03]  /*2c790*/  LDS R171, [R171+UR10+0x6780] ;  /* 0x0067800aabab7984 */ /* 0x000ea60008000800 */
[C---:B------:R-:W-:Y:S01]  /*2c7a0*/  HMMA.1688.F32.TF32 R224, R156.reuse, R206, R224 ;  /* 0x000000ce9ce0723c */ /* 0x040fe200000810e0 */
[----:B-1----:R-:W3:Y:S04]  /*2c7b0*/  LDL.LU.64 R70, [R1+0x3278] ;  /* 0x0032780001467983 */ /* 0x002ee80000300a00 */
[----:B------:R-:W3:Y:S03]  /*2c7c0*/  LDL.LU.64 R68, [R1+0x3270] ;  /* 0x0032700001447983 */ /* 0x000ee60000300a00 */
[C---:B------:R-:W-:Y:S01]  /*2c7d0*/  HMMA.1688.F32.TF32 R228, R156.reuse, R202, R228 ;  /* 0x000000ca9ce4723c */ /* 0x040fe200000810e4 */
        /* <DEDUP_REMOVED lines=14> */
[----:B------:R-:W-:Y:S03]  /*2c8c0*/  HMMA.1688.F32.TF32 R156, R156, R198, R232 ;  /* 0x000000c69c9c723c */ /* 0x000fe600000810e8 */
        /* <DEDUP_REMOVED lines=10> */
[----:B------:R-:W3:Y:S04]  /*2c970*/  LDL.LU.64 R234, [R1+0x3208] ;  /* 0x0032080001ea7983 */ /* 0x000ee80000300a00 */
[----:B------:R-:W3:Y:S04]  /*2c980*/  LDL.LU.64 R232, [R1+0x3200] ;  /* 0x0032000001e87983 */ /* 0x000ee80000300a00 */
[----:B------:R-:W-:Y:S04]  /*2c990*/  STL.64 [R1+0x1240], R156 ;  /* 0x0012409c01007387 */ /* 0x000fe80000100a00 */
[----:B------:R2:W-:Y:S02]  /*2c9a0*/  STL.64 [R1+0x1248], R158 ;  /* 0x0012489e01007387 */ /* 0x0005e40000100a00 */
[----:B--2---:R-:W-:-:S15]  /*2c9b0*/  HMMA.1688.F32.TF32 R156, R160, R190, R4 ;  /* 0x000000bea09c723c */ /* 0x004fde0000081004 */
[----:B------:R-:W-:-:S04]  /*2c9c0*/  NOP ;  /* 0x0000000000007918 */ /* 0x000fc80000000000 */
[----:B------:R-:W-:Y:S04]  /*2c9d0*/  STL.64 [R1+0x1330], R156 ;  /* 0x0013309c01007387 */ /* 0x000fe80000100a00 */
[----:B------:R1:W-:Y:S01]  /*2c9e0*/  STL.64 [R1+0x1338], R158 ;  /* 0x0013389e01007387 */ /* 0x0003e20000100a00 */
[C---:B----4-:R-:W-:Y:S08]  /*2c9f0*/  HMMA.1688.F32.TF32 R64, R164.reuse, R194, R64 ;  /* 0x000000c2a440723c */ /* 0x050ff00000081040 */
[----:B---3--:R-:W-:Y:S08]  /*2ca00*/  HMMA.1688.F32.TF32 R68, R164, R190, R68 ;  /* 0x000000bea444723c */ /* 0x008ff00000081044 */
[C---:B------:R-:W-:Y:S08]  /*2ca10*/  HMMA.1688.F32.TF32 R76, R160.reuse, R202, R76 ;  /* 0x000000caa04c723c */ /* 0x040ff0000008104c */
[C---:B------:R-:W-:Y:S08]  /*2ca20*/  HMMA.1688.F32.TF32 R80, R160.reuse, R206, R80 ;  /* 0x000000cea050723c */ /* 0x040ff00000081050 */
[C---:B-1----:R-:W-:Y:S08]  /*2ca30*/  HMMA.1688.F32.TF32 R156, R160.reuse, R214, R224 ;  /* 0x000000d6a09c723c */ /* 0x042ff000000810e0 */
[C---:B------:R-:W-:Y:S08]  /*2ca40*/  HMMA.1688.F32.TF32 R4, R160.reuse, R194, R232 ;  /* 0x000000c2a004723c */ /* 0x040ff000000810e8 */
[C---:B------:R-:W-:Y:S11]  /*2ca50*/  HMMA.1688.F32.TF32 R228, R160.reuse, R218, R228 ;  /* 0x000000daa0e4723c */ /* 0x040ff600000810e4 */
[----:B------:R-:W-:Y:S04]  /*2ca60*/  STL.64 [R1+0x1320], R4 ;  /* 0x0013200401007387 */ /* 0x000fe80000100a00 */
[----:B------:R1:W-:Y:S02]  /*2ca70*/  STL.64 [R1+0x1328], R6 ;  /* 0x0013280601007387 */ /* 0x0003e40000100a00 */
[C---:B-1----:R-:W-:Y:S02]  /*2ca80*/  HMMA.1688.F32.TF32 R4, R160.reuse, R210, R220 ;  /* 0x000000d2a004723c */ /* 0x042fe400000810dc */
[----:B------:R-:W-:Y:S04]  /*2ca90*/  STL.64 [R1+0x1310], R228 ;  /* 0x001310e401007387 */ /* 0x000fe80000100a00 */
[----:B------:R-:W-:Y:S04]  /*2caa0*/  STL.64 [R1+0x1318], R230 ;  /* 0x001318e601007387 */ /* 0x000fe80000100a00 */
[----:B------:R-:W-:Y:S04]  /*2cab0*/  STL.64 [R1+0x1300], R156 ;  /* 0x0013009c01007387 */ /* 0x000fe80000100a00 */
[----:B------:R-:W-:Y:S05]  /*2cac0*/  STL.64 [R1+0x1308], R158 ;  /* 0x0013089e01007387 */ /* 0x000fea0000100a00 */
[----:B------:R-:W-:Y:S04]  /*2cad0*/  STL.64 [R1+0x12f0], R4 ;  /* 0x0012f00401007387 */ /* 0x000fe80000100a00 */
[----:B------:R1:W-:Y:S02]  /*2cae0*/  STL.64 [R1+0x12f8], R6 ;  /* 0x0012f80601007387 */ /* 0x0003e40000100a00 */
[----:B-1----:R-:W-:Y:S02]  /*2caf0*/  HMMA.1688.F32.TF32 R4, R160, R198, R72 ;  /* 0x000000c6a004723c */ /* 0x002fe40000081048 */
[----:B------:R-:W-:Y:S04]  /*2cb00*/  STL.64 [R1+0x12e0], R80 ;  /* 0x0012e05001007387 */ /* 0x000fe80000100a00 */
[----:B------:R-:W-:Y:S04]  /*2cb10*/  STL.64 [R1+0x12e8], R82 ;  /* 0x0012e85201007387 */ /* 0x000fe80000100a00 */
[----:B------:R-:W-:Y:S04]  /*2cb20*/  STL.64 [R1+0x12d0], R76 ;  /* 0x0012d04c01007387 */ /* 0x000fe80000100a00 */
[----:B------:R-:W-:Y:S05]  /*2cb30*/  STL.64 [R1+0x12d8], R78 ;  /* 0x0012d84e01007387 */ /* 0x000fea0000100a00 */
        /* <DEDUP_REMOVED lines=8> */
[C---:B------:R-:W-:Y:S03]  /*2cbc0*/  HMMA.1688.F32.TF32 R56, R164.reuse, R210, R52 ;  /* 0x000000d2a438723c */ /* 0x040fe60000081034 */
        /* <DEDUP_REMOVED lines=8> */
[----:B------:R-:W-:Y:S03]  /*2cc50*/  HMMA.1688.F32.TF32 R48, R164, R198, R88 ;  /* 0x000000c6a430723c */ /* 0x000fe60000081058 */
[----:B------:R-:W-:Y:S04]  /*2cc60*/  STL.64 [R1+0x1360], R4 ;  /* 0x0013600401007387 */ /* 0x000fe80000100a00 */
[----:B------:R1:W-:Y:S02]  /*2cc70*/  STL.64 [R1+0x1368], R6 ;  /* 0x0013680601007387 */ /* 0x0003e40000100a00 */
[C---:B-1----:R-:W-:Y:S02]  /*2cc80*/  HMMA.1688.F32.TF32 R4, R168.reuse, R190, R92 ;  /* 0x000000bea804723c */ /* 0x042fe4000008105c */
[----:B------:R-:W-:Y:S04]  /*2cc90*/  STL.64 [R1+0x1350], R52 ;  /* 0x0013503401007387 */ /* 0x000fe80000100a00 */
[----:B------:R1:W-:Y:S04]  /*2cca0*/  STL.64 [R1+0x1358], R54 ;  /* 0x0013583601007387 */ /* 0x0003e80000100a00 */
[----:B------:R-:W-:Y:S04]  /*2ccb0*/  STL.64 [R1+0x1340], R48 ;  /* 0x0013403001007387 */ /* 0x000fe80000100a00 */
[----:B------:R2:W-:Y:S01]  /*2ccc0*/  STL.64 [R1+0x1348], R50 ;  /* 0x0013483201007387 */ /* 0x0005e20000100a00 */
[C---:B-1----:R-:W-:Y:S04]  /*2ccd0*/  HMMA.1688.F32.TF32 R52, R168.reuse, R194, R96 ;  /* 0x000000c2a834723c */ /* 0x042fe80000081060 */
[----:B------:R-:W-:Y:S04]  /*2cce0*/  STL.64 [R1+0x1430], R4 ;  /* 0x0014300401007387 */ /* 0x000fe80000100a00 */
[----:B------:R1:W-:Y:S01]  /*2ccf0*/  STL.64 [R1+0x1438], R6 ;  /* 0x0014380601007387 */ /* 0x0003e20000100a00 */
[C---:B--2---:R-:W-:Y:S08]  /*2cd00*/  HMMA.1688.F32.TF32 R48, R168.reuse, R218, R100 ;  /* 0x000000daa830723c */ /* 0x044ff00000081064 */
[----:B-1----:R-:W-:Y:S02]  /*2cd10*/  HMMA.1688.F32.TF32 R4, R168, R214, R104 ;  /* 0x000000d6a804723c */ /* 0x002fe40000081068 */
[----:B------:R-:W-:Y:S04]  /*2cd20*/  STL.64 [R1+0x1420], R52 ;  /* 0x0014203401007387 */ /* 0x000fe80000100a00 */
[----:B------:R-:W-:Y:S05]  /*2cd30*/  STL.64 [R1+0x1428], R54 ;  /* 0x0014283601007387 */ /* 0x000fea0000100a00 */
[----:B------:R-:W-:Y:S04]  /*2cd40*/  STL.64 [R1+0x1410], R48 ;  /* 0x0014103001007387 */ /* 0x000fe80000100a00 */
[----:B------:R-:W-:Y:S04]  /*2cd50*/  STL.64 [R1+0x1418], R50 ;  /* 0x0014183201007387 */ /* 0x000fe80000100a00 */
[----:B------:R-:W-:Y:S04]  /*2cd60*/  STL.64 [R1+0x1400], R4 ;  /* 0x0014000401007387 */ /* 0x000fe80000100a00 */
[----:B------:R1:W-:Y:S02]  /*2cd70*/  STL.64 [R1+0x1408], R6 ;  /* 0x0014080601007387 */ /* 0x0003e40000100a00 */
[----:B-1----:R-:W-:-:S02]  /*2cd80*/  LOP3.LUT R6, R0, 0x40, RZ, 0x3c, !PT ;  /* 0x0000004000067812 */ /* 0x002fc400078e3cff */
[----:B------:R-:W-:-:S03]  /*2cd90*/  LOP3.LUT R7, R0, 0x60, RZ, 0x3c, !PT ;  /* 0x0000006000077812 */ /* 0x000fc600078e3cff */
[----:B------:R-:W-:Y:S04]  /*2cda0*/  LDS R56, [R6+UR10+0x4000] ;  /* 0x0040000a06387984 */ /* 0x000fe80008000800 */
[----:B------:R-:W-:Y:S04]  /*2cdb0*/  LDS R58, [R6+UR10+0x6000] ;  /* 0x0060000a063a7984 */ /* 0x000fe80008000800 */
[----:B------:R-:W-:Y:S04]  /*2cdc0*/  LDS R57, [R7+UR10+0x4000] ;  /* 0x0040000a07397984 */ /* 0x000fe80008000800 */
[----:B------:R-:W1:Y:S01]  /*2cdd0*/  LDS R59, [R7+UR10+0x6000] ;  /* 0x0060000a073b7984 */ /* 0x000e620008000800 */
[C---:B------:R-:W-:Y:S03]  /*2cde0*/  HMMA.1688.F32.TF32 R52, R168.reuse, R210, R108 ;  /* 0x000000d2a834723c */ /* 0x040fe6000008106c */
[----:B------:R-:W-:Y:S04]  /*2cdf0*/  LDS R68, [R6+UR10+0x4180] ;  /* 0x0041800a06447984 */ /* 0x000fe80008000800 */
[----:B------:R-:W-:Y:S01]  /*2ce00*/  LDS R70, [R6+UR10+0x6180] ;  /* 0x0061800a06467984 */ /* 0x000fe20008000800 */
[C---:B------:R-:W-:Y:S03]  /*2ce10*/  HMMA.1688.F32.TF32 R48, R168.reuse, R206, R112 ;  /* 0x000000cea830723c */ /* 0x040fe60000081070 */
[----:B------:R-:W-:Y:S04]  /*2ce20*/  LDS R69, [R7+UR10+0x4180] ;  /* 0x0041800a07457984 */ /* 0x000fe80008000800 */
[----:B------:R-:W-:Y:S04]  /*2ce30*/  LDS R71, [R7+UR10+0x6180] ;  /* 0x0061800a07477984 */ /* 0x000fe80008000800 */
[----:B------:R-:W-:Y:S04]  /*2ce40*/  STL.64 [R1+0x13f0], R52 ;  /* 0x0013f03401007387 */ /* 0x000fe80000100a00 */
[----:B------:R2:W-:Y:S04]  /*2ce50*/  STL.64 [R1+0x13f8], R54 ;  /* 0x0013f83601007387 */ /* 0x0005e80000100a00 */
[----:B------:R-:W-:Y:S04]  /*2ce60*/  STL.64 [R1+0x13e0], R48 ;  /* 0x0013e03001007387 */ /* 0x000fe80000100a00 */
[----:B------:R3:W-:Y:S01]  /*2ce70*/  STL.64 [R1+0x13e8], R50 ;  /* 0x0013e83201007387 */ /* 0x0007e20000100a00 */
[C---:B--2---:R-:W-:Y:S08]  /*2ce80*/  HMMA.1688.F32.TF32 R52, R168.reuse, R202, R116 ;  /* 0x000000caa834723c */ /* 0x044ff00000081074 */
[----:B---3--:R-:W-:Y:S08]  /*2ce90*/  HMMA.1688.F32.TF32 R48, R168, R198, R152 ;  /* 0x000000c6a830723c */ /* 0x008ff00000081098 */
[C---:B-1----:R-:W-:Y:S03]  /*2cea0*/  HMMA.1688.F32.TF32 R60, R56.reuse, R190, R148 ;  /* 0x000000be383c723c */ /* 0x042fe60000081094 */
[----:B------:R-:W-:Y:S04]  /*2ceb0*/  STL.64 [R1+0x13d0], R52 ;  /* 0x0013d03401007387 */ /* 0x000fe80000100a00 */
[----:B------:R-:W-:Y:S01]  /*2cec0*/  STL.64 [R1+0x13d8], R54 ;  /* 0x0013d83601007387 */ /* 0x000fe20000100a00 */
[C---:B------:R-:W-:Y:S03]  /*2ced0*/  HMMA.1688.F32.TF32 R64, R56.reuse, R194, R120 ;  /* 0x000000c23840723c */ /* 0x040fe60000081078 */
[----:B------:R-:W-:Y:S04]  /*2cee0*/  STL.64 [R1+0x13c0], R48 ;  /* 0x0013c03001007387 */ /* 0x000fe80000100a00 */
[----:B------:R-:W-:Y:S04]  /*2cef0*/  STL.64 [R1+0x13c8], R50 ;  /* 0x0013c83201007387 */ /* 0x000fe80000100a00 */
[----:B------:R-:W-:Y:S04]  /*2cf00*/  LDS R52, [R6+UR10+0x4080] ;  /* 0x0040800a06347984 */ /* 0x000fe80008000800 */
[----:B------:R-:W-:Y:S04]  /*2cf10*/  LDS R54, [R6+UR10+0x6080] ;  /* 0x0060800a06367984 */ /* 0x000fe80008000800 */
[----:B------:R-:W-:Y:S04]  /*2cf20*/  LDS R53, [R7+UR10+0x4080] ;  /* 0x0040800a07357984 */ /* 0x000fe80008000800 */
[----:B------:R-:W1:Y:S04]  /*2cf30*/  LDS R55, [R7+UR10+0x6080] ;  /* 0x0060800a07377984 */ /* 0x000e680008000800 */
[----:B------:R-:W-:Y:S04]  /*2cf40*/  LDS R48, [R6+UR10+0x4100] ;  /* 0x0041000a06307984 */ /* 0x000fe80008000800 */
[----:B------:R-:W-:Y:S04]  /*2cf50*/  LDS R50, [R6+UR10+0x6100] ;  /* 0x0061000a06327984 */ /* 0x000fe80008000800 */
[----:B------:R-:W-:Y:S04]  /*2cf60*/  LDS R49, [R7+UR10+0x4100] ;  /* 0x0041000a07317984 */ /* 0x000fe80008000800 */
[----:B------:R2:W3:Y:S04]  /*2cf70*/  LDS R51, [R7+UR10+0x6100] ;  /* 0x0061000a07337984 */ /* 0x0004e80008000800 */
[----:B------:R-:W-:Y:S01]  /*2cf80*/  STL.64 [R1+0xb0], R60 ;  /* 0x0000b03c01007387 */ /* 0x000fe20000100a00 */
[C---:B--2---:R-:W-:Y:S03]  /*2cf90*/  HMMA.1688.F32.TF32 R4, R56.reuse, R218, R124 ;  /* 0x000000da3804723c */ /* 0x044fe6000008107c */
[----:B------:R2:W-:Y:S05]  /*2cfa0*/  STL.64 [R1+0xb8], R62 ;  /* 0x0000b83e01007387 */ /* 0x0005ea0000100a00 */
[C---:B--2---:R-:W-:Y:S01]  /*2cfb0*/  HMMA.1688.F32.TF32 R60, R56.reuse, R214, R128 ;  /* 0x000000d6383c723c */ /* 0x044fe20000081080 */
[----:B------:R-:W-:Y:S04]  /*2cfc0*/  STL.64 [R1+0xa0], R64 ;  /* 0x0000a04001007387 */ /* 0x000fe80000100a00 */
[----:B------:R2:W-:Y:S06]  /*2cfd0*/  STL.64 [R1+0xa8], R66 ;  /* 0x0000a84201007387 */ /* 0x0005ec0000100a00 */
[----:B------:R-:W-:Y:S04]  /*2cfe0*/  STL.64 [R1+0x90], R4 ;  /* 0x0000900401007387 */ /* 0x000fe80000100a00 */
[----:B------:R4:W-:Y:S01]  /*2cff0*/  STL.64 [R1+0x98], R6 ;  /* 0x0000980601007387 */ /* 0x0009e20000100a00 */
[C---:B--2---:R-:W-:Y:S03]  /*2d000*/  HMMA.1688.F32.TF32 R64, R56.reuse, R210, R132 ;  /* 0x000000d23840723c */ /* 0x044fe60000081084 */
[----:B------:R-:W-:Y:S04]  /*2d010*/  STL.64 [R1+0x80], R60 ;  /* 0x0000803c01007387 */ /* 0x000fe80000100a00 */
[----:B------:R2:W-:Y:S01]  /*2d020*/  STL.64 [R1+0x88], R62 ;  /* 0x0000883e01007387 */ /* 0x0005e20000100a00 */
[C---:B----4-:R-:W-:Y:S08]  /*2d030*/  HMMA.1688.F32.TF32 R4, R56.reuse, R206, R136 ;  /* 0x000000ce3804723c */ /* 0x050ff00000081088 */
[C---:B--2---:R-:W-:Y:S08]  /*2d040*/  HMMA.1688.F32.TF32 R60, R56.reuse, R202, R140 ;  /* 0x000000ca383c723c */ /* 0x044ff0000008108c */
[----:B------:R-:W-:Y:S01]  /*2d050*/  HMMA.1688.F32.TF32 R56, R56, R198, R144 ;  /* 0x000000c63838723c */ /* 0x000fe20000081090 */
[----:B------:R-:W-:Y:S04]  /*2d060*/  STL.64 [R1+0x70], R64 ;  /* 0x0000704001007387 */ /* 0x000fe80000100a00 */
[----:B------:R-:W-:Y:S04]  /*2d070*/  STL.64 [R1+0x78], R66 ;  /* 0x0000784201007387 */ /* 0x000fe80000100a00 */
[----:B------:R2:W-:Y:S04]  /*2d080*/  STL.64 [R1+0x60], R4 ;  /* 0x0000600401007387 */ /* 0x0005e80000100a00 */
[----:B------:R4:W-:Y:S04]  /*2d090*/  STL.64 [R1+0x68], R6 ;  /* 0x0000680601007387 */ /* 0x0009e80000100a00 */
[----:B------:R-:W-:Y:S01]  /*2d0a0*/  STL.64 [R1+0x50], R60 ;  /* 0x0000503c01007387 */ /* 0x000fe20000100a00 */
[----:B--2---:R-:W-:-:S03]  /*2d0b0*/  MOV R4, R184 ;  /* 0x000000b800047202 */ /* 0x004fc60000000f00 */
[----:B------:R-:W-:Y:S01]  /*2d0c0*/  STL.64 [R1+0x58], R62 ;  /* 0x0000583e01007387 */ /* 0x000fe20000100a00 */
[----:B------:R-:W-:-:S03]  /*2d0d0*/  IMAD.MOV.U32 R5, RZ, RZ, R185 ;  /* 0x000000ffff057224 */ /* 0x000fc600078e00b9 */
[----:B------:R-:W2:Y:S01]  /*2d0e0*/  LDL.LU R184, [R1+0x31fc] ;  /* 0x0031fc0001b87983 */ /* 0x000ea20000300800 */
[----:B----4-:R-:W-:-:S03]  /*2d0f0*/  IMAD.MOV.U32 R6, RZ, RZ, R186 ;  /* 0x000000ffff067224 */ /* 0x010fc600078e00ba */
[----:B------:R-:W-:Y:S01]  /*2d100*/  STL.64 [R1+0x40], R56 ;  /* 0x0000403801007387 */ /* 0x000fe20000100a00 */
[----:B------:R-:W-:-:S03]  /*2d110*/  IMAD.MOV.U32 R7, RZ, RZ, R236 ;  /* 0x000000ffff077224 */ /* 0x000fc600078e00ec */
[----:B------:R4:W-:Y:S01]  /*2d120*/  STL.64 [R1+0x48], R58 ;  /* 0x0000483a01007387 */ /* 0x0009e20000100a00 */
[----:B------:R-:W-:-:S03]  /*2d130*/  IMAD.MOV.U32 R156, RZ, RZ, R237 ;  /* 0x000000ffff9c7224 */ /* 0x000fc600078e00ed */
[----:B------:R-:W2:Y:S01]  /*2d140*/  LDL.LU R185, [R1+0x31f8] ;  /* 0x0031f80001b97983 */ /* 0x000ea20000300800 */
        /* <DEDUP_REMOVED lines=12> */
[----:B------:R-:W-:-:S03]  /*2d210*/  MOV R235, R248 ;  /* 0x000000f800eb7202 */ /* 0x000fc60000000f00 */
        /* <DEDUP_REMOVED lines=14> */
[----:B------:R-:W2:Y:S04]  /*2d300*/  LDL.LU R247, [R1+0x31c0] ;  /* 0x0031c00001f77983 */ /* 0x000ea80000300800 */
[----:B------:R-:W2:Y:S01]  /*2d310*/  LDL.LU R242, [R1+0x31bc] ;  /* 0x0031bc0001f27983 */ /* 0x000ea20000300800 */
[----:B------:R-:W-:-:S03]  /*2d320*/  IMAD.MOV.U32 R227, RZ, RZ, R187 ;  /* 0x000000ffffe37224 */ /* 0x000fc600078e00bb */
[----:B------:R-:W2:Y:S04]  /*2d330*/  LDL.LU R243, [R1+0x31b8] ;  /* 0x0031b80001f37983 */ /* 0x000ea80000300800 */
[----:B------:R-:W2:Y:S04]  /*2d340*/  LDL.LU R239, [R1+0x31b4] ;  /* 0x0031b40001ef7983 */ /* 0x000ea80000300800 */
[----:B------:R-:W2:Y:S01]  /*2d350*/  LDL.LU R187, [R1+0x31b0] ;  /* 0x0031b00001bb7983 */ /* 0x000ea20000300800 */
[C---:B-1----:R-:W-:Y:S08]  /*2d360*/  HMMA.1688.F32.TF32 R180, R52.reuse, R206, R180 ;  /* 0x000000ce34b4723c */ /* 0x042ff000000810b4 */
[C---:B------:R-:W-:Y:S08]  /*2d370*/  HMMA.1688.F32.TF32 R176, R52.reuse, R202, R176 ;  /* 0x000000ca34b0723c */ /* 0x040ff000000810b0 */
[----:B------:R-:W-:Y:S08]  /*2d380*/  HMMA.1688.F32.TF32 R172, R52, R198, R172 ;  /* 0x000000c634ac723c */ /* 0x000ff000000810ac */
[C---:B---3--:R-:W-:Y:S08]  /*2d390*/  HMMA.1688.F32.TF32 R8, R48.reuse, R190, R8 ;  /* 0x000000be3008723c */ /* 0x048ff00000081008 */
[C---:B------:R-:W-:Y:S08]  /*2d3a0*/  HMMA.1688.F32.TF32 R12, R48.reuse, R194, R12 ;  /* 0x000000c2300c723c */ /* 0x040ff0000008100c */
[C---:B------:R-:W-:Y:S08]  /*2d3b0*/  HMMA.1688.F32.TF32 R16, R48.reuse, R218, R16 ;  /* 0x000000da3010723c */ /* 0x040ff00000081010 */
[C---:B------:R-:W-:Y:S08]  /*2d3c0*/  HMMA.1688.F32.TF32 R20, R48.reuse, R214, R20 ;  /* 0x000000d63014723c */ /* 0x040ff00000081014 */
[C---:B------:R-:W-:Y:S08]  /*2d3d0*/  HMMA.1688.F32.TF32 R24, R48.reuse, R210, R24 ;  /* 0x000000d23018723c */ /* 0x040ff00000081018 */
[C---:B------:R-:W-:Y:S08]  /*2d3e0*/  HMMA.1688.F32.TF32 R28, R48.reuse, R206, R28 ;  /* 0x000000ce301c723c */ /* 0x040ff0000008101c */
[C---:B------:R-:W-:Y:S08]  /*2d3f0*/  HMMA.1688.F32.TF32 R32, R48.reuse, R202, R32 ;  /* 0x000000ca3020723c */ /* 0x040ff00000081020 */
[----:B------:R-:W-:Y:S08]  /*2d400*/  HMMA.1688.F32.TF32 R36, R48, R198, R36 ;  /* 0x000000c63024723c */ /* 0x000ff00000081024 */
[C---:B------:R-:W-:Y:S08]  /*2d410*/  HMMA.1688.F32.TF32 R40, R68.reuse, R190, R40 ;  /* 0x000000be4428723c */ /* 0x040ff00000081028 */
[C---:B------:R-:W-:Y:S08]  /*2d420*/  HMMA.1688.F32.TF32 R44, R68.reuse, R194, R44 ;  /* 0x000000c2442c723c */ /* 0x040ff0000008102c */
[C---:B------:R-:W-:Y:S08]  /*2d430*/  HMMA.1688.F32.TF32 R48, R68.reuse, R218, R224 ;  /* 0x000000da4430723c */ /* 0x040ff000000810e0 */
[C---:B----4-:R-:W-:Y:S08]  /*2d440*/  HMMA.1688.F32.TF32 R56, R68.reuse, R210, R232 ;  /* 0x000000d24438723c */ /* 0x050ff000000810e8 */
[C---:B------:R-:W-:Y:S08]  /*2d450*/  HMMA.1688.F32.TF32 R60, R68.reuse, R206, R156 ;  /* 0x000000ce443c723c */ /* 0x040ff0000008109c */
[----:B------:R-:W-:Y:S08]  /*2d460*/  HMMA.1688.F32.TF32 R64, R68, R202, R4 ;  /* 0x000000ca4440723c */ /* 0x000ff00000081004 */
[C---:B--2---:R-:W-:Y:S08]  /*2d470*/  HMMA.1688.F32.TF32 R248, R52.reuse, R190, R248 ;  /* 0x000000be34f8723c */ /* 0x044ff000000810f8 */
[C---:B------:R-:W-:Y:S08]  /*2d480*/  HMMA.1688.F32.TF32 R244, R52.reuse, R194, R244 ;  /* 0x000000c234f4723c */ /* 0x040ff000000810f4 */
[C---:B------:R-:W-:Y:S08]  /*2d490*/  HMMA.1688.F32.TF32 R240, R52.reuse, R218, R240 ;  /* 0x000000da34f0723c */ /* 0x040ff000000810f0 */
[C---:B------:R-:W-:Y:S08]  /*2d4a0*/  HMMA.1688.F32.TF32 R236, R52.reuse, R214, R236 ;  /* 0x000000d634ec723c */ /* 0x040ff000000810ec */
        /* <DEDUP_REMOVED lines=16> */
[----:B------:R-:W-:Y:S01]  /*2d5b0*/  STL.64 [R1+0x30f0], R172 ;  /* 0x0030f0ac01007387 */ /* 0x000fe20000100a00 */
[----:B------:R-:W-:Y:S03]  /*2d5c0*/  HMMA.1688.F32.TF32 R52, R68, R214, R228 ;  /* 0x000000d64434723c */ /* 0x000fe600000810e4 */
        /* <DEDUP_REMOVED lines=64> */
[----:B-1----:R-:W-:-:S02]  /*2d9d0*/  LOP3.LUT R26, R0, 0x40, RZ, 0x3c, !PT ;  /* 0x00000040001a7812 */ /* 0x002fc400078e3cff */
[----:B------:R-:W-:-:S03]  /*2d9e0*/  LOP3.LUT R27, R0, 0x60, RZ, 0x3c, !PT ;  /* 0x00000060001b7812 */ /* 0x000fc600078e3cff */
[----:B------:R-:W-:Y:S04]  /*2d9f0*/  LDS R100, [R26+UR10+0x4200] ;  /* 0x0042000a1a647984 */ /* 0x000fe80008000800 */
[----:B------:R-:W-:Y:S04]  /*2da00*/  LDS R102, [R26+UR10+0x6200] ;  /* 0x0062000a1a667984 */ /* 0x000fe80008000800 */
[----:B------:R-:W-:Y:S04]  /*2da10*/  LDS R101, [R27+UR10+0x4200] ;  /* 0x0042000a1b657984 */ /* 0x000fe80008000800 */
[----:B------:R-:W2:Y:S04]  /*2da20*/  LDS R103, [R27+UR10+0x6200] ;  /* 0x0062000a1b677984 */ /* 0x000ea80008000800 */
[----:B------:R-:W-:Y:S04]  /*2da30*/  STL.64 [R1+0x3188], R66 ;  /* 0x0031884201007387 */ /* 0x000fe80000100a00 */
[----:B------:R-:W-:Y:S04]  /*2da40*/  STL.64 [R1+0x3180], R64 ;  /* 0x0031804001007387 */ /* 0x000fe80000100a00 */
[----:B------:R-:W-:Y:S04]  /*2da50*/  LDS R164, [R26+UR10+0x4300] ;  /* 0x0043000a1aa47984 */ /* 0x000fe80008000800 */
[----:B------:R-:W-:Y:S04]  /*2da60*/  LDS R166, [R26+UR10+0x6300] ;  /* 0x0063000a1aa67984 */ /* 0x000fe80008000800 */
[----:B------:R-:W-:Y:S04]  /*2da70*/  LDS R165, [R27+UR10+0x4300] ;  /* 0x0043000a1ba57984 */ /* 0x000fe80008000800 */
[----:B------:R-:W-:Y:S04]  /*2da80*/  LDS R167, [R27+UR10+0x6300] ;  /* 0x0063000a1ba77984 */ /* 0x000fe80008000800 */
[----:B------:R-:W-:Y:S04]  /*2da90*/  LDS R132, [R26+UR10+0x4280] ;  /* 0x0042800a1a847984 */ /* 0x000fe80008000800 */
[----:B------:R-:W-:Y:S04]  /*2daa0*/  LDS R134, [R26+UR10+0x6280] ;  /* 0x0062800a1a867984 */ /* 0x000fe80008000800 */
[----:B------:R-:W-:Y:S04]  /*2dab0*/  LDS R133, [R27+UR10+0x4280] ;  /* 0x0042800a1b857984 */ /* 0x000fe80008000800 */
[----:B------:R-:W-:Y:S01]  /*2dac0*/  LDS R135, [R27+UR10+0x6280] ;  /* 0x0062800a1b877984 */ /* 0x000fe20008000800 */
[----:B---3--:R-:W-:Y:S03]  /*2dad0*/  HMMA.1688.F32.TF32 R68, R68, R198, R220 ;  /* 0x000000c64444723c */ /* 0x008fe600000810dc */
[----:B------:R-:W-:Y:S04]  /*2dae0*/  LDS R220, [R26+UR10+0x4380] ;  /* 0x0043800a1adc7984 */ /* 0x000fe80008000800 */
[----:B------:R-:W-:Y:S04]  /*2daf0*/  LDS R222, [R26+UR10+0x6380] ;  /* 0x0063800a1ade7984 */ /* 0x000fe80008000800 */
[----:B------:R-:W-:Y:S04]  /*2db00*/  LDS R221, [R27+UR10+0x4380] ;  /* 0x0043800a1bdd7984 */ /* 0x000fe80008000800 */
[----:B------:R-:W1:Y:S04]  /*2db10*/  LDS R223, [R27+UR10+0x6380] ;  /* 0x0063800a1bdf7984 */ /* 0x000e680008000800 */
[----:B------:R-:W-:Y:S04]  /*2db20*/  STL.64 [R1+0x3198], R70 ;  /* 0x0031984601007387 */ /* 0x000fe80000100a00 */
[----:B------:R-:W-:Y:S01]  /*2db30*/  STL.64 [R1+0x3190], R68 ;  /* 0x0031904401007387 */ /* 0x000fe20000100a00 */
[C---:B--2---:R-:W-:Y:S08]  /*2db40*/  HMMA.1688.F32.TF32 R88, R100.reuse, R210, R228 ;  /* 0x000000d26458723c */ /* 0x044ff000000810e4 */
[C---:B----4-:R-:W-:Y:S08]  /*2db50*/  HMMA.1688.F32.TF32 R84, R100.reuse, R214, R224 ;  /* 0x000000d66454723c */ /* 0x050ff000000810e0 */
[----:B------:R-:W-:-:S15]  /*2db60*/  HMMA.1688.F32.TF32 R72, R100, R190, R72 ;  /* 0x000000be6448723c */ /* 0x000fde0000081048 */
[----:B------:R-:W-:-:S04]  /*2db70*/  NOP ;  /* 0x0000000000007918 */ /* 0x000fc80000000000 */
        /* <DEDUP_REMOVED lines=14> */
[----:B------:R-:W1:Y:S04]  /*2dc60*/  LDL.LU R168, [R1+0x3e0] ;  /* 0x0003e00001a87983 */ /* 0x000e680000300800 */
[----:B------:R-:W1:Y:S04]  /*2dc70*/  LDL.LU R169, [R1+0x3e4] ;  /* 0x0003e40001a97983 */ /* 0x000e680000300800 */
[----:B------:R-:W1:Y:S04]  /*2dc80*/  LDL.LU R170, [R1+0x3e8] ;  /* 0x0003e80001aa7983 */ /* 0x000e680000300800 */
[----:B------:R-:W1:Y:S01]  /*2dc90*/  LDL.LU R171, [R1+0x3ec] ;  /* 0x0003ec0001ab7983 */ /* 0x000e620000300800 */
[C---:B------:R-:W-:Y:S03]  /*2dca0*/  HMMA.1688.F32.TF32 R96, R100.reuse, R202, R156 ;  /* 0x000000ca6460723c */ /* 0x040fe6000008109c */
        /* <DEDUP_REMOVED lines=71> */
[----:B------:R-:W3:Y:S01]  /*2e120*/  LDL.LU R247, [R1+0x42c] ;  /* 0x00042c0001f77983 */ /* 0x000ee20000300800 */
[C---:B------:R-:W-:Y:S03]  /*2e130*/  HMMA.1688.F32.TF32 R92, R100.reuse, R206, R232 ;  /* 0x000000ce645c723c */ /* 0x040fe600000810e8 */
[----:B------:R-:W3:Y:S04]  /*2e140*/  LDL.LU R232, [R1+0x4a0] ;  /* 0x0004a00001e87983 */ /* 0x000ee80000300800 */
[----:B------:R-:W3:Y:S01]  /*2e150*/  LDL.LU R233, [R1+0x4a4] ;  /* 0x0004a40001e97983 */ /* 0x000ee20000300800 */
[C---:B------:R-:W-:Y:S03]  /*2e160*/  HMMA.1688.F32.TF32 R76, R100.reuse, R194, R76 ;  /* 0x000000c2644c723c */ /* 0x040fe6000008104c */
[----:B------:R-:W3:Y:S04]  /*2e170*/  LDL.LU R234, [R1+0x4a8] ;  /* 0x0004a80001ea7983 */ /* 0x000ee80000300800 */
[----:B------:R-:W3:Y:S01]  /*2e180*/  LDL.LU R235, [R1+0x4ac] ;  /* 0x0004ac0001eb7983 */ /* 0x000ee20000300800 */
[C---:B------:R-:W-:Y:S08]  /*2e190*/  HMMA.1688.F32.TF32 R80, R100.reuse, R218, R80 ;  /* 0x000000da6450723c */ /* 0x040ff00000081050 */
[----:B------:R-:W-:Y:S01]  /*2e1a0*/  HMMA.1688.F32.TF32 R100, R100, R198, R4 ;  /* 0x000000c66464723c */ /* 0x000fe20000081004 */
[----:B------:R-:W3:Y:S04]  /*2e1b0*/  LDL.LU R4, [R1+0x490] ;  /* 0x0004900001047983 */ /* 0x000ee80000300800 */
[----:B------:R-:W3:Y:S04]  /*2e1c0*/  LDL.LU R5, [R1+0x494] ;  /* 0x0004940001057983 */ /* 0x000ee80000300800 */
[----:B------:R-:W3:Y:S04]  /*2e1d0*/  LDL.LU R6, [R1+0x498] ;  /* 0x0004980001067983 */ /* 0x000ee80000300800 */
[----:B------:R-:W3:Y:S01]  /*2e1e0*/  LDL.LU R7, [R1+0x49c] ;  /* 0x00049c0001077983 */ /* 0x000ee20000300800 */
[C---:B-1----:R-:W-:Y:S08]  /*2e1f0*/  HMMA.1688.F32.TF32 R168, R220.reuse, R190, R168 ;  /* 0x000000bedca8723c */ /* 0x042ff000000810a8 */
[----:B----4-:R-:W-:Y:S11]  /*2e200*/  HMMA.1688.F32.TF32 R8, R220, R214, R248 ;  /* 0x000000d6dc08723c */ /* 0x010ff600000810f8 */
[----:B------:R-:W-:Y:S04]  /*2e210*/  STL [R1+0x2fec], R168 ;  /* 0x002feca801007387 */ /* 0x000fe80000100800 */
[----:B------:R-:W-:Y:S04]  /*2e220*/  STL [R1+0x2fe8], R169 ;  /* 0x002fe8a901007387 */ /* 0x000fe80000100800 */
[----:B------:R-:W-:Y:S04]  /*2e230*/  STL [R1+0x2fe4], R170 ;  /* 0x002fe4aa01007387 */ /* 0x000fe80000100800 */
[----:B------:R-:W-:Y:S01]  /*2e240*/  STL [R1+0x2fe0], R171 ;  /* 0x002fe0ab01007387 */ /* 0x000fe20000100800 */
[C---:B--2---:R-:W-:Y:S08]  /*2e250*/  HMMA.1688.F32.TF32 R152, R164.reuse, R210, R152 ;  /* 0x000000d2a498723c */ /* 0x044ff00000081098 */
[C---:B---3--:R-:W-:Y:S08]  /*2e260*/  HMMA.1688.F32.TF32 R148, R164.reuse, R214, R148 ;  /* 0x000000d6a494723c */ /* 0x048ff00000081094 */
[C---:B------:R-:W-:Y:S08]  /*2e270*/  HMMA.1688.F32.TF32 R156, R164.reuse, R206, R156 ;  /* 0x000000cea49c723c */ /* 0x040ff0000008109c */
[C---:B------:R-:W-:Y:S08]  /*2e280*/  HMMA.1688.F32.TF32 R140, R164.reuse, R194, R140 ;  /* 0x000000c2a48c723c */ /* 0x040ff0000008108c */
[----:B------:R-:W-:Y:S08]  /*2e290*/  HMMA.1688.F32.TF32 R136, R164, R190, R136 ;  /* 0x000000bea488723c */ /* 0x000ff00000081088 */
[C---:B------:R-:W-:Y:S08]  /*2e2a0*/  HMMA.1688.F32.TF32 R124, R132.reuse, R206, R124 ;  /* 0x000000ce847c723c */ /* 0x040ff0000008107c */
[C---:B------:R-:W-:Y:S08]  /*2e2b0*/  HMMA.1688.F32.TF32 R120, R132.reuse, R210, R120 ;  /* 0x000000d28478723c */ /* 0x040ff00000081078 */
[C---:B------:R-:W-:Y:S08]  /*2e2c0*/  HMMA.1688.F32.TF32 R116, R132.reuse, R214, R116 ;  /* 0x000000d68474723c */ /* 0x040ff00000081074 */
[C---:B------:R-:W-:Y:S08]  /*2e2d0*/  HMMA.1688.F32.TF32 R108, R132.reuse, R194, R108 ;  /* 0x000000c2846c723c */ /* 0x040ff0000008106c */
[C---:B------:R-:W-:Y:S08]  /*2e2e0*/  HMMA.1688.F32.TF32 R104, R132.reuse, R190, R104 ;  /* 0x000000be8468723c */ /* 0x040ff00000081068 */
[----:B------:R-:W-:Y:S08]  /*2e2f0*/  HMMA.1688.F32.TF32 R112, R132, R218, R112 ;  /* 0x000000da8470723c */ /* 0x000ff00000081070 */
[C---:B------:R-:W-:Y:S08]  /*2e300*/  HMMA.1688.F32.TF32 R16, R220.reuse, R194, R240 ;  /* 0x000000c2dc10723c */ /* 0x040ff000000810f0 */
[C---:B------:R-:W-:Y:S11]  /*2e310*/  HMMA.1688.F32.TF32 R12, R220.reuse, R218, R244 ;  /* 0x000000dadc0c723c */ /* 0x040ff600000810f4 */
[----:B------:R-:W-:Y:S04]  /*2e320*/  STL.64 [R1], R16 ;  /* 0x0000001001007387 */ /* 0x000fe80000100a00 */
[----:B------:R1:W-:Y:S02]  /*2e330*/  STL.64 [R1+0x8], R18 ;  /* 0x0000081201007387 */ /* 0x0003e40000100a00 */
[C---:B-1----:R-:W-:Y:S02]  /*2e340*/  HMMA.1688.F32.TF32 R16, R220.reuse, R210, R224 ;  /* 0x000000d2dc10723c */ /* 0x042fe400000810e0 */
[----:B------:R-:W-:Y:S04]  /*2e350*/  STL.64 [R1+0x10], R12 ;  /* 0x0000100c01007387 */ /* 0x000fe80000100a00 */
[----:B------:R1:W-:Y:S04]  /*2e360*/  STL.64 [R1+0x18], R14 ;  /* 0x0000180e01007387 */ /* 0x0003e80000100a00 */
[----:B------:R-:W-:Y:S04]  /*2e370*/  STL.64 [R1+0x20], R8 ;  /* 0x0000200801007387 */ /* 0x000fe80000100a00 */
[----:B------:R2:W-:Y:S01]  /*2e380*/  STL.64 [R1+0x28], R10 ;  /* 0x0000280a01007387 */ /* 0x0005e20000100a00 */
[C---:B-1----:R-:W-:Y:S03]  /*2e390*/  HMMA.1688.F32.TF32 R12, R220.reuse, R206, R228 ;  /* 0x000000cedc0c723c */ /* 0x042fe600000810e4 */
[----:B------:R-:W-:Y:S04]  /*2e3a0*/  LDS R224, [R26+UR10+0x4480] ;  /* 0x0044800a1ae07984 */ /* 0x000fe80008000800 */
[----:B------:R-:W-:Y:S01]  /*2e3b0*/  LDS R226, [R26+UR10+0x6480] ;  /* 0x0064800a1ae27984 */ /* 0x000fe20008000800 */
[C---:B--2---:R-:W-:Y:S08]  /*2e3c0*/  HMMA.1688.F32.TF32 R8, R220.reuse, R202, R232 ;  /* 0x000000cadc08723c */ /* 0x044ff000000810e8 */
[----:B------:R-:W-:Y:S01]  /*2e3d0*/  HMMA.1688.F32.TF32 R4, R220, R198, R4 ;  /* 0x000000c6dc04723c */ /* 0x000fe20000081004 */
[----:B------:R-:W-:Y:S04]  /*2e3e0*/  STL.64 [R1+0x30], R16 ;  /* 0x0000301001007387 */ /* 0x000fe80000100a00 */
[----:B------:R-:W-:Y:S04]  /*2e3f0*/  STL.64 [R1+0x38], R18 ;  /* 0x0000381201007387 */ /* 0x000fe80000100a00 */
[----:B------:R-:W-:Y:S04]  /*2e400*/  STL.64 [R1+0x110], R12 ;  /* 0x0001100c01007387 */ /* 0x000fe80000100a00 */
[----:B------:R-:W-:Y:S04]  /*2e410*/  STL.64 [R1+0x118], R14 ;  /* 0x0001180e01007387 */ /* 0x000fe80000100a00 */
[----:B------:R1:W-:Y:S04]  /*2e420*/  STL [R1+0x1e0], R8 ;  /* 0x0001e00801007387 */ /* 0x0003e80000100800 */
[----:B------:R2:W-:Y:S04]  /*2e430*/  STL [R1+0x1c4], R5 ;  /* 0x0001c40501007387 */ /* 0x0005e80000100800 */
[----:B------:R3:W-:Y:S04]  /*2e440*/  STL.64 [R1+0x1c8], R6 ;  /* 0x0001c80601007387 */ /* 0x0007e80000100a00 */
[----:B------:R-:W4:Y:S04]  /*2e450*/  LDL.LU R248, [R1+0x7d0] ;  /* 0x0007d00001f87983 */ /* 0x000f280000300800 */
[----:B------:R-:W4:Y:S04]  /*2e460*/  LDL.LU R249, [R1+0x7d4] ;  /* 0x0007d40001f97983 */ /* 0x000f280000300800 */
[----:B------:R-:W4:Y:S04]  /*2e470*/  LDL.LU R250, [R1+0x7d8] ;  /* 0x0007d80001fa7983 */ /* 0x000f280000300800 */
[----:B------:R-:W4:Y:S04]  /*2e480*/  LDL.LU R251, [R1+0x7dc] ;  /* 0x0007dc0001fb7983 */ /* 0x000f280000300800 */
[----:B------:R-:W4:Y:S04]  /*2e490*/  LDL.LU R244, [R1+0x7a0] ;  /* 0x0007a00001f47983 */ /* 0x000f280000300800 */
[----:B------:R-:W4:Y:S04]  /*2e4a0*/  LDL.LU R245, [R1+0x7a4] ;  /* 0x0007a40001f57983 */ /* 0x000f280000300800 */
[----:B------:R-:W4:Y:S01]  /*2e4b0*/  LDL.LU R246, [R1+0x7a8] ;  /* 0x0007a80001f67983 */ /* 0x000f220000300800 */
[C---:B------:R-:W-:Y:S03]  /*2e4c0*/  HMMA.1688.F32.TF32 R144, R164.reuse, R218, R144 ;  /* 0x000000daa490723c */ /* 0x040fe60000081090 */
[----:B------:R-:W4:Y:S04]  /*2e4d0*/  LDL.LU R247, [R1+0x7ac] ;  /* 0x0007ac0001f77983 */ /* 0x000f280000300800 */
[----:B------:R-:W4:Y:S01]  /*2e4e0*/  LDL.LU R240, [R1+0x7b0] ;  /* 0x0007b00001f07983 */ /* 0x000f220000300800 */
[C---:B------:R-:W-:Y:S03]  /*2e4f0*/  HMMA.1688.F32.TF32 R160, R164.reuse, R202, R160 ;  /* 0x000000caa4a0723c */ /* 0x040fe600000810a0 */
[----:B------:R-:W4:Y:S04]  /*2e500*/  LDL.LU R241, [R1+0x7b4] ;  /* 0x0007b40001f17983 */ /* 0x000f280000300800 */
[----:B------:R-:W4:Y:S01]  /*2e510*/  LDL.LU R242, [R1+0x7b8] ;  /* 0x0007b80001f27983 */ /* 0x000f220000300800 */
[----:B------:R-:W-:Y:S03]  /*2e520*/  HMMA.1688.F32.TF32 R164, R164, R198, R236 ;  /* 0x000000c6a4a4723c */ /* 0x000fe600000810ec */
[----:B------:R-:W4:Y:S04]  /*2e530*/  LDL.LU R243, [R1+0x7bc] ;  /* 0x0007bc0001f37983 */ /* 0x000f280000300800 */
[----:B------:R-:W4:Y:S01]  /*2e540*/  LDL.LU R236, [R1+0x780] ;  /* 0x0007800001ec7983 */ /* 0x000f220000300800 */
[C---:B------:R-:W-:Y:S03]  /*2e550*/  HMMA.1688.F32.TF32 R128, R132.reuse, R202, R128 ;  /* 0x000000ca8480723c */ /* 0x040fe60000081080 */
[----:B------:R-:W4:Y:S04]  /*2e560*/  LDL.LU R237, [R1+0x784] ;  /* 0x0007840001ed7983 */ /* 0x000f280000300800 */
[----:B------:R-:W4:Y:S01]  /*2e570*/  LDL.LU R238, [R1+0x788] ;  /* 0x0007880001ee7983 */ /* 0x000f220000300800 */
[----:B------:R-:W-:Y:S03]  /*2e580*/  HMMA.1688.F32.TF32 R132, R132, R198, R184 ;  /* 0x000000c68484723c */ /* 0x000fe600000810b8 */
        /* <DEDUP_REMOVED lines=14> */
[----:B------:R-:W-:-:S03]  /*2e670*/  IMAD.MOV.U32 R168, RZ, RZ, R9 ;  /* 0x000000ffffa87224 */ /* 0x000fc600078e0009 */
[----:B------:R-:W4:Y:S01]  /*2e680*/  LDL.LU R173, [R1+0x714] ;  /* 0x0007140001ad7983 */ /* 0x000f220000300800 */
[----:B------:R-:W-:-:S03]  /*2e690*/  IMAD.MOV.U32 R169, RZ, RZ, R10 ;  /* 0x000000ffffa97224 */ /* 0x000fc600078e000a */
[----:B------:R-:W4:Y:S01]  /*2e6a0*/  LDL.LU R174, [R1+0x718] ;  /* 0x0007180001ae7983 */ /* 0x000f220000300800 */
[----:B------:R-:W-:-:S03]  /*2e6b0*/  MOV R170, R11 ;  /* 0x0000000b00aa7202 */ /* 0x000fc60000000f00 */
        /* <DEDUP_REMOVED lines=30> */
[----:B------:R-:W4:Y:S04]  /*2e8a0*/  LDL.LU R48, [R1+0x5e0] ;  /* 0x0005e00001307983 */ /* 0x000f280000300800 */
[----:B------:R-:W4:Y:S04]  /*2e8b0*/  LDL.LU R49, [R1+0x5e4] ;  /* 0x0005e40001317983 */ /* 0x000f280000300800 */
[----:B------:R-:W4:Y:S04]  /*2e8c0*/  LDL.LU R50, [R1+0x5e8] ;  /* 0x0005e80001327983 */ /* 0x000f280000300800 */
[----:B------:R-:W4:Y:S04]  /*2e8d0*/  LDL.LU R51, [R1+0x5ec] ;  /* 0x0005ec0001337983 */ /* 0x000f280000300800 */
[----:B------:R-:W4:Y:S04]  /*2e8e0*/  LDL.LU R4, [R1+0x5c0] ;  /* 0x0005c00001047983 */ /* 0x000f280000300800 */
[----:B--2---:R-:W4:Y:S04]  /*2e8f0*/  LDL.LU R5, [R1+0x5c4] ;  /* 0x0005c40001057983 */ /* 0x004f280000300800 */
[----:B---3--:R-:W4:Y:S04]  /*2e900*/  LDL.LU R6, [R1+0x5c8] ;  /* 0x0005c80001067983 */ /* 0x008f280000300800 */
[----:B------:R-:W4:Y:S04]  /*2e910*/  LDL.LU R7, [R1+0x5cc] ;  /* 0x0005cc0001077983 */ /* 0x000f280000300800 */
        /* <DEDUP_REMOVED lines=32> */
[----:B------:R-:W-:Y:S04]  /*2eb20*/  LDS R220, [R26+UR10+0x4400] ;  /* 0x0044000a1adc7984 */ /* 0x000fe80008000800 */
[----:B------:R-:W-:Y:S04]  /*2eb30*/  LDS R222, [R26+UR10+0x6400] ;  /* 0x0064000a1ade7984 */ /* 0x000fe80008000800 */
[----:B------:R-:W-:Y:S04]  /*2eb40*/  LDS R221, [R27+UR10+0x4400] ;  /* 0x0044000a1bdd7984 */ /* 0x000fe80008000800 */
[----:B------:R-:W4:Y:S04]  /*2eb50*/  LDS R223, [R27+UR10+0x6400] ;  /* 0x0064000a1bdf7984 */ /* 0x000f280008000800 */
        /* <DEDUP_REMOVED lines=10> */
[C---:B----4-:R-:W-:Y:S08]  /*2ec00*/  HMMA.1688.F32.TF32 R4, R220.reuse, R206, R4 ;  /* 0x000000cedc04723c */ /* 0x050ff00000081004 */
[C---:B--2---:R-:W-:Y:S08]  /*2ec10*/  HMMA.1688.F32.TF32 R56, R220.reuse, R210, R56 ;  /* 0x000000d2dc38723c */ /* 0x044ff00000081038 */
[C---:B---3--:R-:W-:Y:S08]  /*2ec20*/  HMMA.1688.F32.TF32 R60, R220.reuse, R214, R60 ;  /* 0x000000d6dc3c723c */ /* 0x048ff0000008103c */
        /* <DEDUP_REMOVED lines=9> */
[----:B------:R3:W-:Y:S04]  /*2ecc0*/  STL.64 [R1+0x2c8], R70 ;  /* 0x0002c84601007387 */ /* 0x0007e80000100a00 */
[----:B---3--:R-:W3:Y:S04]  /*2ecd0*/  LDL.LU.64 R70, [R1+0x3198] ;  /* 0x0031980001467983 */ /* 0x008ee80000300a00 */
[----:B------:R-:W3:Y:S04]  /*2ece0*/  LDL.LU.64 R68, [R1+0x3190] ;  /* 0x0031900001447983 */ /* 0x000ee80000300a00 */
[----:B------:R-:W-:Y:S04]  /*2ecf0*/  STL.64 [R1+0x2d0], R64 ;  /* 0x0002d04001007387 */ /* 0x000fe80000100a00 */
[----:B------:R4:W-:Y:S04]  /*2ed00*/  STL.64 [R1+0x2d8], R66 ;  /* 0x0002d84201007387 */ /* 0x0009e80000100a00 */
[----:B----4-:R-:W4:Y:S04]  /*2ed10*/  LDL.LU.64 R66, [R1+0x3188] ;  /* 0x0031880001427983 */ /* 0x010f280000300a00 */
[----:B------:R-:W4:Y:S04]  /*2ed20*/  LDL.LU.64 R64, [R1+0x3180] ;  /* 0x0031800001407983 */ /* 0x000f280000300a00 */
[----:B------:R-:W-:Y:S04]  /*2ed30*/  STL.64 [R1+0x2e0], R60 ;  /* 0x0002e03c01007387 */ /* 0x000fe80000100a00 */
[----:B------:R1:W-:Y:S01]  /*2ed40*/  STL.64 [R1+0x2e8], R62 ;  /* 0x0002e83e01007387 */ /* 0x0003e20000100a00 */
[----:B------:R-:W-:Y:S03]  /*2ed50*/  HMMA.1688.F32.TF32 R220, R220, R198, R48 ;  /* 0x000000c6dcdc723c */ /* 0x000fe60000081030 */
        /* <DEDUP_REMOVED lines=14> */
[C---:B------:R-:W-:Y:S08]  /*2ee40*/  HMMA.1688.F32.TF32 R32, R224.reuse, R206, R20 ;  /* 0x000000cee020723c */ /* 0x040ff00000081014 */
[C---:B-1----:R-:W-:Y:S08]  /*2ee50*/  HMMA.1688.F32.TF32 R52, R224.reuse, R190, R44 ;  /* 0x000000bee034723c */ /* 0x042ff0000008102c */
[C---:B------:R-:W-:Y:S08]  /*2ee60*/  HMMA.1688.F32.TF32 R44, R224.reuse, R218, R36 ;  /* 0x000000dae02c723c */ /* 0x040ff00000081024 */
[C---:B------:R-:W-:Y:S01]  /*2ee70*/  HMMA.1688.F32.TF32 R36, R224.reuse, R210, R28 ;  /* 0x000000d2e024723c */ /* 0x040fe2000008101c */
[----:B------:R-:W-:Y:S07]  /*2ee80*/  STL.64 [R1+0x310], R220 ;  /* 0x000310dc01007387 */ /* 0x000fee0000100a00 */
[C---:B------:R-:W-:Y:S01]  /*2ee90*/  HMMA.1688.F32.TF32 R28, R224.reuse, R202, R16 ;  /* 0x000000cae01c723c */ /* 0x040fe20000081010 */
[----:B------:R-:W-:Y:S07]  /*2eea0*/  STL.64 [R1+0x318], R222 ;  /* 0x000318de01007387 */ /* 0x000fee0000100a00 */
[----:B------:R-:W-:Y:S01]  /*2eeb0*/  HMMA.1688.F32.TF32 R20, R224, R198, R12 ;  /* 0x000000c6e014723c */ /* 0x000fe2000008100c */
[----:B------:R-:W-:Y:S04]  /*2eec0*/  STL.64 [R1+0x330], R52 ;  /* 0x0003303401007387 */ /* 0x000fe80000100a00 */
[----:B------:R-:W-:Y:S03]  /*2eed0*/  LDS R220, [R26+UR10+0x4600] ;  /* 0x0046000a1adc7984 */ /* 0x000fe60008000800 */
        /* <DEDUP_REMOVED lines=21> */
[----:B------:R1:W-:Y:S02]  /*2f030*/  STL.64 [R1+0x3c8], R14 ;  /* 0x0003c80e01007387 */ /* 0x0003e40000100a00 */
[C---:B-1----:R-:W-:Y:S02]  /*2f040*/  HMMA.1688.F32.TF32 R16, R228.reuse, R214, R180 ;  /* 0x000000d6e410723c */ /* 0x042fe400000810b4 */
[----:B------:R-:W-:Y:S04]  /*2f050*/  STL.64 [R1+0x3d0], R8 ;  /* 0x0003d00801007387 */ /* 0x000fe80000100a00 */
[----:B------:R1:W-:Y:S02]  /*2f060*/  STL.64 [R1+0x3d8], R10 ;  /* 0x0003d80a01007387 */ /* 0x0003e40000100a00 */
[C---:B------:R-:W-:Y:S02]  /*2f070*/  HMMA.1688.F32.TF32 R12, R228.reuse, R210, R184 ;  /* 0x000000d2e40c723c */ /* 0x040fe400000810b8 */
[----:B------:R-:W-:Y:S04]  /*2f080*/  LDS R222, [R26+UR10+0x6600] ;  /* 0x0066000a1ade7984 */ /* 0x000fe80008000800 */
[----:B------:R-:W-:Y:S02]  /*2f090*/  LDS R221, [R27+UR10+0x4600] ;  /* 0x0046000a1bdd7984 */ /* 0x000fe40008000800 */
[C---:B-1----:R-:W-:Y:S02]  /*2f0a0*/  HMMA.1688.F32.TF32 R8, R228.reuse, R206, R236 ;  /* 0x000000cee408723c */ /* 0x042fe400000810ec */
[----:B------:R-:W1:Y:S04]  /*2f0b0*/  LDS R223, [R27+UR10+0x6600] ;  /* 0x0066000a1bdf7984 */ /* 0x000e680008000800 */
[----:B------:R-:W-:Y:S04]  /*2f0c0*/  STL.64 [R1+0x3e0], R16 ;  /* 0x0003e01001007387 */ /* 0x000fe80000100a00 */
[----:B------:R1:W-:Y:S04]  /*2f0d0*/  STL.64 [R1+0x3e8], R18 ;  /* 0x0003e81201007387 */ /* 0x0003e80000100a00 */
[----:B------:R-:W-:Y:S04]  /*2f0e0*/  STL.64 [R1+0x3f0], R12 ;  /* 0x0003f00c01007387 */ /* 0x000fe80000100a00 */
[----:B------:R1:W-:Y:S02]  /*2f0f0*/  STL.64 [R1+0x3f8], R14 ;  /* 0x0003f80e01007387 */ /* 0x0003e40000100a00 */
[C---:B-1----:R-:W-:Y:S02]  /*2f100*/  HMMA.1688.F32.TF32 R16, R228.reuse, R202, R240 ;  /* 0x000000cae410723c */ /* 0x042fe400000810f0 */
[----:B------:R-:W-:Y:S04]  /*2f110*/  STL.64 [R1+0x400], R8 ;  /* 0x0004000801007387 */ /* 0x000fe80000100a00 */
[----:B------:R1:W-:Y:S02]  /*2f120*/  STL.64 [R1+0x408], R10 ;  /* 0x0004080a01007387 */ /* 0x0003e40000100a00 */
[----:B------:R-:W-:Y:S02]  /*2f130*/  HMMA.1688.F32.TF32 R12, R228, R198, R244 ;  /* 0x000000c6e40c723c */ /* 0x000fe400000810f4 */
[----:B------:R-:W-:Y:S04]  /*2f140*/  LDS R224, [R26+UR10+0x4680] ;  /* 0x0046800a1ae07984 */ /* 0x000fe80008000800 */
[----:B------:R-:W-:Y:S02]  /*2f150*/  LDS R226, [R26+UR10+0x6680] ;  /* 0x0066800a1ae27984 */ /* 0x000fe40008000800 */
[C---:B-1----:R-:W-:Y:S02]  /*2f160*/  HMMA.1688.F32.TF32 R8, R232.reuse, R190, R248 ;  /* 0x000000bee808723c */ /* 0x042fe400000810f8 */
[----:B------:R-:W-:Y:S04]  /*2f170*/  LDS R225, [R27+UR10+0x4680] ;  /* 0x0046800a1be17984 */ /* 0x000fe80008000800 */
[----:B------:R-:W-:Y:S04]  /*2f180*/  STL.64 [R1+0x420], R16 ;  /* 0x0004201001007387 */ /* 0x000fe80000100a00 */
[----:B------:R-:W-:Y:S04]  /*2f190*/  STL.64 [R1+0x428], R18 ;  /* 0x0004281201007387 */ /* 0x000fe80000100a00 */
[----:B------:R-:W2:Y:S04]  /*2f1a0*/  LDL.LU R244, [R1+0xc10] ;  /* 0x000c100001f47983 */ /* 0x000ea80000300800 */
[----:B------:R1:W-:Y:S04]  /*2f1b0*/  STL.64 [R1+0x410], R12 ;  /* 0x0004100c01007387 */ /* 0x0003e80000100a00 */
[----:B------:R1:W-:Y:S04]  /*2f1c0*/  STL.64 [R1+0x418], R14 ;  /* 0x0004180e01007387 */ /* 0x0003e80000100a00 */
[----:B------:R1:W-:Y:S04]  /*2f1d0*/  STL.64 [R1+0x430], R8 ;  /* 0x0004300801007387 */ /* 0x0003e80000100a00 */
[----:B------:R1:W-:Y:S04]  /*2f1e0*/  STL.64 [R1+0x438], R10 ;  /* 0x0004380a01007387 */ /* 0x0003e80000100a00 */
        /* <DEDUP_REMOVED lines=85> */
[----:B------:R-:W-:Y:S04]  /*2f740*/  LDS R232, [R26+UR10+0x4780] ;  /* 0x0047800a1ae87984 */ /* 0x000fe80008000800 */
[----:B------:R-:W-:Y:S01]  /*2f750*/  LDS R234, [R26+UR10+0x6780] ;  /* 0x0067800a1aea7984 */ /* 0x000fe20008000800 */
[C---:B--2---:R-:W-:Y:S03]  /*2f760*/  HMMA.1688.F32.TF32 R8, R220.reuse, R194, R176 ;  /* 0x000000c2dc08723c */ /* 0x044fe600000810b0 */
[----:B------:R-:W-:Y:S04]  /*2f770*/  LDS R233, [R27+UR10+0x4780] ;  /* 0x0047800a1be97984 */ /* 0x000fe80008000800 */
[----:B------:R-:W2:Y:S01]  /*2f780*/  LDS R235, [R27+UR10+0x6780] ;  /* 0x0067800a1beb7984 */ /* 0x000ea20008000800 */
[C---:B------:R-:W-:Y:S08]  /*2f790*/  HMMA.1688.F32.TF32 R12, R220.reuse, R190, R172 ;  /* 0x000000bedc0c723c */ /* 0x040ff000000810ac */
[C---:B------:R-:W-:Y:S11]  /*2f7a0*/  HMMA.1688.F32.TF32 R16, R220.reuse, R218, R180 ;  /* 0x000000dadc10723c */ /* 0x040ff600000810b4 */
[----:B------:R-:W-:Y:S04]  /*2f7b0*/  STL.64 [R1+0x7f0], R12 ;  /* 0x0007f00c01007387 */ /* 0x000fe80000100a00 */
[----:B------:R3:W-:Y:S04]  /*2f7c0*/  STL.64 [R1+0x7f8], R14 ;  /* 0x0007f80e01007387 */ /* 0x0007e80000100a00 */
[----:B------:R-:W-:Y:S04]  /*2f7d0*/  STL.64 [R1+0x800], R8 ;  /* 0x0008000801007387 */ /* 0x000fe80000100a00 */
[----:B------:R4:W-:Y:S01]  /*2f7e0*/  STL.64 [R1+0x808], R10 ;  /* 0x0008080a01007387 */ /* 0x0009e20000100a00 */
[C---:B---3--:R-:W-:Y:S08]  /*2f7f0*/  HMMA.1688.F32.TF32 R12, R220.reuse, R214, R184 ;  /* 0x000000d6dc0c723c */ /* 0x048ff000000810b8 */
[C---:B----4-:R-:W-:Y:S01]  /*2f800*/  HMMA.1688.F32.TF32 R8, R220.reuse, R210, R236 ;  /* 0x000000d2dc08723c */ /* 0x050fe200000810ec */
[----:B------:R-:W-:Y:S04]  /*2f810*/  STL.64 [R1+0x960], R16 ;  /* 0x0009601001007387 */ /* 0x000fe80000100a00 */
[----:B------:R3:W-:Y:S06]  /*2f820*/  STL.64 [R1+0x968], R18 ;  /* 0x0009681201007387 */ /* 0x0007ec0000100a00 */
[----:B------:R-:W-:Y:S04]  /*2f830*/  STL.64 [R1+0x980], R12 ;  /* 0x0009800c01007387 */ /* 0x000fe80000100a00 */
[----:B------:R4:W-:Y:S01]  /*2f840*/  STL.64 [R1+0x988], R14 ;  /* 0x0009880e01007387 */ /* 0x0009e20000100a00 */
[C---:B---3--:R-:W-:Y:S03]  /*2f850*/  HMMA.1688.F32.TF32 R16, R220.reuse, R206, R240 ;  /* 0x000000cedc10723c */ /* 0x048fe600000810f0 */
[----:B------:R-:W-:Y:S04]  /*2f860*/  STL.64 [R1+0x9a0], R8 ;  /* 0x0009a00801007387 */ /* 0x000fe80000100a00 */
[----:B------:R3:W-:Y:S01]  /*2f870*/  STL.64 [R1+0x9a8], R10 ;  /* 0x0009a80a01007387 */ /* 0x0007e20000100a00 */
[C---:B----4-:R-:W-:Y:S08]  /*2f880*/  HMMA.1688.F32.TF32 R12, R220.reuse, R202, R244 ;  /* 0x000000cadc0c723c */ /* 0x050ff000000810f4 */
[----:B---3--:R-:W-:Y:S03]  /*2f890*/  HMMA.1688.F32.TF32 R8, R220, R198, R248 ;  /* 0x000000c6dc08723c */ /* 0x008fe600000810f8 */
[----:B------:R-:W-:Y:S04]  /*2f8a0*/  STL.64 [R1+0x9c0], R16 ;  /* 0x0009c01001007387 */ /* 0x000fe80000100a00 */
[----:B------:R3:W-:Y:S04]  /*2f8b0*/  STL.64 [R1+0x9c8], R18 ;  /* 0x0009c81201007387 */ /* 0x0007e80000100a00 */
[----:B------:R-:W-:Y:S04]  /*2f8c0*/  STL.64 [R1+0xa50], R12 ;  /* 0x000a500c01007387 */ /* 0x000fe80000100a00 */
[----:B------:R-:W-:Y:S04]  /*2f8d0*/  STL.64 [R1+0xa58], R14 ;  /* 0x000a580e01007387 */ /* 0x000fe80000100a00 */
        /* <DEDUP_REMOVED lines=9> */
[----:B------:R-:W2:Y:S01]  /*2f970*/  LDL.LU R39, [R1+0x8dc] ;  /* 0x0008dc0001277983 */ /* 0x000ea20000300800 */
[----:B---3--:R-:W-:-:S03]  /*2f980*/  IMAD.MOV.U32 R19, RZ, RZ, R4 ;  /* 0x000000ffff137224 */ /* 0x008fc600078e0004 */
[----:B------:R-:W3:Y:S01]  /*2f990*/  LDL.LU R220, [R1+0x8e0] ;  /* 0x0008e00001dc7983 */ /* 0x000ee20000300800 */
[----:B------:R-:W-:-:S03]  /*2f9a0*/  IMAD.MOV.U32 R18, RZ, RZ, R5 ;  /* 0x000000ffff127224 */ /* 0x000fc600078e0005 */
[----:B------:R-:W3:Y:S01]  /*2f9b0*/  LDL.LU R221, [R1+0x8e4] ;  /* 0x0008e40001dd7983 */ /* 0x000ee20000300800 */
[----:B------:R-:W-:-:S03]  /*2f9c0*/  IMAD.MOV.U32 R17, RZ, RZ, R6 ;  /* 0x000000ffff117224 */ /* 0x000fc600078e0006 */
[----:B------:R-:W3:Y:S01]  /*2f9d0*/  LDL.LU R222, [R1+0x8e8] ;  /* 0x0008e80001de7983 */ /* 0x000ee20000300800 */
[----:B------:R-:W-:-:S03]  /*2f9e0*/  IMAD.MOV.U32 R16, RZ, RZ, R7 ;  /* 0x000000ffff107224 */ /* 0x000fc600078e0007 */
[----:B------:R-:W3:Y:S04]  /*2f9f0*/  LDL.LU R223, [R1+0x8ec] ;  /* 0x0008ec0001df7983 */ /* 0x000ee80000300800 */
        /* <DEDUP_REMOVED lines=32> */
[----:B----4-:R-:W4:Y:S04]  /*2fc00*/  LDL.LU R8, [R1+0xbf0] ;  /* 0x000bf00001087983 */ /* 0x010f280000300800 */
        /* <DEDUP_REMOVED lines=32> */
[----:B------:R-:W-:-:S03]  /*2fe10*/  IMAD.MOV.U32 R15, RZ, RZ, R252 ;  /* 0x000000ffff0f7224 */ /* 0x000fc600078e00fc */
[----:B------:R-:W4:Y:S04]  /*2fe20*/  LDL.LU R31, [R1+0x8ac] ;  /* 0x0008ac00011f7983 */ /* 0x000f280000300800 */
[----:B------:R-:W4:Y:S04]  /*2fe30*/  LDL.LU R12, [R1+0x870] ;  /* 0x00087000010c7983 */ /* 0x000f280000300800 */
[----:B------:R-:W4:Y:S04]  /*2fe40*/  LDL.LU R2, [R1+0x3148] ;  /* 0x0031480001027983 */ /* 0x000f280000300800 */
[----:B------:R-:W4:Y:S04]  /*2fe50*/  LDL.LU R3, [R1+0x3144] ;  /* 0x0031440001037983 */ /* 0x000f280000300800 */
[----:B------:R-:W4:Y:S01]  /*2fe60*/  LDL.LU R252, [R1+0x3140] ;  /* 0x0031400001fc7983 */ /* 0x000f220000300800 */
[C---:B--2---:R-:W-:Y:S08]  /*2fe70*/  HMMA.1688.F32.TF32 R4, R228.reuse, R206, R4 ;  /* 0x000000cee404723c */ /* 0x044ff00000081004 */
[C---:B---3--:R-:W-:Y:S08]  /*2fe80*/  HMMA.1688.F32.TF32 R248, R228.reuse, R210, R248 ;  /* 0x000000d2e4f8723c */ /* 0x048ff000000810f8 */
[C---:B------:R-:W-:Y:S08]  /*2fe90*/  HMMA.1688.F32.TF32 R244, R228.reuse, R214, R244 ;  /* 0x000000d6e4f4723c */ /* 0x040ff000000810f4 */
[----:B------:R-:W-:Y:S08]  /*2fea0*/  HMMA.1688.F32.TF32 R236, R228, R194, R236 ;  /* 0x000000c2e4ec723c */ /* 0x000ff000000810ec */
[C---:B------:R-:W-:Y:S08]  /*2feb0*/  HMMA.1688.F32.TF32 R172, R224.reuse, R206, R172 ;  /* 0x000000cee0ac723c */ /* 0x040ff000000810ac */
[C---:B------:R-:W-:Y:S08]  /*2fec0*/  HMMA.1688.F32.TF32 R40, R224.reuse, R210, R40 ;  /* 0x000000d2e028723c */ /* 0x040ff00000081028 */
[C---:B------:R-:W-:Y:S08]  /*2fed0*/  HMMA.1688.F32.TF32 R44, R224.reuse, R214, R44 ;  /* 0x000000d6e02c723c */ /* 0x040ff0000008102c */
[C---:B----4-:R-:W-:Y:S08]  /*2fee0*/  HMMA.1688.F32.TF32 R8, R224.reuse, R190, R8 ;  /* 0x000000bee008723c */ /* 0x050ff00000081008 */
[C---:B------:R-:W-:Y:S11]  /*2fef0*/  HMMA.1688.F32.TF32 R52, R224.reuse, R194, R52 ;  /* 0x000000c2e034723c */ /* 0x040ff60000081034 */
[----:B------:R-:W-:Y:S01]  /*2ff00*/  STL.64 [R1+0xaf0], R8 ;  /* 0x000af00801007387 */ /* 0x000fe20000100a00 */
[C---:B------:R-:W-:Y:S03]  /*2ff10*/  HMMA.1688.F32.TF32 R48, R224.reuse, R218, R48 ;  /* 0x000000dae030723c */ /* 0x040fe60000081030 */
[----:B------:R-:W-:Y:S04]  /*2ff20*/  STL.64 [R1+0xaf8], R10 ;  /* 0x000af80a01007387 */ /* 0x000fe80000100a00 */
[----:B------:R-:W-:Y:S04]  /*2ff30*/  STL.64 [R1+0xae0], R52 ;  /* 0x000ae03401007387 */ /* 0x000fe80000100a00 */
[----:B------:R1:W-:Y:S01]  /*2ff40*/  STL.64 [R1+0xae8], R54 ;  /* 0x000ae83601007387 */ /* 0x0003e20000100a00 */
[C---:B------:R-:W-:Y:S03]  /*2ff50*/  HMMA.1688.F32.TF32 R176, R224.reuse, R202, R176 ;  /* 0x000000cae0b0723c */ /* 0x040fe600000810b0 */
[----:B-1----:R-:W2:Y:S04]  /*2ff60*/  LDL.LU.64 R54, [R1+0x3138] ;  /* 0x0031380001367983 */ /* 0x002ea80000300a00 */
[----:B------:R-:W2:Y:S01]  /*2ff70*/  LDL.LU.64 R52, [R1+0x3130] ;  /* 0x0031300001347983 */ /* 0x000ea20000300a00 */
[----:B------:R-:W-:Y:S03]  /*2ff80*/  HMMA.1688.F32.TF32 R224, R224, R198, R180 ;  /* 0x000000c6e0e0723c */ /* 0x000fe600000810b4 */
[----:B------:R-:W-:Y:S04]  /*2ff90*/  STL.64 [R1+0xad0], R48 ;  /* 0x000ad03001007387 */ /* 0x000fe80000100a00 */
[----:B------:R1:W-:Y:S01]  /*2ffa0*/  STL.64 [R1+0xad8], R50 ;  /* 0x000ad83201007387 */ /* 0x0003e20000100a00 */
[C---:B------:R-:W-:Y:S03]  /*2ffb0*/  HMMA.1688.F32.TF32 R184, R228.reuse, R190, R184 ;  /* 0x000000bee4b8723c */ /* 0x040fe600000810b8 */
[----:B-1----:R-:W3:Y:S04]  /*2ffc0*/  LDL.LU.64 R50, [R1+0x3128] ;  /* 0x0031280001327983 */ /* 0x002ee80000300a00 */
[----:B------:R-:W3:Y:S04]  /*2ffd0*/  LDL.LU.64 R48, [R1+0x3120] ;  /* 0x0031200001307983 */ /* 0x000ee80000300a00 */
[----:B------:R-:W-:Y:S04]  /*2ffe0*/  STL.64 [R1+0xb10], R44 ;  /* 0x000b102c01007387 */ /* 0x000fe80000100a00 */
[----:B------:R1:W-:Y:S01]  /*2fff0*/  STL.64 [R1+0xb18], R46 ;  /* 0x000b182e01007387 */ /* 0x0003e20000100a00 */
[----:B------:R-:W-:Y:S03]  /*30000*/  HMMA.1688.F32.TF32 R240, R228, R218, R240 ;  /* 0x000000dae4f0723c */ /* 0x000fe600000810f0 */
[----:B-1----:R-:W4:Y:S04]  /*30010*/  LDL.LU.64 R46, [R1+0x3118] ;  /* 0x00311800012e7983 */ /* 0x002f280000300a00 */
        /* <DEDUP_REMOVED lines=16> */
[----:B------:R-:W-:Y:S04]  /*30120*/  STL.64 [R1+0xb08], R226 ;  /* 0x000b08e201007387 */ /* 0x000fe80000100a00 */
[----:B-1----:R-:W2:Y:S04]  /*30130*/  LDL.LU R224, [R1+0x8f0] ;  /* 0x0008f00001e07983 */ /* 0x002ea80000300800 */
        /* <DEDUP_REMOVED lines=24> */
[----:B------:R-:W-:-:S02]  /*302c0*/  IMAD.MOV.U32 R225, RZ, RZ, R252 ;  /* 0x000000ffffe17224 */ /* 0x000fc400078e00fc */
[----:B------:R-:W-:Y:S02]  /*302d0*/  IMAD.MOV.U32 R226, RZ, RZ, R3 ;  /* 0x000000ffffe27224 */ /* 0x000fe400078e0003 */
[----:B------:R-:W-:Y:S01]  /*302e0*/  IMAD.MOV.U32 R227, RZ, RZ, R2 ;  /* 0x000000ffffe37224 */ /* 0x000fe200078e0002 */
[----:B------:R-:W-:Y:S08]  /*302f0*/  HMMA.1688.F32.TF32 R220, R228, R198, R220 ;  /* 0x000000c6e4dc723c */ /* 0x000ff000000810dc */
[C---:B------:R-:W-:Y:S08]  /*30300*/  HMMA.1688.F32.TF32 R36, R232.reuse, R190, R36 ;  /* 0x000000bee824723c */ /* 0x040ff00000081024 */
[C---:B------:R-:W-:Y:S08]  /*30310*/  HMMA.1688.F32.TF32 R32, R232.reuse, R194, R32 ;  /* 0x000000c2e820723c */ /* 0x040ff00000081020 */
[C---:B------:R-:W-:Y:S08]  /*30320*/  HMMA.1688.F32.TF32 R28, R232.reuse, R214, R28 ;  /* 0x000000d6e81c723c */ /* 0x040ff0000008101c */
[C---:B------:R-:W-:Y:S08]  /*30330*/  HMMA.1688.F32.TF32 R16, R232.reuse, R206, R16 ;  /* 0x000000cee810723c */ /* 0x040ff00000081010 */
[-C--:B------:R-:W-:Y:S08]  /*30340*/  HMMA.1688.F32.TF32 R12, R232, R202.reuse, R12 ;  /* 0x000000cae80c723c */ /* 0x080ff0000008100c */
[----:B--2---:R-:W-:Y:S01]  /*30350*/  HMMA.1688.F32.TF32 R224, R228, R202, R224 ;  /* 0x000000cae4e0723c */ /* 0x004fe200000810e0 */
[----:B------:R-:W-:Y:S01]  /*30360*/  IMAD.MOV.U32 R8, RZ, RZ, R217 ;  /* 0x000000ffff087224 */ /* 0x000fe200078e00d9 */
[----:B------:R-:W-:Y:S01]  /*30370*/  MOV R10, R213 ;  /* 0x000000d5000a7202 */ /* 0x000fe20000000f00 */
[----:B------:R-:W-:Y:S01]  /*30380*/  IMAD.MOV.U32 R9, RZ, RZ, R216 ;  /* 0x000000ffff097224 */ /* 0x000fe200078e00d8 */
[----:B------:R-:W-:Y:S01]  /*30390*/  LOP3.LUT R25, R0, 0x20, RZ, 0x3c, !PT ;  /* 0x0000002000197812 */ /* 0x000fe200078e3cff */
[----:B------:R-:W-:Y:S01]  /*303a0*/  IMAD.MOV.U32 R11, RZ, RZ, R212 ;  /* 0x000000ffff0b7224 */ /* 0x000fe200078e00d4 */
[----:B------:R-:W-:Y:S04]  /*303b0*/  LDS R228, [R0+UR10+0x8080] ;  /* 0x0080800a00e47984 */ /* 0x000fe80008000800 */
[----:B------:R-:W-:Y:S04]  /*303c0*/  LDS R229, [R25+UR10+0x8080] ;  /* 0x0080800a19e57984 */ /* 0x000fe80008000800 */
[----:B------:R-:W-:Y:S05]  /*303d0*/  LDS R230, [R0+UR10+0xa080] ;  /* 0x00a0800a00e67984 */ /* 0x000fea0008000800 */
[----:B------:R-:W-:Y:S04]  /*303e0*/  STL.64 [R1+0xc70], R224 ;  /* 0x000c70e001007387 */ /* 0x000fe80000100a00 */
[----:B------:R-:W-:Y:S04]  /*303f0*/  STL.64 [R1+0xc78], R226 ;  /* 0x000c78e201007387 */ /* 0x000fe80000100a00 */
[----:B------:R-:W-:Y:S04]  /*30400*/  STL.64 [R1+0xc60], R220 ;  /* 0x000c60dc01007387 */ /* 0x000fe80000100a00 */
[----:B------:R-:W-:Y:S04]  /*30410*/  STL.64 [R1+0xc68], R222 ;  /* 0x000c68de01007387 */ /* 0x000fe80000100a00 */
[----:B------:R-:W-:Y:S04]  /*30420*/  STL.64 [R1+0xcd0], R36 ;  /* 0x000cd02401007387 */ /* 0x000fe80000100a00 */
[----:B------:R-:W-:Y:S01]  /*30430*/  STL.64 [R1+0xcd8], R38 ;  /* 0x000cd82601007387 */ /* 0x000fe20000100a00 */
[C---:B---3--:R-:W-:Y:S03]  /*30440*/  HMMA.1688.F32.TF32 R4, R232.reuse, R218, R4 ;  /* 0x000000dae804723c */ /* 0x048fe60000081004 */
[----:B------:R-:W-:Y:S04]  /*30450*/  LDS R220, [R0+UR10+0x8000] ;  /* 0x0080000a00dc7984 */ /* 0x000fe80008000800 */
[----:B------:R-:W-:Y:S01]  /*30460*/  LDS R222, [R0+UR10+0xa000] ;  /* 0x00a0000a00de7984 */ /* 0x000fe20008000800 */
[C---:B------:R-:W-:Y:S03]  /*30470*/  HMMA.1688.F32.TF32 R8, R232.reuse, R198, R8 ;  /* 0x000000c6e808723c */ /* 0x040fe60000081008 */
[----:B------:R-:W-:Y:S04]  /*30480*/  LDS R221, [R25+UR10+0x8000] ;  /* 0x0080000a19dd7984 */ /* 0x000fe80008000800 */
[----:B------:R-:W-:Y:S04]  /*30490*/  LDS R223, [R25+UR10+0xa000] ;  /* 0x00a0000a19df7984 */ /* 0x000fe80008000800 */
[----:B------:R-:W-:Y:S04]  /*304a0*/  LDS R224, [R26+UR10+0x8000] ;  /* 0x0080000a1ae07984 */ /* 0x000fe80008000800 */
[----:B------:R-:W-:Y:S04]  /*304b0*/  STL [R1+0x2f9c], R4 ;  /* 0x002f9c0401007387 */ /* 0x000fe80000100800 */
[----:B------:R-:W-:Y:S04]  /*304c0*/  STL.64 [R1+0xbd0], R32 ;  /* 0x000bd02001007387 */ /* 0x000fe80000100a00 */
[----:B------:R-:W-:Y:S04]  /*304d0*/  STL.64 [R1+0xbd8], R34 ;  /* 0x000bd82201007387 */ /* 0x000fe80000100a00 */
[----:B------:R-:W-:Y:S04]  /*304e0*/  STL [R1+0x2f98], R5 ;  /* 0x002f980501007387 */ /* 0x000fe80000100800 */
[----:B------:R-:W-:Y:S04]  /*304f0*/  STL [R1+0x2f94], R6 ;  /* 0x002f940601007387 */ /* 0x000fe80000100800 */
[----:B------:R1:W-:Y:S04]  /*30500*/  STL [R1+0x2f90], R7 ;  /* 0x002f900701007387 */ /* 0x0003e80000100800 */
[----:B------:R-:W-:Y:S04]  /*30510*/  LDS R226, [R26+UR10+0xa000] ;  /* 0x00a0000a1ae27984 */ /* 0x000fe80008000800 */
[----:B------:R-:W-:Y:S01]  /*30520*/  LDS R225, [R27+UR10+0x8000] ;  /* 0x0080000a1be17984 */ /* 0x000fe20008000800 */
[----:B-1----:R-:W-:Y:S03]  /*30530*/  HMMA.1688.F32.TF32 R4, R232, R210, R20 ;  /* 0x000000d2e804723c */ /* 0x002fe60000081014 */
[----:B------:R-:W-:Y:S04]  /*30540*/  STL.64 [R1+0xb90], R28 ;  /* 0x000b901c01007387 */ /* 0x000fe80000100a00 */
[----:B------:R-:W-:Y:S01]  /*30550*/  STL.64 [R1+0xb98], R30 ;  /* 0x000b981e01007387 */ /* 0x000fe20000100a00 */
[----:B------:R-:W-:Y:S01]  /*30560*/  IMAD.MOV.U32 R3, RZ, RZ, R10 ;  /* 0x000000ffff037224 */ /* 0x000fe200078e000a */
[----:B------:R-:W-:Y:S01]  /*30570*/  MOV R2, R11 ;  /* 0x0000000b00027202 */ /* 0x000fe20000000f00 */
[----:B------:R-:W-:Y:S01]  /*30580*/  IMAD.MOV.U32 R252, RZ, RZ, R9 ;  /* 0x000000fffffc7224 */ /* 0x000fe200078e0009 */
[----:B------:R-:W-:Y:S04]  /*30590*/  LDS R227, [R27+UR10+0xa000] ;  /* 0x00a0000a1be37984 */ /* 0x000fe80008000800 */
[----:B------:R-:W-:Y:S04]  /*305a0*/  LDS R231, [R25+UR10+0xa080] ;  /* 0x00a0800a19e77984 */ /* 0x000fe80008000800 */
[----:B------:R-:W-:Y:S04]  /*305b0*/  LDS R232, [R26+UR10+0x8080] ;  /* 0x0080800a1ae87984 */ /* 0x000fe80008000800 */
[----:B------:R-:W-:Y:S04]  /*305c0*/  STL.64 [R1+0xb60], R4 ;  /* 0x000b600401007387 */ /* 0x000fe80000100a00 */
[----:B------:R-:W-:Y:S04]  /*305d0*/  STL.64 [R1+0xb68], R6 ;  /* 0x000b680601007387 */ /* 0x000fe80000100a00 */
[----:B------:R-:W-:Y:S04]  /*305e0*/  STL.64 [R1+0xb50], R16 ;  /* 0x000b501001007387 */ /* 0x000fe80000100a00 */
[----:B------:R-:W-:Y:S04]  /*305f0*/  STL.64 [R1+0xb58], R18 ;  /* 0x000b581201007387 */ /* 0x000fe80000100a00 */
[----:B------:R1:W-:Y:S04]  /*30600*/  STL [R1+0xa30], R12 ;  /* 0x000a300c01007387 */ /* 0x0003e80000100800 */
[----:B------:R-:W-:Y:S04]  /*30610*/  LDS R234, [R26+UR10+0xa080] ;  /* 0x00a0800a1aea7984 */ /* 0x000fe80008000800 */
[----:B------:R-:W-:Y:S04]  /*30620*/  LDS R233, [R27+UR10+0x8080] ;  /* 0x0080800a1be97984 */ /* 0x000fe80008000800 */
[----:B-1----:R-:W2:Y:S01]  /*30630*/  LDL R12, [R1+0x269c] ;  /* 0x00269c00010c7983 */ /* 0x002ea20000100800 */
[----:B------:R-:W-:Y:S01]  /*30640*/  MOV R10, R189 ;  /* 0x000000bd000a7202 */ /* 0x000fe20000000f00 */
[----:B------:R-:W-:-:S02]  /*30650*/  IMAD.MOV.U32 R11, RZ, RZ, R188 ;  /* 0x000000ffff0b7224 */ /* 0x000fc400078e00bc */
[----:B------:R-:W-:Y:S01]  /*30660*/  IMAD.MOV.U32 R7, RZ, RZ, R8 ;  /* 0x000000ffff077224 */ /* 0x000fe200078e0008 */
[----:B------:R-:W-:Y:S01]  /*30670*/  LDS R235, [R27+UR10+0xa080] ;  /* 0x00a0800a1beb7984 */ /* 0x000fe20008000800 */
[----:B------:R-:W-:Y:S02]  /*30680*/  IMAD.MOV.U32 R8, RZ, RZ, R193 ;  /* 0x000000ffff087224 */ /* 0x000fe400078e00c1 */
[----:B------:R-:W-:Y:S02]  /*30690*/  IMAD.MOV.U32 R9, RZ, RZ, R192 ;  /* 0x000000ffff097224 */ /* 0x000fe400078e00c0 */
[----:B------:R-:W-:Y:S02]  /*306a0*/  IMAD.MOV.U32 R22, RZ, RZ, R197 ;  /* 0x000000ffff167224 */ /* 0x000fe400078e00c5 */
[----:B------:R-:W-:Y:S02]  /*306b0*/  IMAD.MOV.U32 R23, RZ, RZ, R196 ;  /* 0x000000ffff177224 */ /* 0x000fe400078e00c4 */
[----:B------:R-:W-:-:S02]  /*306c0*/  IMAD.MOV.U32 R20, RZ, RZ, R201 ;  /* 0x000000ffff147224 */ /* 0x000fc400078e00c9 */
[----:B------:R-:W-:Y:S02]  /*306d0*/  IMAD.MOV.U32 R21, RZ, RZ, R200 ;  /* 0x000000ffff157224 */ /* 0x000fe400078e00c8 */
[----:B------:R-:W-:Y:S02]  /*306e0*/  IMAD.MOV.U32 R18, RZ, RZ, R205 ;  /* 0x000000ffff127224 */ /* 0x000fe400078e00cd */
[----:B------:R-:W-:Y:S02]  /*306f0*/  IMAD.MOV.U32 R19, RZ, RZ, R204 ;  /* 0x000000ffff137224 */ /* 0x000fe400078e00cc */
[----:B------:R-:W-:Y:S02]  /*30700*/  IMAD.MOV.U32 R16, RZ, RZ, R209 ;  /* 0x000000ffff107224 */ /* 0x000fe400078e00d1 */
[----:B------:R-:W-:Y:S02]  /*30710*/  IMAD.MOV.U32 R17, RZ, RZ, R208 ;  /* 0x000000ffff117224 */ /* 0x000fe400078e00d0 */
[----:B------:R-:W-:-:S02]  /*30720*/  IMAD.MOV.U32 R6, RZ, RZ, R15 ;  /* 0x000000ffff067224 */ /* 0x000fc400078e000f */
[----:B------:R-:W-:Y:S02]  /*30730*/  IMAD.MOV.U32 R4, RZ, RZ, R13 ;  /* 0x000000ffff047224 */ /* 0x000fe400078e000d */
[----:B------:R-:W-:Y:S01]  /*30740*/  IMAD.MOV.U32 R5, RZ, RZ, R14 ;  /* 0x000000ffff057224 */ /* 0x000fe200078e000e */
[----:B------:R-:W-:Y:S04]  /*30750*/  STL.64 [R1+0x2fa8], R6 ;  /* 0x002fa80601007387 */ /* 0x000fe80000100a00 */
[----:B------:R-:W-:Y:S04]  /*30760*/  STL.64 [R1+0x2fa0], R4 ;  /* 0x002fa00401007387 */ /* 0x000fe80000100a00 */
[----:B--2---:R-:W1:Y:S04]  /*30770*/  LDSM.16.M88.4 R188, [R12+UR11+0x20000] ;  /* 0x0200000b0cbc783b */ /* 0x004e680008000200 */
[----:B------:R-:W2:Y:S04]  /*30780*/  LDSM.16.M88.4 R192, [R12+UR11+0x20400] ;  /* 0x0204000b0cc0783b */ /* 0x000ea80008000200 */
[----:B------:R-:W3:Y:S04]  /*30790*/  LDSM.16.M88.4 R196, [R12+UR11+0x20800] ;  /* 0x0208000b0cc4783b */ /* 0x000ee80008000200 */
[----:B------:R-:W3:Y:S04]  /*307a0*/  LDSM.16.M88.4 R200, [R12+UR11+0x20c00] ;  /* 0x020c000b0cc8783b */ /* 0x000ee80008000200 */
[----:B------:R-:W3:Y:S04]  /*307b0*/  LDSM.16.M88.4 R204, [R12+UR11+0x21000] ;  /* 0x0210000b0ccc783b */ /* 0x000ee80008000200 */
[----:B------:R-:W4:Y:S04]  /*307c0*/  LDSM.16.M88.4 R208, [R12+UR11+0x21400] ;  /* 0x0214000b0cd0783b */ /* 0x000f280008000200 */
[----:B------:R-:W4:Y:S04]  /*307d0*/  LDSM.16.M88.4 R212, [R12+UR11+0x21800] ;  /* 0x0218000b0cd4783b */ /* 0x000f280008000200 */
[----:B------:R1:W4:Y:S04]  /*307e0*/  LDSM.16.M88.4 R216, [R12+UR11+0x21c00] ;  /* 0x021c000b0cd8783b */ /* 0x0003280008000200 */
[----:B-1----:R-:W-:Y:S04]  /*307f0*/  STL [R1+0x2e6c], R190 ;  /* 0x002e6cbe01007387 */ /* 0x002fe80000100800 */
[----:B------:R-:W-:Y:S04]  /*30800*/  STL [R1+0x2e68], R191 ;  /* 0x002e68bf01007387 */ /* 0x000fe80000100800 */
[----:B--2---:R-:W-:Y:S04]  /*30810*/  STL [R1+0x2e74], R194 ;  /* 0x002e74c201007387 */ /* 0x004fe80000100800 */
[----:B------:R-:W-:Y:S04]  /*30820*/  STL [R1+0x2e70], R195 ;  /* 0x002e70c301007387 */ /* 0x000fe80000100800 */
[----:B---3--:R-:W-:Y:S04]  /*30830*/  STL [R1+0x2e7c], R198 ;  /* 0x002e7cc601007387 */ /* 0x008fe80000100800 */
[----:B------:R-:W-:Y:S04]  /*30840*/  STL [R1+0x2e78], R199 ;  /* 0x002e78c701007387 */ /* 0x000fe80000100800 */
[----:B------:R-:W-:Y:S04]  /*30850*/  STL [R1+0x2e84], R202 ;  /* 0x002e84ca01007387 */ /* 0x000fe80000100800 */
[----:B------:R-:W-:Y:S04]  /*30860*/  STL [R1+0x2e80], R203 ;  /* 0x002e80cb01007387 */ /* 0x000fe80000100800 */
[----:B------:R-:W-:Y:S04]  /*30870*/  STL [R1+0x2e8c], R206 ;  /* 0x002e8cce01007387 */ /* 0x000fe80000100800 */
[----:B------:R-:W-:Y:S04]  /*30880*/  STL [R1+0x2e88], R207 ;  /* 0x002e88cf01007387 */ /* 0x000fe80000100800 */
[----:B----4-:R-:W-:Y:S04]  /*30890*/  STL [R1+0x2e94], R210 ;  /* 0x002e94d201007387 */ /* 0x010fe80000100800 */
[----:B------:R-:W-:Y:S04]  /*308a0*/  STL [R1+0x2e90], R211 ;  /* 0x002e90d301007387 */ /* 0x000fe80000100800 */
[----:B------:R-:W-:Y:S04]  /*308b0*/  STL [R1+0x2e9c], R214 ;  /* 0x002e9cd601007387 */ /* 0x000fe80000100800 */
[----:B------:R-:W-:Y:S04]  /*308c0*/  STL [R1+0x2e98], R215 ;  /* 0x002e98d701007387 */ /* 0x000fe80000100800 */
[----:B------:R-:W2:Y:S04]  /*308d0*/  LDL.LU R12, [R1+0xa20] ;  /* 0x000a2000010c7983 */ /* 0x000ea80000300800 */
[----:B------:R-:W2:Y:S04]  /*308e0*/  LDL.LU R13, [R1+0xa24] ;  /* 0x000a2400010d7983 */ /* 0x000ea80000300800 */
[----:B------:R-:W2:Y:S04]  /*308f0*/  LDL.LU R14, [R1+0xa28] ;  /* 0x000a2800010e7983 */ /* 0x000ea80000300800 */
[----:B------:R-:W2:Y:S01]  /*30900*/  LDL.LU R15, [R1+0xa2c] ;  /* 0x000a2c00010f7983 */ /* 0x000ea20000300800 */
[C---:B------:R-:W-:Y:S03]  /*30910*/  HMMA.1688.F32.TF32 R4, R220.reuse, R188, R8 ;  /* 0x000000bcdc04723c */ /* 0x040fe60000081008 */
[----:B------:R-:W-:Y:S04]  /*30920*/  STL [R1+0x2ea4], R218 ;  /* 0x002ea4da01007387 */ /* 0x000fe80000100800 */
[----:B------:R-:W-:Y:S04]  /*30930*/  STL [R1+0x2ea0], R219 ;  /* 0x002ea0db01007387 */ /* 0x000fe80000100800 */
[----:B------:R-:W3:Y:S08]  /*30940*/  LDL.LU R8, [R1+0xd40] ;  /* 0x000d400001087983 */ /* 0x000ef00000300800 */
[----:B------:R-:W-:Y:S04]  /*30950*/  STL.64 [R1+0xac0], R4 ;  /* 0x000ac00401007387 */ /* 0x000fe80000100a00 */
[----:B------:R1:W-:Y:S04]  /*30960*/  STL.64 [R1+0xac8], R6 ;  /* 0x000ac80601007387 */ /* 0x0003e80000100a00 */
[----:B------:R-:W3:Y:S04]  /*30970*/  LDL.LU R9, [R1+0xd44] ;  /* 0x000d440001097983 */ /* 0x000ee80000300800 */
[----:B------:R-:W3:Y:S04]  /*30980*/  LDL.LU R10, [R1+0xd48] ;  /* 0x000d4800010a7983 */ /* 0x000ee80000300800 */
[----:B------:R-:W3:Y:S01]  /*30990*/  LDL.LU R11, [R1+0xd4c] ;  /* 0x000d4c00010b7983 */ /* 0x000ee20000300800 */
[----:B-1----:R-:W-:-:S15]  /*309a0*/  HMMA.1688.F32.TF32 R4, R220, R192, R20 ;  /* 0x000000c0dc04723c */ /* 0x002fde0000081014 */
[----:B------:R-:W-:-:S04]  /*309b0*/  NOP ;  /* 0x0000000000007918 */ /* 0x000fc80000000000 */
[----:B------:R-:W-:Y:S02]  /*309c0*/  IMAD.MOV.U32 R218, RZ, RZ, R4 ;  /* 0x000000ffffda7224 */ /* 0x000fe400078e0004 */
[----:B------:R-:W-:Y:S02]  /*309d0*/  IMAD.MOV.U32 R219, RZ, RZ, R5 ;  /* 0x000000ffffdb7224 */ /* 0x000fe400078e0005 */
[----:B------:R-:W-:Y:S02]  /*309e0*/  IMAD.MOV.U32 R214, RZ, RZ, R6 ;  /* 0x000000ffffd67224 */ /* 0x000fe400078e0006 */
[----:B------:R-:W-:Y:S02]  /*309f0*/  IMAD.MOV.U32 R215, RZ, RZ, R7 ;  /* 0x000000ffffd77224 */ /* 0x000fe400078e0007 */
[C---:B------:R-:W-:Y:S03]  /*30a00*/  HMMA.1688.F32.TF32 R4, R220.reuse, R196, R16 ;  /* 0x000000c4dc04723c */ /* 0x040fe60000081010 */
[----:B------:R-:W-:Y:S04]  /*30a10*/  STL [R1+0x2eb4], R215 ;  /* 0x002eb4d701007387 */ /* 0x000fe80000100800 */
[----:B------:R-:W-:Y:S04]  /*30a20*/  STL [R1+0x2eb0], R214 ;  /* 0x002eb0d601007387 */ /* 0x000fe80000100800 */
[----:B------:R-:W-:Y:S04]  /*30a30*/  STL [R1+0x2eac], R218 ;  /* 0x002eacda01007387 */ /* 0x000fe80000100800 */
[----:B------:R-:W-:Y:S04]  /*30a40*/  STL [R1+0x2ea8], R219 ;  /* 0x002ea8db01007387 */ /* 0x000fe80000100800 */
[----:B------:R-:W4:Y:S04]  /*30a50*/  LDL.LU R20, [R1+0xd30] ;  /* 0x000d300001147983 */ /* 0x000f280000300800 */
[----:B------:R-:W-:Y:S04]  /*30a60*/  STL.64 [R1+0xaa0], R4 ;  /* 0x000aa00401007387 */ /* 0x000fe80000100a00 */
        /* <DEDUP_REMOVED lines=8> */
[----:B--2---:R-:W-:Y:S03]  /*30af0*/  HMMA.1688.F32.TF32 R4, R220, R200, R12 ;  /* 0x000000c8dc04723c */ /* 0x004fe6000008100c */
[----:B------:R-:W2:Y:S04]  /*30b00*/  LDL.LU R12, [R1+0xd10] ;  /* 0x000d1000010c7983 */ /* 0x000ea80000300800 */
[----:B------:R-:W2:Y:S04]  /*30b10*/  LDL.LU R13, [R1+0xd14] ;  /* 0x000d1400010d7983 */ /* 0x000ea80000300800 */
[----:B------:R-:W2:Y:S04]  /*30b20*/  LDL.LU R14, [R1+0xd18] ;  /* 0x000d1800010e7983 */ /* 0x000ea80000300800 */
[----:B------:R-:W2:Y:S04]  /*30b30*/  LDL.LU R15, [R1+0xd1c] ;  /* 0x000d1c00010f7983 */ /* 0x000ea80000300800 */
[----:B------:R-:W-:-:S02]  /*30b40*/  IMAD.MOV.U32 R215, RZ, RZ, R4 ;  /* 0x000000ffffd77224 */ /* 0x000fc400078e0004 */
[----:B------:R-:W-:Y:S02]  /*30b50*/  IMAD.MOV.U32 R214, RZ, RZ, R5 ;  /* 0x000000ffffd67224 */ /* 0x000fe400078e0005 */
[----:B------:R-:W-:Y:S02]  /*30b60*/  IMAD.MOV.U32 R218, RZ, RZ, R6 ;  /* 0x000000ffffda7224 */ /* 0x000fe400078e0006 */
[----:B------:R-:W-:Y:S01]  /*30b70*/  IMAD.MOV.U32 R219, RZ, RZ, R7 ;  /* 0x000000ffffdb7224 */ /* 0x000fe200078e0007 */
[----:B------:R-:W-:Y:S04]  /*30b80*/  STL [R1+0x2ec4], R215 ;  /* 0x002ec4d701007387 */ /* 0x000fe80000100800 */
[----:B------:R-:W-:Y:S04]  /*30b90*/  STL [R1+0x2ec0], R214 ;  /* 0x002ec0d601007387 */ /* 0x000fe80000100800 */
[----:B------:R-:W-:Y:S01]  /*30ba0*/  STL [R1+0x2ebc], R218 ;  /* 0x002ebcda01007387 */ /* 0x000fe20000100800 */
[----:B---3--:R-:W-:Y:S03]  /*30bb0*/  HMMA.1688.F32.TF32 R4, R220, R204, R8 ;  /* 0x000000ccdc04723c */ /* 0x008fe60000081008 */
[----:B------:R1:W-:Y:S04]  /*30bc0*/  STL [R1+0x2eb8], R219 ;  /* 0x002eb8db01007387 */ /* 0x0003e80000100800 */
[----:B------:R-:W3:Y:S04]  /*30bd0*/  LDL.LU R8, [R1+0xb0] ;  /* 0x0000b00001087983 */ /* 0x000ee80000300800 */
[----:B------:R-:W3:Y:S04]  /*30be0*/  LDL.LU R9, [R1+0xb4] ;  /* 0x0000b40001097983 */ /* 0x000ee80000300800 */
[----:B------:R-:W3:Y:S04]  /*30bf0*/  LDL.LU R10, [R1+0xb8] ;  /* 0x0000b800010a7983 */ /* 0x000ee80000300800 */
[----:B------:R-:W3:Y:S01]  /*30c00*/  LDL.LU R11, [R1+0xbc] ;  /* 0x0000bc00010b7983 */ /* 0x000ee20000300800 */
[----:B------:R-:W-:Y:S01]  /*30c10*/  IMAD.MOV.U32 R210, RZ, RZ, R4 ;  /* 0x000000ffffd27224 */ /* 0x000fe200078e0004 */
[----:B------:R-:W-:Y:S01]  /*30c20*/  MOV R211, R5 ;  /* 0x0000000500d37202 */ /* 0x000fe20000000f00 */
[----:B------:R-:W-:-:S02]  /*30c30*/  IMAD.MOV.U32 R206, RZ, RZ, R6 ;  /* 0x000000ffffce7224 */ /* 0x000fc400078e0006 */
[----:B------:R-:W-:-:S05]  /*30c40*/  IMAD.MOV.U32 R207, RZ, RZ, R7 ;  /* 0x000000ffffcf7224 */ /* 0x000fca00078e0007 */
[----:B------:R-:W-:Y:S04]  /*30c50*/  STL [R1+0x2ed4], R207 ;  /* 0x002ed4cf01007387 */ /* 0x000fe80000100800 */
[----:B------:R-:W-:Y:S04]  /*30c60*/  STL [R1+0x2ed0], R206 ;  /* 0x002ed0ce01007387 */ /* 0x000fe80000100800 */
[----:B------:R-:W-:Y:S04]  /*30c70*/  STL [R1+0x2ecc], R211 ;  /* 0x002eccd301007387 */ /* 0x000fe80000100800 */
[----:B------:R-:W-:Y:S01]  /*30c80*/  STL [R1+0x2ec8], R210 ;  /* 0x002ec8d201007387 */ /* 0x000fe20000100800 */
[----:B----4-:R-:W-:-:S15]  /*30c90*/  HMMA.1688.F32.TF32 R4, R220, R208, R20 ;  /* 0x000000d0dc04723c */ /* 0x010fde0000081014 */
[----:B------:R-:W-:-:S04]  /*30ca0*/  NOP ;  /* 0x0000000000007918 */ /* 0x000fc80000000000 */
[----:B-1----:R-:W-:Y:S02]  /*30cb0*/  IMAD.MOV.U32 R219, RZ, RZ, R5 ;  /* 0x000000ffffdb7224 */ /* 0x002fe400078e0005 */
[----:B------:R-:W-:Y:S01]  /*30cc0*/  IMAD.MOV.U32 R218, RZ, RZ, R4 ;  /* 0x000000ffffda7224 */ /* 0x000fe200078e0004 */
[----:B------:R1:W-:Y:S04]  /*30cd0*/  STL.64 [R1+0xa78], R6 ;  /* 0x000a780601007387 */ /* 0x0003e80000100a00 */
[----:B------:R4:W-:Y:S04]  /*30ce0*/  STL [R1+0x2edc], R219 ;  /* 0x002edcdb01007387 */ /* 0x0009e80000100800 */
[----:B------:R2:W-:Y:S01]  /*30cf0*/  STL [R1+0x2ed8], R218 ;  /* 0x002ed8da01007387 */ /* 0x0005e20000100800 */
[----:B-1----:R-:W-:Y:S03]  /*30d00*/  HMMA.1688.F32.TF32 R4, R220, R212, R16 ;  /* 0x000000d4dc04723c */ /* 0x002fe60000081010 */
[----:B------:R-:W3:Y:S04]  /*30d10*/  LDL.LU R16, [R1+0xa0] ;  /* 0x0000a00001107983 */ /* 0x000ee80000300800 */
[----:B------:R-:W3:Y:S04]  /*30d20*/  LDL.LU R17, [R1+0xa4] ;  /* 0x0000a40001117983 */ /* 0x000ee80000300800 */
[----:B------:R-:W3:Y:S04]  /*30d30*/  LDL.LU R18, [R1+0xa8] ;  /* 0x0000a80001127983 */ /* 0x000ee80000300800 */
[----:B------:R-:W3:Y:S04]  /*30d40*/  LDL.LU R19, [R1+0xac] ;  /* 0x0000ac0001137983 */ /* 0x000ee80000300800 */
[----:B------:R-:W-:-:S02]  /*30d50*/  IMAD.MOV.U32 R214, RZ, RZ, R7 ;  /* 0x000000ffffd67224 */ /* 0x000fc400078e0007 */
[----:B------:R-:W-:Y:S02]  /*30d60*/  IMAD.MOV.U32 R215, RZ, RZ, R6 ;  /* 0x000000ffffd77224 */ /* 0x000fe400078e0006 */
[----:B------:R-:W-:Y:S02]  /*30d70*/  IMAD.MOV.U32 R211, RZ, RZ, R4 ;  /* 0x000000ffffd37224 */ /* 0x000fe400078e0004 */
[----:B------:R-:W-:Y:S01]  /*30d80*/  IMAD.MOV.U32 R210, RZ, RZ, R5 ;  /* 0x000000ffffd27224 */ /* 0x000fe200078e0005 */
[----:B------:R-:W-:Y:S04]  /*30d90*/  STL [R1+0x2eec], R214 ;  /* 0x002eecd601007387 */ /* 0x000fe80000100800 */
[----:B------:R-:W-:Y:S04]  /*30da0*/  STL [R1+0x2ee8], R215 ;  /* 0x002ee8d701007387 */ /* 0x000fe80000100800 */
[----:B------:R-:W-:Y:S04]  /*30db0*/  STL [R1+0x2ee4], R211 ;  /* 0x002ee4d301007387 */ /* 0x000fe80000100800 */
[----:B------:R1:W-:Y:S01]  /*30dc0*/  STL [R1+0x2ee0], R210 ;  /* 0x002ee0d201007387 */ /* 0x0003e20000100800 */
[----:B--2---:R-:W-:Y:S03]  /*30dd0*/  HMMA.1688.F32.TF32 R4, R220, R216, R12 ;  /* 0x000000d8dc04723c */ /* 0x004fe6000008100c */
[----:B------:R-:W2:Y:S04]  /*30de0*/  LDL.LU R12, [R1+0x90] ;  /* 0x00009000010c7983 */ /* 0x000ea80000300800 */
[----:B------:R-:W2:Y:S04]  /*30df0*/  LDL.LU R13, [R1+0x94] ;  /* 0x00009400010d7983 */ /* 0x000ea80000300800 */
[----:B------:R-:W2:Y:S04]  /*30e00*/  LDL.LU R14, [R1+0x98] ;  /* 0x00009800010e7983 */ /* 0x000ea80000300800 */
[----:B------:R-:W2:Y:S04]  /*30e10*/  LDL.LU R15, [R1+0x9c] ;  /* 0x00009c00010f7983 */ /* 0x000ea80000300800 */
[----:B------:R-:W-:Y:S01]  /*30e20*/  IMAD.MOV.U32 R206, RZ, RZ, R7 ;  /* 0x000000ffffce7224 */ /* 0x000fe200078e0007 */
[----:B------:R-:W-:Y:S01]  /*30e30*/  MOV R207, R6 ;  /* 0x0000000600cf7202 */ /* 0x000fe20000000f00 */
[----:B----4-:R-:W-:-:S02]  /*30e40*/  IMAD.MOV.U32 R219, RZ, RZ, R4 ;  /* 0x000000ffffdb7224 */ /* 0x010fc400078e0004 */
[----:B------:R-:W-:Y:S01]  /*30e50*/  IMAD.MOV.U32 R218, RZ, RZ, R5 ;  /* 0x000000ffffda7224 */ /* 0x000fe200078e0005 */
[----:B------:R-:W-:Y:S04]  /*30e60*/  STL [R1+0x2efc], R206 ;  /* 0x002efcce01007387 */ /* 0x000fe80000100800 */
[----:B------:R-:W-:Y:S04]  /*30e70*/  STL [R1+0x2ef8], R207 ;  /* 0x002ef8cf01007387 */ /* 0x000fe80000100800 */
[----:B------:R-:W-:Y:S04]  /*30e80*/  STL [R1+0x2ef4], R219 ;  /* 0x002ef4db01007387 */ /* 0x000fe80000100800 */
[----:B------:R4:W-:Y:S01]  /*30e90*/  STL [R1+0x2ef0], R218 ;  /* 0x002ef0da01007387 */ /* 0x0009e20000100800 */
[----:B---3--:R-:W-:Y:S03]  /*30ea0*/  HMMA.1688.F32.TF32 R4, R224, R188, R8 ;  /* 0x000000bce004723c */ /* 0x008fe60000081008 */
[----:B------:R-:W3:Y:S04]  /*30eb0*/  LDL.LU R8, [R1+0x80] ;  /* 0x0000800001087983 */ /* 0x000ee80000300800 */
[----:B------:R-:W3:Y:S04]  /*30ec0*/  LDL.LU R9, [R1+0x84] ;  /* 0x0000840001097983 */ /* 0x000ee80000300800 */
[----:B------:R-:W3:Y:S04]  /*30ed0*/  LDL.LU R10, [R1+0x88] ;  /* 0x00008800010a7983 */ /* 0x000ee80000300800 */
[----:B------:R-:W3:Y:S04]  /*30ee0*/  LDL.LU R11, [R1+0x8c] ;  /* 0x00008c00010b7983 */ /* 0x000ee80000300800 */
[----:B------:R-:W-:-:S02]  /*30ef0*/  IMAD.MOV.U32 R202, RZ, RZ, R4 ;  /* 0x000000ffffca7224 */ /* 0x000fc400078e0004 */
[----:B------:R-:W-:Y:S02]  /*30f00*/  IMAD.MOV.U32 R203, RZ, RZ, R5 ;  /* 0x000000ffffcb7224 */ /* 0x000fe400078e0005 */
[----:B------:R-:W-:Y:S02]  /*30f10*/  IMAD.MOV.U32 R198, RZ, RZ, R6 ;  /* 0x000000ffffc67224 */ /* 0x000fe400078e0006 */
[----:B------:R-:W-:-:S05]  /*30f20*/  IMAD.MOV.U32 R199, RZ, RZ, R7 ;  /* 0x000000ffffc77224 */ /* 0x000fca00078e0007 */
[----:B------:R1:W-:Y:S04]  /*30f30*/  STL [R1+0x2f0c], R199 ;  /* 0x002f0cc701007387 */ /* 0x0003e80000100800 */
[----:B------:R1:W-:Y:S04]  /*30f40*/  STL [R1+0x2f08], R198 ;  /* 0x002f08c601007387 */ /* 0x0003e80000100800 */
[----:B------:R1:W-:Y:S04]  /*30f50*/  STL [R1+0x2f04], R203 ;  /* 0x002f04cb01007387 */ /* 0x0003e80000100800 */
[----:B------:R1:W-:Y:S04]  /*30f60*/  STL [R1+0x2f00], R202 ;  /* 0x002f00ca01007387 */ /* 0x0003e80000100800 */
[----:B------:R-:W3:Y:S04]  /*30f70*/  LDL.LU R20, [R1+0x70] ;  /* 0x0000700001147983 */ /* 0x000ee80000300800 */
[----:B------:R-:W3:Y:S04]  /*30f80*/  LDL.LU R21, [R1+0x74] ;  /* 0x0000740001157983 */ /* 0x000ee80000300800 */
[----:B------:R-:W3:Y:S04]  /*30f90*/  LDL.LU R22, [R1+0x78] ;  /* 0x0000780001167983 */ /* 0x000ee80000300800 */
[----:B------:R-:W3:Y:S01]  /*30fa0*/  LDL.LU R23, [R1+0x7c] ;  /* 0x00007c0001177983 */ /* 0x000ee20000300800 */
[----:B------:R-:W-:-:S15]  /*30fb0*/  HMMA.1688.F32.TF32 R4, R224, R192, R16 ;  /* 0x000000c0e004723c */ /* 0x000fde0000081010 */
[----:B------:R-:W-:-:S04]  /*30fc0*/  NOP ;  /* 0x0000000000007918 */ /* 0x000fc80000000000 */
[----:B-1----:R-:W-:Y:S02]  /*30fd0*/  IMAD.MOV.U32 R210, RZ, RZ, R7 ;  /* 0x000000ffffd27224 */ /* 0x002fe400078e0007 */
[----:B------:R-:W-:Y:S02]  /*30fe0*/  IMAD.MOV.U32 R211, RZ, RZ, R6 ;  /* 0x000000ffffd37224 */ /* 0x000fe400078e0006 */
[----:B------:R-:W-:Y:S02]  /*30ff0*/  IMAD.MOV.U32 R215, RZ, RZ, R5 ;  /* 0x000000ffffd77224 */ /* 0x000fe400078e0005 */
[----:B------:R-:W-:Y:S01]  /*31000*/  IMAD.MOV.U32 R214, RZ, RZ, R4 ;  /* 0x000000ffffd67224 */ /* 0x000fe200078e0004 */
        /* <DEDUP_REMOVED lines=8> */
[----:B--2---:R-:W-:Y:S03]  /*31090*/  HMMA.1688.F32.TF32 R4, R224, R196, R12 ;  /* 0x000000c4e004723c */ /* 0x004fe6000008100c */
[----:B------:R-:W2:Y:S04]  /*310a0*/  LDL.LU R12, [R1+0x50] ;  /* 0x00005000010c7983 */ /* 0x000ea80000300800 */
[----:B------:R-:W2:Y:S04]  /*310b0*/  LDL.LU R13, [R1+0x54] ;  /* 0x00005400010d7983 */ /* 0x000ea80000300800 */
[----:B------:R-:W2:Y:S04]  /*310c0*/  LDL.LU R14, [R1+0x58] ;  /* 0x00005800010e7983 */ /* 0x000ea80000300800 */
[----:B------:R-:W2:Y:S04]  /*310d0*/  LDL.LU R15, [R1+0x5c] ;  /* 0x00005c00010f7983 */ /* 0x000ea80000300800 */
[----:B----4-:R-:W-:Y:S01]  /*310e0*/  IMAD.MOV.U32 R218, RZ, RZ, R7 ;  /* 0x000000ffffda7224 */ /* 0x010fe200078e0007 */
[----:B------:R-:W-:Y:S01]  /*310f0*/  MOV R207, R5 ;  /* 0x0000000500cf7202 */ /* 0x000fe20000000f00 */
[----:B------:R-:W-:-:S02]  /*31100*/  IMAD.MOV.U32 R219, RZ, RZ, R6 ;  /* 0x000000ffffdb7224 */ /* 0x000fc400078e0006 */
        /* <DEDUP_REMOVED lines=13> */
[----:B------:R-:W-:Y:S02]  /*311e0*/  IMAD.MOV.U32 R202, RZ, RZ, R7 ;  /* 0x000000ffffca7224 */ /* 0x000fe400078e0007 */
[----:B------:R-:W-:-:S15]  /*311f0*/  HMMA.1688.F32.TF32 R4, R224, R204, R20 ;  /* 0x000000cce004723c */ /* 0x000fde0000081014 */
[----:B------:R-:W-:-:S04]  /*31200*/  NOP ;  /* 0x0000000000007918 */ /* 0x000fc80000000000 */
[----:B------:R-:W-:Y:S02]  /*31210*/  IMAD.MOV.U32 R194, RZ, RZ, R4 ;  /* 0x000000ffffc27224 */ /* 0x000fe400078e0004 */
[----:B------:R-:W-:Y:S02]  /*31220*/  IMAD.MOV.U32 R195, RZ, RZ, R5 ;  /* 0x000000ffffc37224 */ /* 0x000fe400078e0005 */
[----:B------:R-:W-:Y:S02]  /*31230*/  IMAD.MOV.U32 R190, RZ, RZ, R6 ;  /* 0x000000ffffbe7224 */ /* 0x000fe400078e0006 */
[----:B------:R-:W-:Y:S01]  /*31240*/  IMAD.MOV.U32 R191, RZ, RZ, R7 ;  /* 0x000000ffffbf7224 */ /* 0x000fe200078e0007 */
[----:B------:R1:W-:Y:S04]  /*31250*/  STL [R1+0x2f3c], R202 ;  /* 0x002f3cca01007387 */ /* 0x0003e80000100800 */
[----:B------:R-:W-:Y:S04]  /*31260*/  STL [R1+0x2f38], R203 ;  /* 0x002f38cb01007387 */ /* 0x000fe80000100800 */
[----:B------:R-:W-:Y:S04]  /*31270*/  STL [R1+0x2f34], R198 ;  /* 0x002f34c601007387 */ /* 0x000fe80000100800 */
[----:B------:R1:W-:Y:S04]  /*31280*/  STL [R1+0x2f30], R199 ;  /* 0x002f30c701007387 */ /* 0x0003e80000100800 */
[----:B------:R1:W-:Y:S04]  /*31290*/  STL [R1+0x2f4c], R191 ;  /* 0x002f4cbf01007387 */ /* 0x0003e80000100800 */
[----:B------:R1:W-:Y:S04]  /*312a0*/  STL [R1+0x2f48], R190 ;  /* 0x002f48be01007387 */ /* 0x0003e80000100800 */
[----:B------:R1:W-:Y:S01]  /*312b0*/  STL [R1+0x2f44], R195 ;  /* 0x002f44c301007387 */ /* 0x0003e20000100800 */
[----:B------:R-:W-:-:S15]  /*312c0*/  HMMA.1688.F32.TF32 R4, R224, R208, R16 ;  /* 0x000000d0e004723c */ /* 0x000fde0000081010 */
[----:B------:R-:W-:-:S04]  /*312d0*/  NOP ;  /* 0x0000000000007918 */ /* 0x000fc80000000000 */
[----:B-1----:R-:W-:Y:S01]  /*312e0*/  MOV R210, R4 ;  /* 0x0000000400d27202 */ /* 0x002fe20000000f00 */
[----:B------:R-:W-:Y:S02]  /*312f0*/  IMAD.MOV.U32 R211, RZ, RZ, R5 ;  /* 0x000000ffffd37224 */ /* 0x000fe400078e0005 */
[----:B------:R-:W-:Y:S02]  /*31300*/  IMAD.MOV.U32 R215, RZ, RZ, R6 ;  /* 0x000000ffffd77224 */ /* 0x000fe400078e0006 */
[----:B------:R-:W-:Y:S01]  /*31310*/  IMAD.MOV.U32 R214, RZ, RZ, R7 ;  /* 0x000000ffffd67224 */ /* 0x000fe200078e0007 */
[----:B------:R1:W-:Y:S04]  /*31320*/  STL [R1+0x2f40], R194 ;  /* 0x002f40c201007387 */ /* 0x0003e80000100800 */
[----:B------:R1:W-:Y:S04]  /*31330*/  STL [R1+0x2f5c], R214 ;  /* 0x002f5cd601007387 */ /* 0x0003e80000100800 */
[----:B------:R1:W-:Y:S04]  /*31340*/  STL [R1+0x2f58], R215 ;  /* 0x002f58d701007387 */ /* 0x0003e80000100800 */
[----:B------:R1:W-:Y:S04]  /*31350*/  STL [R1+0x2f54], R211 ;  /* 0x002f54d301007387 */ /* 0x0003e80000100800 */
[----:B------:R1:W-:Y:S01]  /*31360*/  STL [R1+0x2f50], R210 ;  /* 0x002f50d201007387 */ /* 0x0003e20000100800 */
[----:B--2---:R-:W-:-:S15]  /*31370*/  HMMA.1688.F32.TF32 R4, R224, R212, R12 ;  /* 0x000000d4e004723c */ /* 0x004fde000008100c */
[----:B------:R-:W-:-:S04]  /*31380*/  NOP ;  /* 0x0000000000007918 */ /* 0x000fc80000000000 */
[----:B----4-:R-:W-:Y:S02]  /*31390*/  IMAD.MOV.U32 R206, RZ, RZ, R7 ;  /* 0x000000ffffce7224 */ /* 0x010fe400078e0007 */
[----:B------:R-:W-:Y:S02]  /*313a0*/  IMAD.MOV.U32 R207, RZ, RZ, R6 ;  /* 0x000000ffffcf7224 */ /* 0x000fe400078e0006 */
[----:B------:R-:W-:Y:S02]  /*313b0*/  IMAD.MOV.U32 R219, RZ, RZ, R5 ;  /* 0x000000ffffdb7224 */ /* 0x000fe400078e0005 */
[----:B------:R-:W-:Y:S01]  /*313c0*/  IMAD.MOV.U32 R218, RZ, RZ, R4 ;  /* 0x000000ffffda7224 */ /* 0x000fe200078e0004 */
[----:B------:R2:W-:Y:S04]  /*313d0*/  STL [R1+0x2f6c], R206 ;  /* 0x002f6cce01007387 */ /* 0x0005e80000100800 */
[----:B------:R-:W-:Y:S04]  /*313e0*/  STL [R1+0x2f68], R207 ;  /* 0x002f68cf01007387 */ /* 0x000fe80000100800 */
[----:B------:R4:W-:Y:S04]  /*313f0*/  STL [R1+0x2f64], R219 ;  /* 0x002f64db01007387 */ /* 0x0009e80000100800 */
[----:B------:R1:W-:Y:S04]  /*31400*/  STL [R1+0x2f60], R218 ;  /* 0x002f60da01007387 */ /* 0x0003e80000100800 */
[----:B------:R-:W2:Y:S04]  /*31410*/  LDL.LU R36, [R1+0xd50] ;  /* 0x000d500001247983 */ /* 0x000ea80000300800 */
[----:B------:R-:W2:Y:S04]  /*31420*/  LDL.LU R37, [R1+0xd54] ;  /* 0x000d540001257983 */ /* 0x000ea80000300800 */
[----:B------:R-:W2:Y:S04]  /*31430*/  LDL.LU R38, [R1+0xd58] ;  /* 0x000d580001267983 */ /* 0x000ea80000300800 */
[----:B------:R-:W2:Y:S01]  /*31440*/  LDL.LU R39, [R1+0xd5c] ;  /* 0x000d5c0001277983 */ /* 0x000ea20000300800 */
[----:B---3--:R-:W-:Y:S03]  /*31450*/  HMMA.1688.F32.TF32 R4, R224, R216, R8 ;  /* 0x000000d8e004723c */ /* 0x008fe60000081008 */
        /* <DEDUP_REMOVED lines=28> */
[----:B------:R-:W-:Y:S01]  /*31620*/  IMAD.MOV.U32 R202, RZ, RZ, R4 ;  /* 0x000000ffffca7224 */ /* 0x000fe200078e0004 */
[----:B------:R-:W-:Y:S01]  /*31630*/  MOV R199, R7 ;  /* 0x0000000700c77202 */ /* 0x000fe20000000f00 */
[----:B------:R-:W-:-:S02]  /*31640*/  IMAD.MOV.U32 R203, RZ, RZ, R5 ;  /* 0x000000ffffcb7224 */ /* 0x000fc400078e0005 */
[----:B------:R-:W-:Y:S02]  /*31650*/  IMAD.MOV.U32 R198, RZ, RZ, R6 ;  /* 0x000000ffffc67224 */ /* 0x000fe400078e0006 */
[----:B------:R1:W-:Y:S04]  /*31660*/  STL [R1+0x2f7c], R199 ;  /* 0x002f7cc701007387 */ /* 0x0003e80000100800 */
[----:B------:R1:W-:Y:S04]  /*31670*/  STL [R1+0x2f78], R198 ;  /* 0x002f78c601007387 */ /* 0x0003e80000100800 */
[----:B------:R1:W-:Y:S04]  /*31680*/  STL [R1+0x2f74], R203 ;  /* 0x002f74cb01007387 */ /* 0x0003e80000100800 */
[----:B------:R1:W-:Y:S01]  /*31690*/  STL [R1+0x2f70], R202 ;  /* 0x002f70ca01007387 */ /* 0x0003e20000100800 */
[----:B--2---:R-:W-:-:S15]  /*316a0*/  HMMA.1688.F32.TF32 R4, R228, R188, R36 ;  /* 0x000000bce404723c */ /* 0x004fde0000081024 */
[----:B------:R-:W-:-:S04]  /*316b0*/  NOP ;  /* 0x0000000000007918 */ /* 0x000fc80000000000 */
[----:B------:R-:W-:Y:S02]  /*316c0*/  IMAD.MOV.U32 R191, RZ, RZ, R4 ;  /* 0x000000ffffbf7224 */ /* 0x000fe400078e0004 */
[----:B------:R-:W-:Y:S02]  /*316d0*/  IMAD.MOV.U32 R190, RZ, RZ, R5 ;  /* 0x000000ffffbe7224 */ /* 0x000fe400078e0005 */
[----:B------:R-:W-:Y:S02]  /*316e0*/  IMAD.MOV.U32 R195, RZ, RZ, R6 ;  /* 0x000000ffffc37224 */ /* 0x000fe400078e0006 */
[----:B-1----:R-:W-:Y:S02]  /*316f0*/  IMAD.MOV.U32 R194, RZ, RZ, R7 ;  /* 0x000000ffffc27224 */ /* 0x002fe400078e0007 */
[----:B---3--:R-:W-:-:S15]  /*31700*/  HMMA.1688.F32.TF32 R4, R228, R192, R32 ;  /* 0x000000c0e404723c */ /* 0x008fde0000081020 */
[----:B------:R-:W-:-:S04]  /*31710*/  NOP ;  /* 0x0000000000007918 */ /* 0x000fc80000000000 */
[----:B------:R-:W-:Y:S02]  /*31720*/  IMAD.MOV.U32 R214, RZ, RZ, R4 ;  /* 0x000000ffffd67224 */ /* 0x000fe400078e0004 */
[----:B------:R-:W-:Y:S02]  /*31730*/  IMAD.MOV.U32 R215, RZ, RZ, R5 ;  /* 0x000000ffffd77224 */ /* 0x000fe400078e0005 */
[----:B------:R-:W-:Y:S02]  /*31740*/  IMAD.MOV.U32 R211, RZ, RZ, R6 ;  /* 0x000000ffffd37224 */ /* 0x000fe400078e0006 */
[----:B------:R-:W-:Y:S02]  /*31750*/  IMAD.MOV.U32 R210, RZ, RZ, R7 ;  /* 0x000000ffffd27224 */ /* 0x000fe400078e0007 */
[----:B----4-:R-:W-:-:S15]  /*31760*/  HMMA.1688.F32.TF32 R4, R228, R196, R28 ;  /* 0x000000c4e404723c */ /* 0x010fde000008101c */
[----:B------:R-:W-:-:S04]  /*31770*/  NOP ;  /* 0x0000000000007918 */ /* 0x000fc80000000000 */
[----:B------:R-:W-:Y:S01]  /*31780*/  IMAD.MOV.U32 R206, RZ, RZ, R4 ;  /* 0x000000ffffce7224 */ /* 0x000fe200078e0004 */
[----:B------:R-:W-:Y:S01]  /*31790*/  MOV R219, R6 ;  /* 0x0000000600db7202 */ /* 0x000fe20000000f00 */
[----:B------:R-:W-:Y:S02]  /*317a0*/  IMAD.MOV.U32 R207, RZ, RZ, R5 ;  /* 0x000000ffffcf7224 */ /* 0x000fe400078e0005 */
[----:B------:R-:W-:Y:S02]  /*317b0*/  IMAD.MOV.U32 R218, RZ, RZ, R7 ;  /* 0x000000ffffda7224 */ /* 0x000fe400078e0007 */
[----:B------:R-:W-:Y:S01]  /*317c0*/  HMMA.1688.F32.TF32 R4, R228, R200, R24 ;  /* 0x000000c8e404723c */ /* 0x000fe20000081018 */
[----:B------:R1:W-:-:S15]  /*317d0*/  STL [R1+0x2f8c], R194 ;  /* 0x002f8cc201007387 */ /* 0x0003de0000100800 */
[----:B------:R-:W-:-:S03]  /*317e0*/  NOP ;  /* 0x0000000000007918 */ /* 0x000fc60000000000 */
[----:B------:R-:W-:Y:S02]  /*317f0*/  IMAD.MOV.U32 R199, RZ, RZ, R4 ;  /* 0x000000ffffc77224 */ /* 0x000fe400078e0004 */
[----:B------:R-:W-:Y:S02]  /*31800*/  IMAD.MOV.U32 R198, RZ, RZ, R5 ;  /* 0x000000ffffc67224 */ /* 0x000fe400078e0005 */
[----:B------:R-:W-:Y:S02]  /*31810*/  IMAD.MOV.U32 R203, RZ, RZ, R6 ;  /* 0x000000ffffcb7224 */ /* 0x000fe400078e0006 */
[----:B------:R-:W-:Y:S02]  /*31820*/  IMAD.MOV.U32 R202, RZ, RZ, R7 ;  /* 0x000000ffffca7224 */ /* 0x000fe400078e0007 */
[C---:B------:R-:W-:Y:S01]  /*31830*/  HMMA.1688.F32.TF32 R4, R228.reuse, R204, R20 ;  /* 0x000000cce404723c */ /* 0x040fe20000081014 */
[----:B------:R2:W-:Y:S04]  /*31840*/  STL [R1+0x2f88], R195 ;  /* 0x002f88c301007387 */ /* 0x0005e80000100800 */
[----:B------:R3:W-:Y:S03]  /*31850*/  STL [R1+0x2f84], R190 ;  /* 0x002f84be01007387 */ /* 0x0007e60000100800 */
[C---:B------:R-:W-:Y:S01]  /*31860*/  HMMA.1688.F32.TF32 R20, R228.reuse, R208, R16 ;  /* 0x000000d0e414723c */ /* 0x040fe20000081010 */
[----:B------:R4:W-:Y:S07]  /*31870*/  STL [R1+0x2f80], R191 ;  /* 0x002f80bf01007387 */ /* 0x0009ee0000100800 */
[----:B------:R-:W-:Y:S03]  /*31880*/  HMMA.1688.F32.TF32 R16, R228, R212, R12 ;  /* 0x000000d4e410723c */ /* 0x000fe6000008100c */
[----:B-1----:R-:W-:-:S02]  /*31890*/  IMAD.MOV.U32 R194, RZ, RZ, R4 ;  /* 0x000000ffffc27224 */ /* 0x002fc400078e0004 */
[----:B--2---:R-:W-:Y:S02]  /*318a0*/  IMAD.MOV.U32 R195, RZ, RZ, R5 ;  /* 0x000000ffffc37224 */ /* 0x004fe400078e0005 */
[----:B---3--:R-:W-:Y:S02]  /*318b0*/  IMAD.MOV.U32 R190, RZ, RZ, R6 ;  /* 0x000000ffffbe7224 */ /* 0x008fe400078e0006 */
[----:B----4-:R-:W-:Y:S02]  /*318c0*/  IMAD.MOV.U32 R191, RZ, RZ, R7 ;  /* 0x000000ffffbf7224 */ /* 0x010fe400078e0007 */
[----:B------:R-:W-:Y:S08]  /*318d0*/  HMMA.1688.F32.TF32 R4, R228, R216, R8 ;  /* 0x000000d8e404723c */ /* 0x000ff00000081008 */
[C---:B------:R-:W-:Y:S08]  /*318e0*/  HMMA.1688.F32.TF32 R12, R232.reuse, R188, R248 ;  /* 0x000000bce80c723c */ /* 0x040ff000000810f8 */
[C---:B------:R-:W-:Y:S01]  /*318f0*/  HMMA.1688.F32.TF32 R8, R232.reuse, R192, R244 ;  /* 0x000000c0e808723c */ /* 0x040fe200000810f4 */
[----:B------:R-:W-:Y:S04]  /*31900*/  STL.64 [R1+0x870], R20 ;  /* 0x0008701401007387 */ /* 0x000fe80000100a00 */
[----:B------:R-:W-:Y:S04]  /*31910*/  STL.64 [R1+0x878], R22 ;  /* 0x0008781601007387 */ /* 0x000fe80000100a00 */
[----:B------:R-:W-:Y:S04]  /*31920*/  STL.64 [R1+0x860], R16 ;  /* 0x0008601001007387 */ /* 0x000fe80000100a00 */
[----:B------:R-:W-:Y:S04]  /*31930*/  STL.64 [R1+0x868], R18 ;  /* 0x0008681201007387 */ /* 0x000fe80000100a00 */
[----:B------:R-:W-:Y:S04]  /*31940*/  STL.64 [R1+0x850], R4 ;  /* 0x0008500401007387 */ /* 0x000fe80000100a00 */
[----:B------:R1:W-:Y:S04]  /*31950*/  STL.64 [R1+0x858], R6 ;  /* 0x0008580601007387 */ /* 0x0003e80000100a00 */
        /* <DEDUP_REMOVED lines=14> */
[C---:B--2---:R-:W-:Y:S03]  /*31a40*/  HMMA.1688.F32.TF32 R12, R232.reuse, R212, R176 ;  /* 0x000000d4e80c723c */ /* 0x044fe600000810b0 */
[----:B------:R-:W-:Y:S04]  /*31a50*/  LDS R180, [R0+UR10+0x8180] ;  /* 0x0081800a00b47984 */ /* 0x000fe80008000800 */
[----:B------:R-:W-:Y:S01]  /*31a60*/  LDS R182, [R0+UR10+0xa180] ;  /* 0x00a1800a00b67984 */ /* 0x000fe20008000800 */
[----:B-1----:R-:W-:Y:S03]  /*31a70*/  HMMA.1688.F32.TF32 R8, R232, R216, R172 ;  /* 0x000000d8e808723c */ /* 0x002fe600000810ac */
[----:B------:R1:W-:Y:S04]  /*31a80*/  STL.64 [R1+0x6f0], R4 ;  /* 0x0006f00401007387 */ /* 0x0003e80000100a00 */
[----:B------:R2:W-:Y:S01]  /*31a90*/  STL.64 [R1+0x6f8], R6 ;  /* 0x0006f80601007387 */ /* 0x0005e20000100a00 */
[----:B------:R-:W-:-:S03]  /*31aa0*/  LOP3.LUT R233, R0, 0x20, RZ, 0x3c, !PT ;  /* 0x0000002000e97812 */ /* 0x000fc600078e3cff */
[----:B------:R-:W-:Y:S04]  /*31ab0*/  LDS R172, [R0+UR10+0x8100] ;  /* 0x0081000a00ac7984 */ /* 0x000fe80008000800 */
[----:B-1----:R-:W3:Y:S04]  /*31ac0*/  LDL.LU R4, [R1+0xdd0] ;  /* 0x000dd00001047983 */ /* 0x002ee80000300800 */
[----:B------:R1:W-:Y:S04]  /*31ad0*/  STL.64 [R1+0x6d0], R12 ;  /* 0x0006d00c01007387 */ /* 0x0003e80000100a00 */
[----:B------:R4:W-:Y:S04]  /*31ae0*/  STL.64 [R1+0x6d8], R14 ;  /* 0x0006d80e01007387 */ /* 0x0009e80000100a00 */
[----:B------:R1:W-:Y:S04]  /*31af0*/  STL.64 [R1+0x6a0], R8 ;  /* 0x0006a00801007387 */ /* 0x0003e80000100a00 */
[----:B------:R1:W-:Y:S04]  /*31b00*/  STL.64 [R1+0x6a8], R10 ;  /* 0x0006a80a01007387 */ /* 0x0003e80000100a00 */
[----:B------:R-:W3:Y:S04]  /*31b10*/  LDL.LU R5, [R1+0xdd4] ;  /* 0x000dd40001057983 */ /* 0x000ee80000300800 */
[----:B--2---:R-:W3:Y:S04]  /*31b20*/  LDL.LU R6, [R1+0xdd8] ;  /* 0x000dd80001067983 */ /* 0x004ee80000300800 */
        /* <DEDUP_REMOVED lines=27> */
[----:B----4-:R-:W2:Y:S04]  /*31ce0*/  LDL.LU R14, [R1+0xd68] ;  /* 0x000d6800010e7983 */ /* 0x010ea80000300800 */
[----:B------:R-:W2:Y:S04]  /*31cf0*/  LDL.LU R15, [R1+0xd6c] ;  /* 0x000d6c00010f7983 */ /* 0x000ea80000300800 */
[----:B------:R-:W4:Y:S04]  /*31d00*/  LDL.LU R16, [R1+0xd70] ;  /* 0x000d700001107983 */ /* 0x000f280000300800 */
[----:B------:R-:W4:Y:S04]  /*31d10*/  LDL.LU R17, [R1+0xd74] ;  /* 0x000d740001117983 */ /* 0x000f280000300800 */
[----:B------:R-:W4:Y:S04]  /*31d20*/  LDL.LU R18, [R1+0xd78] ;  /* 0x000d780001127983 */ /* 0x000f280000300800 */
[----:B------:R-:W4:Y:S04]  /*31d30*/  LDL.LU R19, [R1+0xd7c] ;  /* 0x000d7c0001137983 */ /* 0x000f280000300800 */
        /* <DEDUP_REMOVED lines=26> */
[----:B------:R-:W2:Y:S04]  /*31ee0*/  LDS R175, [R233+UR10+0xa100] ;  /* 0x00a1000ae9af7984 */ /* 0x000ea80008000800 */
[----:B------:R-:W3:Y:S04]  /*31ef0*/  LDL.LU R236, [R1+0xe40] ;  /* 0x000e400001ec7983 */ /* 0x000ee80000300800 */
[----:B------:R-:W3:Y:S04]  /*31f00*/  LDL.LU R237, [R1+0xe44] ;  /* 0x000e440001ed7983 */ /* 0x000ee80000300800 */
[----:B------:R-:W3:Y:S04]  /*31f10*/  LDL.LU R238, [R1+0xe48] ;  /* 0x000e480001ee7983 */ /* 0x000ee80000300800 */
[----:B------:R-:W3:Y:S01]  /*31f20*/  LDL.LU R239, [R1+0xe4c] ;  /* 0x000e4c0001ef7983 */ /* 0x000ee20000300800 */
[----:B------:R-:W-:-:S02]  /*31f30*/  LOP3.LUT R234, R0, 0x40, RZ, 0x3c, !PT ;  /* 0x0000004000ea7812 */ /* 0x000fc400078e3cff */
[----:B------:R-:W-:Y:S01]  /*31f40*/  LOP3.LUT R235, R0, 0x60, RZ, 0x3c, !PT ;  /* 0x0000006000eb7812 */ /* 0x000fe200078e3cff */
[----:B------:R-:W-:Y:S04]  /*31f50*/  LDS R181, [R233+UR10+0x8180] ;  /* 0x0081800ae9b57984 */ /* 0x000fe80008000800 */
[----:B------:R-:W-:Y:S04]  /*31f60*/  LDS R176, [R234+UR10+0x8100] ;  /* 0x0081000aeab07984 */ /* 0x000fe80008000800 */
        /* <DEDUP_REMOVED lines=8> */
[C---:B--2---:R-:W-:Y:S08]  /*31ff0*/  HMMA.1688.F32.TF32 R12, R172.reuse, R212, R12 ;  /* 0x000000d4ac0c723c */ /* 0x044ff0000008100c */
[C---:B----4-:R-:W-:Y:S08]  /*32000*/  HMMA.1688.F32.TF32 R16, R172.reuse, R208, R16 ;  /* 0x000000d0ac10723c */ /* 0x050ff00000081010 */
[C---:B---3--:R-:W-:Y:S08]  /*32010*/  HMMA.1688.F32.TF32 R20, R172.reuse, R204, R20 ;  /* 0x000000ccac14723c */ /* 0x048ff00000081014 */
[C---:B------:R-:W-:Y:S08]  /*32020*/  HMMA.1688.F32.TF32 R28, R172.reuse, R196, R28 ;  /* 0x000000c4ac1c723c */ /* 0x040ff0000008101c */
[C---:B------:R-:W-:Y:S08]  /*32030*/  HMMA.1688.F32.TF32 R32, R172.reuse, R192, R32 ;  /* 0x000000c0ac20723c */ /* 0x040ff00000081020 */
[C---:B------:R-:W-:Y:S08]  /*32040*/  HMMA.1688.F32.TF32 R36, R172.reuse, R188, R36 ;  /* 0x000000bcac24723c */ /* 0x040ff00000081024 */
[C---:B------:R-:W-:Y:S11]  /*32050*/  HMMA.1688.F32.TF32 R24, R172.reuse, R200, R24 ;  /* 0x000000c8ac18723c */ /* 0x040ff60000081018 */
[----:B------:R-:W-:Y:S04]  /*32060*/  STL.64 [R1+0x760], R36 ;  /* 0x0007602401007387 */ /* 0x000fe80000100a00 */
[----:B------:R2:W-:Y:S04]  /*32070*/  STL.64 [R1+0x768], R38 ;  /* 0x0007682601007387 */ /* 0x0005e80000100a00 */
        /* <DEDUP_REMOVED lines=15> */
[----:B------:R1:W-:Y:S01]  /*32170*/  STL.64 [R1+0x728], R22 ;  /* 0x0007281601007387 */ /* 0x0003e20000100a00 */
[-C--:B------:R-:W-:Y:S03]  /*32180*/  HMMA.1688.F32.TF32 R172, R172, R216.reuse, R8 ;  /* 0x000000d8acac723c */ /* 0x080fe60000081008 */
        /* <DEDUP_REMOVED lines=10> */
[----:B------:R-:W3:Y:S04]  /*32230*/  LDL.LU.64 R10, [R1+0x2ff8] ;  /* 0x002ff800010a7983 */ /* 0x000ee80000300a00 */
[----:B------:R-:W3:Y:S04]  /*32240*/  LDL.LU.64 R8, [R1+0x2ff0] ;  /* 0x002ff00001087983 */ /* 0x000ee80000300a00 */
[----:B------:R-:W-:Y:S04]  /*32250*/  STL.64 [R1+0x6e0], R172 ;  /* 0x0006e0ac01007387 */ /* 0x000fe80000100a00 */
[----:B------:R3:W-:Y:S01]  /*32260*/  STL.64 [R1+0x6e8], R174 ;  /* 0x0006e8ae01007387 */ /* 0x0007e20000100a00 */
[----:B------:R-:W-:Y:S08]  /*32270*/  HMMA.1688.F32.TF32 R4, R180, R216, R4 ;  /* 0x000000d8b404723c */ /* 0x000ff00000081004 */
[C---:B--2---:R-:W-:Y:S08]  /*32280*/  HMMA.1688.F32.TF32 R12, R176.reuse, R192, R12 ;  /* 0x000000c0b00c723c */ /* 0x044ff0000008100c */
[C---:B---3--:R-:W-:Y:S08]  /*32290*/  HMMA.1688.F32.TF32 R172, R176.reuse, R188, R8 ;  /* 0x000000bcb0ac723c */ /* 0x048ff00000081008 */
[C---:B------:R-:W-:Y:S08]  /*322a0*/  HMMA.1688.F32.TF32 R8, R176.reuse, R196, R16 ;  /* 0x000000c4b008723c */ /* 0x040ff00000081010 */
[C---:B------:R-:W-:Y:S01]  /*322b0*/  HMMA.1688.F32.TF32 R16, R176.reuse, R200, R20 ;  /* 0x000000c8b010723c */ /* 0x040fe20000081014 */
[----:B------:R-:W-:Y:S04]  /*322c0*/  LDS R20, [R0+UR10+0x8200] ;  /* 0x0082000a00147984 */ /* 0x000fe80008000800 */
[----:B------:R-:W-:Y:S04]  /*322d0*/  STL.64 [R1+0x6c0], R172 ;  /* 0x0006c0ac01007387 */ /* 0x000fe80000100a00 */
[----:B------:R-:W-:Y:S04]  /*322e0*/  STL.64 [R1+0x6c8], R174 ;  /* 0x0006c8ae01007387 */ /* 0x000fe80000100a00 */
[----:B------:R-:W-:Y:S04]  /*322f0*/  STL.64 [R1+0x6b0], R12 ;  /* 0x0006b00c01007387 */ /* 0x000fe80000100a00 */
[----:B------:R1:W-:Y:S04]  /*32300*/  STL.64 [R1+0x6b8], R14 ;  /* 0x0006b80e01007387 */ /* 0x0003e80000100a00 */
[----:B------:R-:W-:Y:S04]  /*32310*/  STL.64 [R1+0x690], R8 ;  /* 0x0006900801007387 */ /* 0x000fe80000100a00 */
[----:B------:R4:W-:Y:S01]  /*32320*/  STL.64 [R1+0x698], R10 ;  /* 0x0006980a01007387 */ /* 0x0009e20000100a00 */
[C---:B-1----:R-:W-:Y:S03]  /*32330*/  HMMA.1688.F32.TF32 R12, R176.reuse, R204, R24 ;  /* 0x000000ccb00c723c */ /* 0x042fe60000081018 */
[----:B------:R-:W-:Y:S04]  /*32340*/  LDS R22, [R0+UR10+0xa200] ;  /* 0x00a2000a00167984 */ /* 0x000fe80008000800 */
[----:B------:R-:W-:Y:S01]  /*32350*/  LDS R21, [R233+UR10+0x8200] ;  /* 0x0082000ae9157984 */ /* 0x000fe20008000800 */
[C---:B----4-:R-:W-:Y:S03]  /*32360*/  HMMA.1688.F32.TF32 R8, R176.reuse, R208, R28 ;  /* 0x000000d0b008723c */ /* 0x050fe6000008101c */
[----:B------:R-:W-:Y:S04]  /*32370*/  STL.64 [R1+0x680], R16 ;  /* 0x0006801001007387 */ /* 0x000fe80000100a00 */
[----:B------:R1:W-:Y:S04]  /*32380*/  STL.64 [R1+0x688], R18 ;  /* 0x0006881201007387 */ /* 0x0003e80000100a00 */
[----:B------:R-:W2:Y:S04]  /*32390*/  LDS R23, [R233+UR10+0xa200] ;  /* 0x00a2000ae9177984 */ /* 0x000ea80008000800 */
[----:B------:R-:W-:Y:S01]  /*323a0*/  STL.64 [R1+0x670], R12 ;  /* 0x0006700c01007387 */ /* 0x000fe20000100a00 */
[C---:B-1----:R-:W-:Y:S03]  /*323b0*/  HMMA.1688.F32.TF32 R16, R176.reuse, R212, R32 ;  /* 0x000000d4b010723c */ /* 0x042fe60000081020 */
[----:B------:R1:W-:Y:S04]  /*323c0*/  STL.64 [R1+0x678], R14 ;  /* 0x0006780e01007387 */ /* 0x0003e80000100a00 */
[----:B------:R-:W-:Y:S04]  /*323d0*/  STL.64 [R1+0x660], R8 ;  /* 0x0006600801007387 */ /* 0x000fe80000100a00 */
[----:B------:R3:W-:Y:S01]  /*323e0*/  STL.64 [R1+0x668], R10 ;  /* 0x0006680a01007387 */ /* 0x0007e20000100a00 */
[----:B-1----:R-:W-:Y:S08]  /*323f0*/  HMMA.1688.F32.TF32 R12, R176, R216, R36 ;  /* 0x000000d8b00c723c */ /* 0x002ff00000081024 */
[C---:B---3--:R-:W-:Y:S01]  /*32400*/  HMMA.1688.F32.TF32 R8, R180.reuse, R188, R236 ;  /* 0x000000bcb408723c */ /* 0x048fe200000810ec */
[----:B------:R-:W-:Y:S04]  /*32410*/  STL.64 [R1+0x650], R16 ;  /* 0x0006501001007387 */ /* 0x000fe80000100a00 */
[----:B------:R1:W-:Y:S06]  /*32420*/  STL.64 [R1+0x658], R18 ;  /* 0x0006581201007387 */ /* 0x0003ec0000100a00 */
        /* <DEDUP_REMOVED lines=18> */
[----:B------:R-:W-:Y:S04]  /*32550*/  LDS R16, [R234+UR10+0x8200] ;  /* 0x0082000aea107984 */ /* 0x000fe80008000800 */
[----:B------:R-:W-:Y:S04]  /*32560*/  STL.64 [R1+0x5d0], R12 ;  /* 0x0005d00c01007387 */ /* 0x000fe80000100a00 */
[----:B------:R1:W-:Y:S04]  /*32570*/  STL.64 [R1+0x5d8], R14 ;  /* 0x0005d80e01007387 */ /* 0x0003e80000100a00 */
[----:B------:R-:W-:Y:S04]  /*32580*/  STL.64 [R1+0x5c0], R8 ;  /* 0x0005c00801007387 */ /* 0x000fe80000100a00 */
[----:B------:R3:W-:Y:S01]  /*32590*/  STL.64 [R1+0x5c8], R10 ;  /* 0x0005c80a01007387 */ /* 0x0007e20000100a00 */
[C---:B-1----:R-:W-:Y:S03]  /*325a0*/  HMMA.1688.F32.TF32 R12, R184.reuse, R188, R40 ;  /* 0x000000bcb80c723c */ /* 0x042fe60000081028 */
[----:B------:R-:W-:Y:S04]  /*325b0*/  LDS R18, [R234+UR10+0xa200] ;  /* 0x00a2000aea127984 */ /* 0x000fe80008000800 */
[----:B------:R-:W-:Y:S01]  /*325c0*/  LDS R17, [R235+UR10+0x8200] ;  /* 0x0082000aeb117984 */ /* 0x000fe20008000800 */
[C---:B---3--:R-:W-:Y:S03]  /*325d0*/  HMMA.1688.F32.TF32 R8, R184.reuse, R192, R44 ;  /* 0x000000c0b808723c */ /* 0x048fe6000008102c */
[----:B------:R-:W-:Y:S04]  /*325e0*/  STL.64 [R1+0x5b0], R4 ;  /* 0x0005b00401007387 */ /* 0x000fe80000100a00 */
[----:B------:R1:W-:Y:S04]  /*325f0*/  STL.64 [R1+0x5b8], R6 ;  /* 0x0005b80601007387 */ /* 0x0003e80000100a00 */
[----:B------:R-:W3:Y:S04]  /*32600*/  LDS R19, [R235+UR10+0xa200] ;  /* 0x00a2000aeb137984 */ /* 0x000ee80008000800 */
[----:B------:R-:W-:Y:S01]  /*32610*/  STL.64 [R1+0x5a0], R12 ;  /* 0x0005a00c01007387 */ /* 0x000fe20000100a00 */
[C---:B-1----:R-:W-:Y:S03]  /*32620*/  HMMA.1688.F32.TF32 R4, R184.reuse, R196, R48 ;  /* 0x000000c4b804723c */ /* 0x042fe60000081030 */
[----:B------:R1:W-:Y:S04]  /*32630*/  STL.64 [R1+0x5a8], R14 ;  /* 0x0005a80e01007387 */ /* 0x0003e80000100a00 */
[----:B------:R-:W-:Y:S04]  /*32640*/  STL.64 [R1+0x590], R8 ;  /* 0x0005900801007387 */ /* 0x000fe80000100a00 */
[----:B------:R4:W-:Y:S01]  /*32650*/  STL.64 [R1+0x598], R10 ;  /* 0x0005980a01007387 */ /* 0x0009e20000100a00 */
[C---:B-1----:R-:W-:Y:S08]  /*32660*/  HMMA.1688.F32.TF32 R12, R184.reuse, R200, R52 ;  /* 0x000000c8b80c723c */ /* 0x042ff00000081034 */
[C---:B----4-:R-:W-:Y:S01]  /*32670*/  HMMA.1688.F32.TF32 R8, R184.reuse, R204, R56 ;  /* 0x000000ccb808723c */ /* 0x050fe20000081038 */
[----:B------:R-:W-:Y:S04]  /*32680*/  STL.64 [R1+0x580], R4 ;  /* 0x0005800401007387 */ /* 0x000fe80000100a00 */
[----:B------:R1:W-:Y:S06]  /*32690*/  STL.64 [R1+0x588], R6 ;  /* 0x0005880601007387 */ /* 0x0003ec0000100a00 */
[----:B------:R-:W-:Y:S04]  /*326a0*/  STL.64 [R1+0x570], R12 ;  /* 0x0005700c01007387 */ /* 0x000fe80000100a00 */
[----:B------:R4:W-:Y:S01]  /*326b0*/  STL.64 [R1+0x578], R14 ;  /* 0x0005780e01007387 */ /* 0x0009e20000100a00 */
[C---:B-1----:R-:W-:Y:S03]  /*326c0*/  HMMA.1688.F32.TF32 R4, R184.reuse, R208, R60 ;  /* 0x000000d0b804723c */ /* 0x042fe6000008103c */
[----:B------:R-:W-:Y:S04]  /*326d0*/  STL.64 [R1+0x560], R8 ;  /* 0x0005600801007387 */ /* 0x000fe80000100a00 */
[----:B------:R1:W-:Y:S01]  /*326e0*/  STL.64 [R1+0x568], R10 ;  /* 0x0005680a01007387 */ /* 0x0003e20000100a00 */
[C---:B----4-:R-:W-:Y:S03]  /*326f0*/  HMMA.1688.F32.TF32 R12, R184.reuse, R212, R64 ;  /* 0x000000d4b80c723c */ /* 0x050fe60000081040 */
[----:B------:R-:W-:Y:S04]  /*32700*/  LDS R60, [R0+UR10+0x8380] ;  /* 0x0083800a003c7984 */ /* 0x000fe80008000800 */
[----:B------:R-:W-:Y:S01]  /*32710*/  LDS R62, [R0+UR10+0xa380] ;  /* 0x00a3800a003e7984 */ /* 0x000fe20008000800 */
[----:B-1----:R-:W-:Y:S03]  /*32720*/  HMMA.1688.F32.TF32 R8, R184, R216, R68 ;  /* 0x000000d8b808723c */ /* 0x002fe60000081044 */
[----:B------:R1:W-:Y:S04]  /*32730*/  STL.64 [R1+0x4e0], R4 ;  /* 0x0004e00401007387 */ /* 0x0003e80000100a00 */
[----:B------:R4:W-:Y:S04]  /*32740*/  STL.64 [R1+0x4e8], R6 ;  /* 0x0004e80601007387 */ /* 0x0009e80000100a00 */
[----:B------:R-:W-:Y:S04]  /*32750*/  LDS R61, [R233+UR10+0x8380] ;  /* 0x0083800ae93d7984 */ /* 0x000fe80008000800 */
[----:B-1----:R-:W2:Y:S04]  /*32760*/  LDL.LU R4, [R1+0xec0] ;  /* 0x000ec00001047983 */ /* 0x002ea80000300800 */
[----:B------:R-:W-:Y:S04]  /*32770*/  STL.64 [R1+0x4c0], R12 ;  /* 0x0004c00c01007387 */ /* 0x000fe80000100a00 */
[----:B------:R-:W-:Y:S04]  /*32780*/  STL.64 [R1+0x4c8], R14 ;  /* 0x0004c80e01007387 */ /* 0x000fe80000100a00 */
[----:B------:R-:W-:Y:S04]  /*32790*/  STL.64 [R1+0x490], R8 ;  /* 0x0004900801007387 */ /* 0x000fe80000100a00 */
[----:B------:R-:W-:Y:S04]  /*327a0*/  STL.64 [R1+0x498], R10 ;  /* 0x0004980a01007387 */ /* 0x000fe80000100a00 */
[----:B------:R-:W2:Y:S04]  /*327b0*/  LDL.LU R5, [R1+0xec4] ;  /* 0x000ec40001057983 */ /* 0x000ea80000300800 */
[----:B----4-:R-:W4:Y:S04]  /*327c0*/  LDL.LU R6, [R1+0xec8] ;  /* 0x000ec80001067983 */ /* 0x010f280000300800 */
        /* <DEDUP_REMOVED lines=69> */
[----:B------:R-:W-:Y:S01]  /*32c20*/  LDS R63, [R233+UR10+0xa380] ;  /* 0x00a3800ae93f7984 */ /* 0x000fe20008000800 */
[C---:B--2---:R-:W-:Y:S08]  /*32c30*/  HMMA.1688.F32.TF32 R44, R20.reuse, R188, R40 ;  /* 0x000000bc142c723c */ /* 0x044ff00000081028 */
[C---:B------:R-:W-:Y:S08]  /*32c40*/  HMMA.1688.F32.TF32 R40, R20.reuse, R192, R180 ;  /* 0x000000c01428723c */ /* 0x040ff000000810b4 */
[C---:B---3--:R-:W-:Y:S03]  /*32c50*/  HMMA.1688.F32.TF32 R48, R20.reuse, R196, R176 ;  /* 0x000000c41430723c */ /* 0x048fe600000810b0 */
[----:B------:R-:W-:Y:S04]  /*32c60*/  STL.64 [R1+0x550], R44 ;  /* 0x0005502c01007387 */ /* 0x000fe80000100a00 */
[----:B------:R2:W-:Y:S04]  /*32c70*/  STL.64 [R1+0x558], R46 ;  /* 0x0005582e01007387 */ /* 0x0005e80000100a00 */
[----:B------:R-:W-:Y:S04]  /*32c80*/  STL.64 [R1+0x540], R40 ;  /* 0x0005402801007387 */ /* 0x000fe80000100a00 */
[----:B------:R3:W-:Y:S01]  /*32c90*/  STL.64 [R1+0x548], R42 ;  /* 0x0005482a01007387 */ /* 0x0007e20000100a00 */
[C---:B--2---:R-:W-:Y:S08]  /*32ca0*/  HMMA.1688.F32.TF32 R44, R20.reuse, R200, R36 ;  /* 0x000000c8142c723c */ /* 0x044ff00000081024 */
[C---:B---3--:R-:W-:Y:S08]  /*32cb0*/  HMMA.1688.F32.TF32 R40, R20.reuse, R204, R32 ;  /* 0x000000cc1428723c */ /* 0x048ff00000081020 */
[C---:B------:R-:W-:Y:S08]  /*32cc0*/  HMMA.1688.F32.TF32 R36, R20.reuse, R208, R28 ;  /* 0x000000d01424723c */ /* 0x040ff0000008101c */
[C---:B----4-:R-:W-:Y:S08]  /*32cd0*/  HMMA.1688.F32.TF32 R32, R20.reuse, R212, R24 ;  /* 0x000000d41420723c */ /* 0x050ff00000081018 */
[----:B------:R-:W-:Y:S01]  /*32ce0*/  HMMA.1688.F32.TF32 R28, R20, R216, R172 ;  /* 0x000000d8141c723c */ /* 0x000fe200000810ac */
[----:B------:R-:W-:Y:S07]  /*32cf0*/  STL.64 [R1+0x530], R48 ;  /* 0x0005303001007387 */ /* 0x000fee0000100a00 */
[C---:B------:R-:W-:Y:S01]  /*32d00*/  HMMA.1688.F32.TF32 R24, R16.reuse, R188, R72 ;  /* 0x000000bc1018723c */ /* 0x040fe20000081048 */
[----:B------:R-:W-:Y:S07]  /*32d10*/  STL.64 [R1+0x538], R50 ;  /* 0x0005383201007387 */ /* 0x000fee0000100a00 */
        /* <DEDUP_REMOVED lines=13> */
[C---:B--2---:R-:W-:Y:S03]  /*32df0*/  HMMA.1688.F32.TF32 R28, R16.reuse, R196, R80 ;  /* 0x000000c4101c723c */ /* 0x044fe60000081050 */
[----:B------:R-:W-:Y:S04]  /*32e00*/  STL.64 [R1+0x4a0], R20 ;  /* 0x0004a01401007387 */ /* 0x000fe80000100a00 */
[----:B------:R2:W-:Y:S01]  /*32e10*/  STL.64 [R1+0x4a8], R22 ;  /* 0x0004a81601007387 */ /* 0x0005e20000100a00 */
[C---:B---3--:R-:W-:Y:S08]  /*32e20*/  HMMA.1688.F32.TF32 R24, R16.reuse, R200, R84 ;  /* 0x000000c81018723c */ /* 0x048ff00000081054 */
[C---:B--2---:R-:W-:Y:S03]  /*32e30*/  HMMA.1688.F32.TF32 R20, R16.reuse, R204, R88 ;  /* 0x000000cc1014723c */ /* 0x044fe60000081058 */
[----:B------:R-:W-:Y:S04]  /*32e40*/  STL.64 [R1+0x480], R28 ;  /* 0x0004801c01007387 */ /* 0x000fe80000100a00 */
[----:B------:R2:W-:Y:S04]  /*32e50*/  STL.64 [R1+0x488], R30 ;  /* 0x0004881e01007387 */ /* 0x0005e80000100a00 */
[----:B------:R-:W-:Y:S04]  /*32e60*/  STL.64 [R1+0x470], R24 ;  /* 0x0004701801007387 */ /* 0x000fe80000100a00 */
[----:B------:R3:W-:Y:S01]  /*32e70*/  STL.64 [R1+0x478], R26 ;  /* 0x0004781a01007387 */ /* 0x0007e20000100a00 */
[C---:B--2---:R-:W-:Y:S03]  /*32e80*/  HMMA.1688.F32.TF32 R28, R16.reuse, R208, R92 ;  /* 0x000000d0101c723c */ /* 0x044fe6000008105c */
[----:B------:R-:W-:Y:S04]  /*32e90*/  STL.64 [R1+0x460], R20 ;  /* 0x0004601401007387 */ /* 0x000fe80000100a00 */
[----:B------:R2:W-:Y:S01]  /*32ea0*/  STL.64 [R1+0x468], R22 ;  /* 0x0004681601007387 */ /* 0x0005e20000100a00 */
[C---:B---3--:R-:W-:Y:S03]  /*32eb0*/  HMMA.1688.F32.TF32 R24, R16.reuse, R212, R96 ;  /* 0x000000d41018723c */ /* 0x048fe60000081060 */
[----:B------:R-:W-:Y:S04]  /*32ec0*/  LDS R92, [R234+UR10+0x8380] ;  /* 0x0083800aea5c7984 */ /* 0x000fe80008000800 */
[----:B------:R-:W-:Y:S01]  /*32ed0*/  LDS R94, [R234+UR10+0xa380] ;  /* 0x00a3800aea5e7984 */ /* 0x000fe20008000800 */
[----:B--2---:R-:W-:Y:S03]  /*32ee0*/  HMMA.1688.F32.TF32 R20, R16, R216, R100 ;  /* 0x000000d81014723c */ /* 0x004fe60000081064 */
[----:B------:R-:W-:Y:S04]  /*32ef0*/  LDS R93, [R235+UR10+0x8380] ;  /* 0x0083800aeb5d7984 */ /* 0x000fe80008000800 */
[----:B------:R-:W-:Y:S01]  /*32f00*/  LDS R95, [R235+UR10+0xa380] ;  /* 0x00a3800aeb5f7984 */ /* 0x000fe20008000800 */
[C---:B-1----:R-:W-:Y:S03]  /*32f10*/  HMMA.1688.F32.TF32 R16, R12.reuse, R188, R236 ;  /* 0x000000bc0c10723c */ /* 0x042fe600000810ec */
        /* <DEDUP_REMOVED lines=19> */
[C---:B-1----:R-:W-:Y:S08]  /*33050*/  HMMA.1688.F32.TF32 R16, R12.reuse, R212, R220 ;  /* 0x000000d40c10723c */ /* 0x042ff000000810dc */
[----:B------:R-:W-:Y:S08]  /*33060*/  HMMA.1688.F32.TF32 R12, R12, R216, R4 ;  /* 0x000000d80c0c723c */ /* 0x000ff00000081004 */
[C---:B------:R-:W-:Y:S01]  /*33070*/  HMMA.1688.F32.TF32 R4, R8.reuse, R188, R104 ;  /* 0x000000bc0804723c */ /* 0x040fe20000081068 */
[----:B------:R-:W-:Y:S04]  /*33080*/  STL.64 [R1+0x230], R24 ;  /* 0x0002301801007387 */ /* 0x000fe80000100a00 */
[----:B------:R-:W-:Y:S04]  /*33090*/  STL.64 [R1+0x238], R26 ;  /* 0x0002381a01007387 */ /* 0x000fe80000100a00 */
[----:B------:R-:W-:Y:S04]  /*330a0*/  STL.64 [R1+0x220], R20 ;  /* 0x0002201401007387 */ /* 0x000fe80000100a00 */
[----:B------:R-:W-:Y:S04]  /*330b0*/  STL.64 [R1+0x228], R22 ;  /* 0x0002281601007387 */ /* 0x000fe80000100a00 */
[----:B------:R-:W-:Y:S04]  /*330c0*/  STL.64 [R1+0x210], R16 ;  /* 0x0002101001007387 */ /* 0x000fe80000100a00 */
[----:B------:R-:W-:Y:S04]  /*330d0*/  STL.64 [R1+0x218], R18 ;  /* 0x0002181201007387 */ /* 0x000fe80000100a00 */
[----:B------:R-:W2:Y:S04]  /*330e0*/  LDL.LU R220, [R1+0xf50] ;  /* 0x000f500001dc7983 */ /* 0x000ea80000300800 */
[----:B------:R-:W-:Y:S04]  /*330f0*/  STL.64 [R1+0x200], R12 ;  /* 0x0002000c01007387 */ /* 0x000fe80000100a00 */
[----:B------:R-:W-:Y:S04]  /*33100*/  STL.64 [R1+0x208], R14 ;  /* 0x0002080e01007387 */ /* 0x000fe80000100a00 */
[----:B------:R1:W-:Y:S04]  /*33110*/  STL.64 [R1+0x1f0], R4 ;  /* 0x0001f00401007387 */ /* 0x0003e80000100a00 */
[----:B------:R3:W-:Y:S04]  /*33120*/  STL.64 [R1+0x1f8], R6 ;  /* 0x0001f80601007387 */ /* 0x0007e80000100a00 */
[----:B------:R-:W2:Y:S04]  /*33130*/  LDL.LU R221, [R1+0xf54] ;  /* 0x000f540001dd7983 */ /* 0x000ea80000300800 */
[----:B------:R-:W2:Y:S04]  /*33140*/  LDL.LU R222, [R1+0xf58] ;  /* 0x000f580001de7983 */ /* 0x000ea80000300800 */
[----:B------:R-:W2:Y:S04]  /*33150*/  LDL.LU R223, [R1+0xf5c] ;  /* 0x000f5c0001df7983 */ /* 0x000ea80000300800 */
        /* <DEDUP_REMOVED lines=26> */
[----:B---3--:R-:W3:Y:S04]  /*33300*/  LDL.LU R6, [R1+0xf48] ;  /* 0x000f480001067983 */ /* 0x008ee80000300800 */
[----:B------:R-:W3:Y:S01]  /*33310*/  LDL.LU R7, [R1+0xf4c] ;  /* 0x000f4c0001077983 */ /* 0x000ee20000300800 */
[C---:B------:R-:W-:Y:S08]  /*33320*/  HMMA.1688.F32.TF32 R20, R8.reuse, R192, R108 ;  /* 0x000000c00814723c */ /* 0x040ff0000008106c */
[C---:B------:R-:W-:Y:S08]  /*33330*/  HMMA.1688.F32.TF32 R12, R8.reuse, R196, R112 ;  /* 0x000000c4080c723c */ /* 0x040ff00000081070 */
[C---:B------:R-:W-:Y:S03]  /*33340*/  HMMA.1688.F32.TF32 R16, R8.reuse, R200, R116 ;  /* 0x000000c80810723c */ /* 0x040fe60000081074 */
[----:B------:R-:W-:Y:S04]  /*33350*/  STL.64 [R1+0x1d0], R20 ;  /* 0x0001d01401007387 */ /* 0x000fe80000100a00 */
[----:B------:R1:W-:Y:S04]  /*33360*/  STL.64 [R1+0x1d8], R22 ;  /* 0x0001d81601007387 */ /* 0x0003e80000100a00 */
[----:B------:R-:W-:Y:S04]  /*33370*/  STL.64 [R1+0x1b0], R12 ;  /* 0x0001b00c01007387 */ /* 0x000fe80000100a00 */
[----:B------:R1:W-:Y:S02]  /*33380*/  STL.64 [R1+0x1b8], R14 ;  /* 0x0001b80e01007387 */ /* 0x0003e40000100a00 */
[C---:B-1----:R-:W-:Y:S08]  /*33390*/  HMMA.1688.F32.TF32 R20, R8.reuse, R204, R120 ;  /* 0x000000cc0814723c */ /* 0x042ff00000081078 */
[C---:B------:R-:W-:Y:S01]  /*333a0*/  HMMA.1688.F32.TF32 R12, R8.reuse, R208, R124 ;  /* 0x000000d0080c723c */ /* 0x040fe2000008107c */
[----:B------:R-:W-:Y:S04]  /*333b0*/  STL.64 [R1+0x1a0], R16 ;  /* 0x0001a01001007387 */ /* 0x000fe80000100a00 */
[----:B------:R1:W-:Y:S04]  /*333c0*/  STL.64 [R1+0x1a8], R18 ;  /* 0x0001a81201007387 */ /* 0x0003e80000100a00 */
[----:B------:R-:W-:Y:S04]  /*333d0*/  LDS R124, [R0+UR10+0x8400] ;  /* 0x0084000a007c7984 */ /* 0x000fe80008000800 */
[----:B------:R-:W-:Y:S04]  /*333e0*/  STL.64 [R1+0x100], R20 ;  /* 0x0001001401007387 */ /* 0x000fe80000100a00 */
[----:B------:R-:W-:Y:S04]  /*333f0*/  STL.64 [R1+0x108], R22 ;  /* 0x0001081601007387 */ /* 0x000fe80000100a00 */
[----:B------:R-:W-:Y:S04]  /*33400*/  STL.64 [R1+0xe0], R12 ;  /* 0x0000e00c01007387 */ /* 0x000fe80000100a00 */
[----:B------:R-:W-:Y:S04]  /*33410*/  STL.64 [R1+0xe8], R14 ;  /* 0x0000e80e01007387 */ /* 0x000fe80000100a00 */
[----:B------:R-:W-:Y:S04]  /*33420*/  LDS R12, [R0+UR10+0x8300] ;  /* 0x0083000a000c7984 */ /* 0x000fe80008000800 */
[----:B------:R-:W-:Y:S04]  /*33430*/  LDS R14, [R0+UR10+0xa300] ;  /* 0x00a3000a000e7984 */ /* 0x000fe80008000800 */
[----:B------:R-:W-:Y:S04]  /*33440*/  LDS R13, [R233+UR10+0x8300] ;  /* 0x0083000ae90d7984 */ /* 0x000fe80008000800 */
[----:B------:R-:W2:Y:S01]  /*33450*/  LDS R15, [R233+UR10+0xa300] ;  /* 0x00a3000ae90f7984 */ /* 0x000ea20008000800 */
[C---:B-1----:R-:W-:Y:S03]  /*33460*/  HMMA.1688.F32.TF32 R16, R8.reuse, R212, R128 ;  /* 0x000000d40810723c */ /* 0x042fe60000081080 */
[----:B------:R-:W-:Y:S05]  /*33470*/  LDS R126, [R0+UR10+0xa400] ;  /* 0x00a4000a007e7984 */ /* 0x000fea0008000800 */
[----:B------:R-:W-:Y:S11]  /*33480*/  HMMA.1688.F32.TF32 R8, R8, R216, R132 ;  /* 0x000000d80808723c */ /* 0x000ff60000081084 */
[----:B------:R-:W-:Y:S04]  /*33490*/  STL.64 [R1+0xc0], R16 ;  /* 0x0000c01001007387 */ /* 0x000fe80000100a00 */
[----:B------:R2:W-:Y:S04]  /*334a0*/  STL.64 [R1+0xc8], R18 ;  /* 0x0000c81201007387 */ /* 0x0005e80000100a00 */
[----:B------:R-:W-:Y:S04]  /*334b0*/  STL.64 [R1+0x60], R8 ;  /* 0x0000600801007387 */ /* 0x000fe80000100a00 */
[----:B------:R-:W-:Y:S04]  /*334c0*/  STL.64 [R1+0x68], R10 ;  /* 0x0000680a01007387 */ /* 0x000fe80000100a00 */
[----:B------:R-:W-:Y:S04]  /*334d0*/  LDS R8, [R234+UR10+0x8300] ;  /* 0x0083000aea087984 */ /* 0x000fe80008000800 */
[----:B------:R-:W-:Y:S04]  /*334e0*/  LDS R10, [R234+UR10+0xa300] ;  /* 0x00a3000aea0a7984 */ /* 0x000fe80008000800 */
[----:B------:R-:W-:Y:S04]  /*334f0*/  LDS R9, [R235+UR10+0x8300] ;  /* 0x0083000aeb097984 */ /* 0x000fe80008000800 */
[----:B------:R-:W1:Y:S01]  /*33500*/  LDS R11, [R235+UR10+0xa300] ;  /* 0x00a3000aeb0b7984 */ /* 0x000e620008000800 */
[C---:B--2---:R-:W-:Y:S08]  /*33510*/  HMMA.1688.F32.TF32 R16, R12.reuse, R192, R240 ;  /* 0x000000c00c10723c */ /* 0x044ff000000810f0 */
[C---:B----4-:R-:W-:Y:S08]  /*33520*/  HMMA.1688.F32.TF32 R20, R12.reuse, R188, R236 ;  /* 0x000000bc0c14723c */ /* 0x050ff000000810ec */
[C---:B------:R-:W-:Y:S11]  /*33530*/  HMMA.1688.F32.TF32 R24, R12.reuse, R196, R244 ;  /* 0x000000c40c18723c */ /* 0x040ff600000810f4 */
[----:B------:R-:W-:Y:S04]  /*33540*/  STL.64 [R1+0x190], R20 ;  /* 0x0001901401007387 */ /* 0x000fe80000100a00 */
[----:B------:R2:W-:Y:S04]  /*33550*/  STL.64 [R1+0x198], R22 ;  /* 0x0001981601007387 */ /* 0x0005e80000100a00 */
[----:B------:R-:W-:Y:S04]  /*33560*/  STL.64 [R1+0x180], R16 ;  /* 0x0001801001007387 */ /* 0x000fe80000100a00 */
[----:B------:R4:W-:Y:S01]  /*33570*/  STL.64 [R1+0x188], R18 ;  /* 0x0001881201007387 */ /* 0x0009e20000100a00 */
[C---:B--2---:R-:W-:Y:S08]  /*33580*/  HMMA.1688.F32.TF32 R20, R12.reuse, R200, R248 ;  /* 0x000000c80c14723c */ /* 0x044ff000000810f8 */
[C---:B----4-:R-:W-:Y:S01]  /*33590*/  HMMA.1688.F32.TF32 R16, R12.reuse, R204, R228 ;  /* 0x000000cc0c10723c */ /* 0x050fe200000810e4 */
        /* <DEDUP_REMOVED lines=8> */
[----:B---3--:R-:W-:Y:S08]  /*33620*/  HMMA.1688.F32.TF32 R16, R12, R216, R4 ;  /* 0x000000d80c10723c */ /* 0x008ff00000081004 */
[C---:B-1----:R-:W-:Y:S08]  /*33630*/  HMMA.1688.F32.TF32 R12, R8.reuse, R188, R136 ;  /* 0x000000bc080c723c */ /* 0x042ff00000081088 */
        /* <DEDUP_REMOVED lines=10> */
[----:B------:R-:W-:Y:S04]  /*336e0*/  STL.64 [R1+0xd0], R4 ;  /* 0x0000d00401007387 */ /* 0x000fe80000100a00 */
[----:B------:R1:W-:Y:S04]  /*336f0*/  STL.64 [R1+0xd8], R6 ;  /* 0x0000d80601007387 */ /* 0x0003e80000100a00 */
        /* <DEDUP_REMOVED lines=10> */
[----:B------:R-:W4:Y:S01]  /*337a0*/  LDL.LU R223, [R1+0x101c] ;  /* 0x00101c0001df7983 */ /* 0x000f220000300800 */
[----:B-1----:R-:W-:Y:S03]  /*337b0*/  HMMA.1688.F32.TF32 R4, R8, R196, R144 ;  /* 0x000000c40804723c */ /* 0x002fe60000081090 */
[----:B------:R-:W4:-:S15]  /*337c0*/  LDL.LU R228, [R1+0x1000] ;  /* 0x0010000001e47983 */ /* 0x000f1e0000300800 */
[----:B------:R-:W-:Y:S01]  /*337d0*/  NOP ;  /* 0x0000000000007918 */ /* 0x000fe20000000000 */
[----:B------:R1:W-:Y:S04]  /*337e0*/  STL.64 [R1+0xb0], R4 ;  /* 0x0000b00401007387 */ /* 0x0003e80000100a00 */
        /* <DEDUP_REMOVED lines=9> */
[----:B-1----:R-:W4:Y:S04]  /*33880*/  LDL.LU R4, [R1+0xfe0] ;  /* 0x000fe00001047983 */ /* 0x002f280000300800 */
[----:B------:R-:W4:Y:S01]  /*33890*/  LDL.LU R5, [R1+0xfe4] ;  /* 0x000fe40001057983 */ /* 0x000f220000300800 */
[C---:B------:R-:W-:Y:S03]  /*338a0*/  HMMA.1688.F32.TF32 R156, R8.reuse, R208, R156 ;  /* 0x000000d0089c723c */ /* 0x040fe6000008109c */
[----:B------:R-:W4:Y:S04]  /*338b0*/  LDL.LU R6, [R1+0xfe8] ;  /* 0x000fe80001067983 */ /* 0x000f280000300800 */
[----:B------:R-:W4:Y:S01]  /*338c0*/  LDL.LU R7, [R1+0xfec] ;  /* 0x000fec0001077983 */ /* 0x000f220000300800 */
        /* <DEDUP_REMOVED lines=12> */
[----:B------:R-:W-:Y:S01]  /*33990*/  STL.64 [R1+0x2cb8], R164 ;  /* 0x002cb8a401007387 */ /* 0x000fe20000100a00 */
[C---:B--2---:R-:W-:Y:S08]  /*339a0*/  HMMA.1688.F32.TF32 R32, R60.reuse, R188, R244 ;  /* 0x000000bc3c20723c */ /* 0x044ff000000810f4 */
[C---:B---3--:R-:W-:Y:S11]  /*339b0*/  HMMA.1688.F32.TF32 R36, R60.reuse, R192, R248 ;  /* 0x000000c03c24723c */ /* 0x048ff600000810f8 */
[----:B------:R-:W-:Y:S04]  /*339c0*/  STL.64 [R1+0x2cd0], R34 ;  /* 0x002cd02201007387 */ /* 0x000fe80000100a00 */
[----:B------:R-:W-:Y:S01]  /*339d0*/  STL.64 [R1+0x2cc8], R32 ;  /* 0x002cc82001007387 */ /* 0x000fe20000100a00 */
[C---:B----4-:R-:W-:Y:S03]  /*339e0*/  HMMA.1688.F32.TF32 R40, R60.reuse, R196, R220 ;  /* 0x000000c43c28723c */ /* 0x050fe600000810dc */
[----:B------:R-:W-:Y:S04]  /*339f0*/  STL.64 [R1+0x2ce0], R38 ;  /* 0x002ce02601007387 */ /* 0x000fe80000100a00 */
[----:B------:R-:W-:Y:S04]  /*33a00*/  STL.64 [R1+0x2cd8], R36 ;  /* 0x002cd82401007387 */ /* 0x000fe80000100a00 */
[----:B------:R-:W2:Y:S04]  /*33a10*/  LDL.LU R220, [R1+0xfd0] ;  /* 0x000fd00001dc7983 */ /* 0x000ea80000300800 */
[----:B------:R-:W2:Y:S04]  /*33a20*/  LDL.LU R221, [R1+0xfd4] ;  /* 0x000fd40001dd7983 */ /* 0x000ea80000300800 */
[----:B------:R-:W2:Y:S04]  /*33a30*/  LDL.LU R222, [R1+0xfd8] ;  /* 0x000fd80001de7983 */ /* 0x000ea80000300800 */
[----:B------:R-:W2:Y:S01]  /*33a40*/  LDL.LU R223, [R1+0xfdc] ;  /* 0x000fdc0001df7983 */ /* 0x000ea20000300800 */
[C---:B------:R-:W-:Y:S03]  /*33a50*/  HMMA.1688.F32.TF32 R44, R60.reuse, R200, R228 ;  /* 0x000000c83c2c723c */ /* 0x040fe600000810e4 */
[----:B------:R-:W-:Y:S05]  /*33a60*/  STL.64 [R1+0x2cf0], R42 ;  /* 0x002cf02a01007387 */ /* 0x000fea0000100a00 */
[C---:B------:R-:W-:Y:S01]  /*33a70*/  HMMA.1688.F32.TF32 R48, R60.reuse, R204, R224 ;  /* 0x000000cc3c30723c */ /* 0x040fe200000810e0 */
[----:B------:R-:W-:Y:S10]  /*33a80*/  STL.64 [R1+0x2ce8], R40 ;  /* 0x002ce82801007387 */ /* 0x000ff40000100a00 */
[----:B------:R-:W-:Y:S04]  /*33a90*/  STL.64 [R1+0x2d00], R46 ;  /* 0x002d002e01007387 */ /* 0x000fe80000100a00 */
[----:B------:R-:W-:Y:S01]  /*33aa0*/  STL.64 [R1+0x2cf8], R44 ;  /* 0x002cf82c01007387 */ /* 0x000fe20000100a00 */
[----:B------:R-:W-:Y:S03]  /*33ab0*/  HMMA.1688.F32.TF32 R52, R60, R208, R4 ;  /* 0x000000d03c34723c */ /* 0x000fe60000081004 */
[----:B------:R-:W-:Y:S04]  /*33ac0*/  STL.64 [R1+0x2d10], R50 ;  /* 0x002d103201007387 */ /* 0x000fe80000100a00 */
[----:B------:R-:W-:Y:S04]  /*33ad0*/  STL.64 [R1+0x2d08], R48 ;  /* 0x002d083001007387 */ /* 0x000fe80000100a00 */
        /* <DEDUP_REMOVED lines=8> */
[----:B------:R-:W4:Y:S04]  /*33b60*/  LDL.LU R240, [R1] ;  /* 0x0000000001f07983 */ /* 0x000f280000300800 */
        /* <DEDUP_REMOVED lines=11> */
[----:B------:R-:W-:Y:S04]  /*33c20*/  STL.64 [R1+0x2d20], R54 ;  /* 0x002d203601007387 */ /* 0x000fe80000100a00 */
[----:B------:R-:W-:Y:S04]  /*33c30*/  STL.64 [R1+0x2d18], R52 ;  /* 0x002d183401007387 */ /* 0x000fe80000100a00 */
[----:B------:R-:W4:Y:S01]  /*33c40*/  LDL.LU R228, [R1+0x110] ;  /* 0x0001100001e47983 */ /* 0x000f220000300800 */
[----:B------:R-:W-:-:S03]  /*33c50*/  IMAD.MOV.U32 R225, RZ, RZ, R168 ;  /* 0x000000ffffe17224 */ /* 0x000fc600078e00a8 */
[----:B------:R-:W4:Y:S01]  /*33c60*/  LDL.LU R229, [R1+0x114] ;  /* 0x0001140001e57983 */ /* 0x000f220000300800 */
[----:B------:R-:W-:-:S03]  /*33c70*/  MOV R226, R169 ;  /* 0x000000a900e27202 */ /* 0x000fc60000000f00 */
[----:B------:R-:W4:Y:S01]  /*33c80*/  LDL.LU R230, [R1+0x118] ;  /* 0x0001180001e67983 */ /* 0x000f220000300800 */
[----:B------:R-:W-:-:S03]  /*33c90*/  IMAD.MOV.U32 R227, RZ, RZ, R170 ;  /* 0x000000ffffe37224 */ /* 0x000fc600078e00aa */
[----:B------:R-:W4:Y:S04]  /*33ca0*/  LDL.LU R231, [R1+0x11c] ;  /* 0x00011c0001e77983 */ /* 0x000f280000300800 */
[----:B------:R-:W4:Y:S04]  /*33cb0*/  LDL.LU R224, [R1+0x1e0] ;  /* 0x0001e00001e07983 */ /* 0x000f280000300800 */
[----:B------:R-:W4:Y:S04]  /*33cc0*/  LDL.LU R168, [R1+0x2fec] ;  /* 0x002fec0001a87983 */ /* 0x000f280000300800 */
[----:B------:R-:W4:Y:S04]  /*33cd0*/  LDL.LU R169, [R1+0x2fe8] ;  /* 0x002fe80001a97983 */ /* 0x000f280000300800 */
[----:B------:R-:W4:Y:S01]  /*33ce0*/  LDL.LU R170, [R1+0x2fe4] ;  /* 0x002fe40001aa7983 */ /* 0x000f220000300800 */
[----:B--2---:R-:W-:Y:S01]  /*33cf0*/  HMMA.1688.F32.TF32 R56, R60, R212, R220 ;  /* 0x000000d43c38723c */ /* 0x004fe200000810dc */
[----:B------:R-:W-:-:S02]  /*33d00*/  IMAD.MOV.U32 R220, RZ, RZ, R171 ;  /* 0x000000ffffdc7224 */ /* 0x000fc400078e00ab */
[----:B------:R-:W2:Y:S04]  /*33d10*/  LDL.LU R171, [R1+0x2fe0] ;  /* 0x002fe00001ab7983 */ /* 0x000ea80000300800 */
[----:B------:R-:W2:Y:S04]  /*33d20*/  LDL.LU R221, [R1+0x1c4] ;  /* 0x0001c40001dd7983 */ /* 0x000ea80000300800 */
[----:B------:R-:W2:Y:S04]  /*33d30*/  LDL.LU R222, [R1+0x1c8] ;  /* 0x0001c80001de7983 */ /* 0x000ea80000300800 */
[----:B------:R-:W2:Y:S04]  /*33d40*/  LDL.LU R223, [R1+0x1cc] ;  /* 0x0001cc0001df7983 */ /* 0x000ea80000300800 */
[----:B------:R-:W-:Y:S04]  /*33d50*/  STL.64 [R1+0x2d30], R58 ;  /* 0x002d303a01007387 */ /* 0x000fe80000100a00 */
[----:B------:R-:W-:Y:S01]  /*33d60*/  STL.64 [R1+0x2d28], R56 ;  /* 0x002d283801007387 */ /* 0x000fe20000100a00 */
[----:B---3--:R-:W-:Y:S08]  /*33d70*/  HMMA.1688.F32.TF32 R60, R60, R216, R236 ;  /* 0x000000d83c3c723c */ /* 0x008ff000000810ec */
[C---:B----4-:R-:W-:Y:S01]  /*33d80*/  HMMA.1688.F32.TF32 R76, R92.reuse, R200, R248 ;  /* 0x000000c85c4c723c */ /* 0x050fe200000810f8 */
[C---:B-1----:R-:W-:Y:S01]  /*33d90*/  LOP3.LUT R163, R0.reuse, 0x20, RZ, 0x3c, !PT ;  /* 0x0000002000a37812 */ /* 0x042fe200078e3cff */
[----:B------:R-:W-:Y:S06]  /*33da0*/  LDS R248, [R0+UR10+0x8480] ;  /* 0x0084800a00f87984 */ /* 0x000fec0008000800 */
[C---:B------:R-:W-:Y:S03]  /*33db0*/  HMMA.1688.F32.TF32 R68, R92.reuse, R192, R240 ;  /* 0x000000c05c44723c */ /* 0x040fe600000810f0 */
[----:B------:R-:W-:Y:S05]  /*33dc0*/  STL.64 [R1+0x2d40], R62 ;  /* 0x002d403e01007387 */ /* 0x000fea0000100a00 */
[----:B------:R-:W-:Y:S01]  /*33dd0*/  HMMA.1688.F32.TF32 R72, R92, R196, R244 ;  /* 0x000000c45c48723c */ /* 0x000fe200000810f4 */
[----:B------:R-:W-:Y:S04]  /*33de0*/  STL.64 [R1+0x2d38], R60 ;  /* 0x002d383c01007387 */ /* 0x000fe80000100a00 */
[----:B------:R-:W-:Y:S04]  /*33df0*/  LDS R125, [R163+UR10+0x8400] ;  /* 0x0084000aa37d7984 */ /* 0x000fe80008000800 */
[----:B------:R-:W1:Y:S01]  /*33e00*/  LDS R127, [R163+UR10+0xa400] ;  /* 0x00a4000aa37f7984 */ /* 0x000e620008000800 */
[----:B------:R-:W-:-:S02]  /*33e10*/  LOP3.LUT R159, R0, 0x40, RZ, 0x3c, !PT ;  /* 0x00000040009f7812 */ /* 0x000fc400078e3cff */
[----:B------:R-:W-:Y:S01]  /*33e20*/  LOP3.LUT R162, R0, 0x60, RZ, 0x3c, !PT ;  /* 0x0000006000a27812 */ /* 0x000fe200078e3cff */
[----:B------:R-:W-:Y:S01]  /*33e30*/  LDS R250, [R0+UR10+0xa480] ;  /* 0x00a4800a00fa7984 */ /* 0x000fe20008000800 */
[C---:B------:R-:W-:Y:S03]  /*33e40*/  HMMA.1688.F32.TF32 R80, R92.reuse, R204, R4 ;  /* 0x000000cc5c50723c */ /* 0x040fe60000081004 */
[----:B------:R-:W-:Y:S04]  /*33e50*/  LDS R172, [R159+UR10+0x8400] ;  /* 0x0084000a9fac7984 */ /* 0x000fe80008000800 */
[----:B------:R-:W-:Y:S04]  /*33e60*/  LDS R174, [R159+UR10+0xa400] ;  /* 0x00a4000a9fae7984 */ /* 0x000fe80008000800 */
[----:B------:R-:W-:Y:S04]  /*33e70*/  LDS R173, [R162+UR10+0x8400] ;  /* 0x0084000aa2ad7984 */ /* 0x000fe80008000800 */
[----:B------:R-:W3:Y:S04]  /*33e80*/  LDS R175, [R162+UR10+0xa400] ;  /* 0x00a4000aa2af7984 */ /* 0x000ee80008000800 */
[----:B------:R-:W-:Y:S04]  /*33e90*/  LDS R249, [R163+UR10+0x8480] ;  /* 0x0084800aa3f97984 */ /* 0x000fe80008000800 */
[----:B------:R-:W4:Y:S01]  /*33ea0*/  LDS R251, [R163+UR10+0xa480] ;  /* 0x00a4800aa3fb7984 */ /* 0x000f220008000800 */
[C---:B------:R-:W-:Y:S03]  /*33eb0*/  HMMA.1688.F32.TF32 R84, R92.reuse, R208, R228 ;  /* 0x000000d05c54723c */ /* 0x040fe600000810e4 */
[----:B------:R-:W-:Y:S04]  /*33ec0*/  LDS R8, [R159+UR10+0x8480] ;  /* 0x0084800a9f087984 */ /* 0x000fe80008000800 */
[----:B------:R-:W-:Y:S01]  /*33ed0*/  LDS R10, [R159+UR10+0xa480] ;  /* 0x00a4800a9f0a7984 */ /* 0x000fe20008000800 */
[C---:B------:R-:W-:Y:S03]  /*33ee0*/  HMMA.1688.F32.TF32 R88, R92.reuse, R212, R224 ;  /* 0x000000d45c58723c */ /* 0x040fe600000810e0 */
[----:B------:R-:W-:Y:S04]  /*33ef0*/  LDS R9, [R162+UR10+0x8480] ;  /* 0x0084800aa2097984 */ /* 0x000fe80008000800 */
[----:B------:R-:W1:Y:S01]  /*33f00*/  LDS R11, [R162+UR10+0xa480] ;  /* 0x00a4800aa20b7984 */ /* 0x000e620008000800 */
[----:B--2---:R-:W-:-:S15]  /*33f10*/  HMMA.1688.F32.TF32 R168, R92, R188, R168 ;  /* 0x000000bc5ca8723c */ /* 0x004fde00000810a8 */
[----:B------:R-:W-:-:S04]  /*33f20*/  NOP ;  /* 0x0000000000007918 */ /* 0x000fc80000000000 */
        /* <DEDUP_REMOVED lines=8> */
[----:B------:R-:W1:Y:S04]  /*33fb0*/  LDL.LU R4, [R1+0x10b0] ;  /* 0x0010b00001047983 */ /* 0x000e680000300800 */
[----:B------:R-:W1:Y:S04]  /*33fc0*/  LDL.LU R5, [R1+0x10b4] ;  /* 0x0010b40001057983 */ /* 0x000e680000300800 */
[----:B------:R-:W1:Y:S04]  /*33fd0*/  LDL.LU R6, [R1+0x10b8] ;  /* 0x0010b80001067983 */ /* 0x000e680000300800 */
[----:B------:R-:W1:Y:S01]  /*33fe0*/  LDL.LU R7, [R1+0x10bc] ;  /* 0x0010bc0001077983 */ /* 0x000e620000300800 */
        /* <DEDUP_REMOVED lines=41> */
[C---:B-1----:R-:W-:Y:S03]  /*34280*/  HMMA.1688.F32.TF32 R96, R124.reuse, R188, R4 ;  /* 0x000000bc7c60723c */ /* 0x042fe60000081004 */
[----:B------:R-:W4:Y:S04]  /*34290*/  LDL.LU R4, [R1+0x2c0] ;  /* 0x0002c00001047983 */ /* 0x000f280000300800 */
[----:B------:R-:W4:Y:S04]  /*342a0*/  LDL.LU R5, [R1+0x2c4] ;  /* 0x0002c40001057983 */ /* 0x000f280000300800 */
[----:B------:R-:W4:Y:S04]  /*342b0*/  LDL.LU R6, [R1+0x2c8] ;  /* 0x0002c80001067983 */ /* 0x000f280000300800 */
[----:B------:R-:W4:Y:S04]  /*342c0*/  LDL.LU R7, [R1+0x2cc] ;  /* 0x0002cc0001077983 */ /* 0x000f280000300800 */
[----:B------:R1:W-:Y:S04]  /*342d0*/  STL [R1+0x2c80], R96 ;  /* 0x002c806001007387 */ /* 0x0003e80000100800 */
[----:B------:R1:W-:Y:S04]  /*342e0*/  STL [R1+0x2c7c], R97 ;  /* 0x002c7c6101007387 */ /* 0x0003e80000100800 */
[----:B------:R1:W-:Y:S04]  /*342f0*/  STL [R1+0x2c78], R98 ;  /* 0x002c786201007387 */ /* 0x0003e80000100800 */
[----:B------:R1:W-:Y:S01]  /*34300*/  STL [R1+0x2c74], R99 ;  /* 0x002c746301007387 */ /* 0x0003e20000100800 */
[C---:B--2---:R-:W-:Y:S08]  /*34310*/  HMMA.1688.F32.TF32 R120, R124.reuse, R212, R228 ;  /* 0x000000d47c78723c */ /* 0x044ff000000810e4 */
[C---:B---3--:R-:W-:Y:S08]  /*34320*/  HMMA.1688.F32.TF32 R100, R124.reuse, R192, R24 ;  /* 0x000000c07c64723c */ /* 0x048ff00000081018 */
[C---:B----4-:R-:W-:Y:S11]  /*34330*/  HMMA.1688.F32.TF32 R104, R124.reuse, R196, R232 ;  /* 0x000000c47c68723c */ /* 0x050ff600000810e8 */
[----:B------:R-:W-:Y:S01]  /*34340*/  STL [R1+0x2c90], R100 ;  /* 0x002c906401007387 */ /* 0x000fe20000100800 */
[C---:B------:R-:W-:Y:S03]  /*34350*/  HMMA.1688.F32.TF32 R108, R124.reuse, R200, R236 ;  /* 0x000000c87c6c723c */ /* 0x040fe600000810ec */
[----:B------:R-:W-:Y:S05]  /*34360*/  STL [R1+0x2c8c], R101 ;  /* 0x002c8c6501007387 */ /* 0x000fea0000100800 */
[C---:B------:R-:W-:Y:S01]  /*34370*/  HMMA.1688.F32.TF32 R112, R124.reuse, R204, R240 ;  /* 0x000000cc7c70723c */ /* 0x040fe200000810f0 */
[----:B------:R-:W-:Y:S07]  /*34380*/  STL [R1+0x2c88], R102 ;  /* 0x002c886601007387 */ /* 0x000fee0000100800 */
[C---:B------:R-:W-:Y:S01]  /*34390*/  HMMA.1688.F32.TF32 R116, R124.reuse, R208, R244 ;  /* 0x000000d07c74723c */ /* 0x040fe200000810f4 */
[----:B------:R-:W-:Y:S04]  /*343a0*/  STL [R1+0x2c84], R103 ;  /* 0x002c846701007387 */ /* 0x000fe80000100800 */
[----:B------:R-:W-:Y:S03]  /*343b0*/  STL.64 [R1+0x2dd0], R106 ;  /* 0x002dd06a01007387 */ /* 0x000fe60000100a00 */
[----:B------:R-:W-:Y:S01]  /*343c0*/  HMMA.1688.F32.TF32 R124, R124, R216, R224 ;  /* 0x000000d87c7c723c */ /* 0x000fe200000810e0 */
        /* <DEDUP_REMOVED lines=75> */
[----:B------:R-:W-:Y:S04]  /*34880*/  STL.64 [R1+0x2e40], R134 ;  /* 0x002e408601007387 */ /* 0x000fe80000100a00 */
[----:B------:R-:W-:Y:S01]  /*34890*/  STL.64 [R1+0x2e38], R132 ;  /* 0x002e388401007387 */ /* 0x000fe20000100a00 */
[----:B--2---:R-:W-:Y:S03]  /*348a0*/  HMMA.1688.F32.TF32 R140, R172, R200, R184 ;  /* 0x000000c8ac8c723c */ /* 0x004fe600000810b8 */
[----:B------:R-:W-:Y:S04]  /*348b0*/  LDS R184, [R159+UR10+0x8500] ;  /* 0x0085000a9fb87984 */ /* 0x000fe80008000800 */
[----:B------:R-:W-:Y:S01]  /*348c0*/  LDS R186, [R159+UR10+0xa500] ;  /* 0x00a5000a9fba7984 */ /* 0x000fe20008000800 */
[----:B----4-:R-:W-:Y:S03]  /*348d0*/  HMMA.1688.F32.TF32 R16, R248, R208, R244 ;  /* 0x000000d0f810723c */ /* 0x010fe600000810f4 */
[----:B------:R-:W-:Y:S04]  /*348e0*/  LDS R185, [R162+UR10+0x8500] ;  /* 0x0085000aa2b97984 */ /* 0x000fe80008000800 */
[----:B------:R-:W-:Y:S01]  /*348f0*/  LDS R187, [R162+UR10+0xa500] ;  /* 0x00a5000aa2bb7984 */ /* 0x000fe20008000800 */
[C---:B---3--:R-:W-:Y:S08]  /*34900*/  HMMA.1688.F32.TF32 R136, R172.reuse, R196, R20 ;  /* 0x000000c4ac88723c */ /* 0x048ff00000081014 */
[C---:B------:R-:W-:Y:S11]  /*34910*/  HMMA.1688.F32.TF32 R144, R172.reuse, R204, R64 ;  /* 0x000000ccac90723c */ /* 0x040ff60000081040 */
[----:B------:R-:W-:Y:S01]  /*34920*/  STL.64 [R1+0x2e50], R138 ;  /* 0x002e508a01007387 */ /* 0x000fe20000100a00 */
[C---:B------:R-:W-:Y:S03]  /*34930*/  HMMA.1688.F32.TF32 R148, R172.reuse, R208, R180 ;  /* 0x000000d0ac94723c */ /* 0x040fe600000810b4 */
[----:B------:R-:W-:Y:S05]  /*34940*/  STL.64 [R1+0x2e48], R136 ;  /* 0x002e488801007387 */ /* 0x000fea0000100a00 */
[C---:B------:R-:W-:Y:S01]  /*34950*/  HMMA.1688.F32.TF32 R152, R172.reuse, R212, R176 ;  /* 0x000000d4ac98723c */ /* 0x040fe200000810b0 */
[----:B------:R-:W-:Y:S04]  /*34960*/  STL.64 [R1+0x2e60], R142 ;  /* 0x002e608e01007387 */ /* 0x000fe80000100a00 */
[----:B------:R-:W-:Y:S04]  /*34970*/  STL.64 [R1+0x2e58], R140 ;  /* 0x002e588c01007387 */ /* 0x000fe80000100a00 */
[----:B------:R-:W-:Y:S01]  /*34980*/  STL.64 [R1+0x2fb8], R146 ;  /* 0x002fb89201007387 */ /* 0x000fe20000100a00 */
[----:B------:R-:W-:Y:S03]  /*34990*/  HMMA.1688.F32.TF32 R172, R172, R216, R28 ;  /* 0x000000d8acac723c */ /* 0x000fe6000008101c */
[----:B------:R-:W-:Y:S04]  /*349a0*/  STL.64 [R1+0x2fb0], R144 ;  /* 0x002fb09001007387 */ /* 0x000fe80000100a00 */
[----:B------:R-:W-:Y:S01]  /*349b0*/  STL.64 [R1+0x2fc8], R150 ;  /* 0x002fc89601007387 */ /* 0x000fe20000100a00 */
[----:B------:R-:W-:Y:S03]  /*349c0*/  HMMA.1688.F32.TF32 R28, R248, R196, R4 ;  /* 0x000000c4f81c723c */ /* 0x000fe60000081004 */
[----:B------:R-:W-:Y:S04]  /*349d0*/  STL.64 [R1+0x2fc0], R148 ;  /* 0x002fc09401007387 */ /* 0x000fe80000100a00 */
[----:B------:R-:W-:Y:S04]  /*349e0*/  STL.64 [R1+0x2fd8], R154 ;  /* 0x002fd89a01007387 */ /* 0x000fe80000100a00 */
[----:B------:R-:W-:Y:S04]  /*349f0*/  STL.64 [R1+0x2fd0], R152 ;  /* 0x002fd09801007387 */ /* 0x000fe80000100a00 */
[----:B------:R-:W2:Y:S04]  /*34a00*/  LDL.LU R4, [R1+0x340] ;  /* 0x0003400001047983 */ /* 0x000ea80000300800 */
[----:B------:R-:W2:Y:S04]  /*34a10*/  LDL.LU R5, [R1+0x344] ;  /* 0x0003440001057983 */ /* 0x000ea80000300800 */
[----:B------:R-:W2:Y:S04]  /*34a20*/  LDL.LU R6, [R1+0x348] ;  /* 0x0003480001067983 */ /* 0x000ea80000300800 */
[----:B------:R-:W2:Y:S01]  /*34a30*/  LDL.LU R7, [R1+0x34c] ;  /* 0x00034c0001077983 */ /* 0x000ea20000300800 */
[-C--:B------:R-:W-:Y:S03]  /*34a40*/  HMMA.1688.F32.TF32 R32, R8, R188.reuse, R220 ;  /* 0x000000bc0820723c */ /* 0x080fe600000810dc */
[----:B------:R-:W3:Y:S04]  /*34a50*/  LDL.LU R220, [R1+0x390] ;  /* 0x0003900001dc7983 */ /* 0x000ee80000300800 */
[----:B------:R-:W-:Y:S01]  /*34a60*/  LDS R180, [R0+UR10+0x8500] ;  /* 0x0085000a00b47984 */ /* 0x000fe20008000800 */
[C---:B------:R-:W-:Y:S03]  /*34a70*/  HMMA.1688.F32.TF32 R176, R248.reuse, R188, R24 ;  /* 0x000000bcf8b0723c */ /* 0x040fe60000081018 */
[----:B------:R-:W-:Y:S04]  /*34a80*/  LDS R182, [R0+UR10+0xa500] ;  /* 0x00a5000a00b67984 */ /* 0x000fe80008000800 */
[----:B------:R-:W-:Y:S01]  /*34a90*/  LDS R181, [R163+UR10+0x8500] ;  /* 0x0085000aa3b57984 */ /* 0x000fe20008000800 */
[C---:B------:R-:W-:Y:S03]  /*34aa0*/  HMMA.1688.F32.TF32 R64, R248.reuse, R192, R232 ;  /* 0x000000c0f840723c */ /* 0x040fe600000810e8 */
[----:B------:R-:W4:Y:S04]  /*34ab0*/  LDS R183, [R163+UR10+0xa500] ;  /* 0x00a5000aa3b77984 */ /* 0x000f280008000800 */
[----:B------:R1:W-:Y:S04]  /*34ac0*/  STL.64 [R1+0xa0], R32 ;  /* 0x0000a02001007387 */ /* 0x0003e80000100a00 */
[----:B------:R1:W-:Y:S01]  /*34ad0*/  STL.64 [R1+0xa8], R34 ;  /* 0x0000a82201007387 */ /* 0x0003e20000100a00 */
[C---:B------:R-:W-:Y:S03]  /*34ae0*/  HMMA.1688.F32.TF32 R24, R248.reuse, R200, R236 ;  /* 0x000000c8f818723c */ /* 0x040fe600000810ec */
[----:B------:R-:W3:Y:S04]  /*34af0*/  LDL.LU R221, [R1+0x394] ;  /* 0x0003940001dd7983 */ /* 0x000ee80000300800 */
[----:B------:R-:W3:Y:S01]  /*34b00*/  LDL.LU R222, [R1+0x398] ;  /* 0x0003980001de7983 */ /* 0x000ee20000300800 */
[C---:B------:R-:W-:Y:S03]  /*34b10*/  HMMA.1688.F32.TF32 R20, R248.reuse, R204, R240 ;  /* 0x000000ccf814723c */ /* 0x040fe600000810f0 */
[----:B------:R-:W3:Y:S05]  /*34b20*/  LDL.LU R223, [R1+0x39c] ;  /* 0x00039c0001df7983 */ /* 0x000eea0000300800 */
[C---:B------:R-:W-:Y:S08]  /*34b30*/  HMMA.1688.F32.TF32 R12, R248.reuse, R212, R228 ;  /* 0x000000d4f80c723c */ /* 0x040ff000000810e4 */
[----:B------:R-:W-:Y:S01]  /*34b40*/  HMMA.1688.F32.TF32 R248, R248, R216, R224 ;  /* 0x000000d8f8f8723c */ /* 0x000fe200000810e0 */
        /* <DEDUP_REMOVED lines=20> */
[----:B--2---:R-:W-:-:S15]  /*34c90*/  HMMA.1688.F32.TF32 R4, R8, R192, R4 ;  /* 0x000000c00804723c */ /* 0x004fde0000081004 */
[----:B------:R-:W-:-:S04]  /*34ca0*/  NOP ;  /* 0x0000000000007918 */ /* 0x000fc80000000000 */
[----:B-1----:R-:W-:Y:S02]  /*34cb0*/  IMAD.MOV.U32 R96, RZ, RZ, R4 ;  /* 0x000000ffff607224 */ /* 0x002fe400078e0004 */
[----:B------:R-:W-:Y:S01]  /*34cc0*/  IMAD.MOV.U32 R97, RZ, RZ, R5 ;  /* 0x000000ffff617224 */ /* 0x000fe200078e0005 */
[----:B------:R-:W4:Y:S01]  /*34cd0*/  LDL.LU R4, [R1+0x1170] ;  /* 0x0011700001047983 */ /* 0x000f220000300800 */
[----:B------:R-:W-:Y:S02]  /*34ce0*/  IMAD.MOV.U32 R98, RZ, RZ, R6 ;  /* 0x000000ffff627224 */ /* 0x000fe400078e0006 */
[----:B------:R-:W-:Y:S01]  /*34cf0*/  IMAD.MOV.U32 R99, RZ, RZ, R7 ;  /* 0x000000ffff637224 */ /* 0x000fe200078e0007 */
        /* <DEDUP_REMOVED lines=19> */
[----:B---3--:R-:W-:-:S15]  /*34e30*/  HMMA.1688.F32.TF32 R40, R8, R196, R232 ;  /* 0x000000c40828723c */ /* 0x008fde00000810e8 */
[----:B------:R-:W-:-:S04]  /*34e40*/  NOP ;  /* 0x0000000000007918 */ /* 0x000fc80000000000 */
[----:B------:R-:W-:Y:S02]  /*34e50*/  IMAD.MOV.U32 R100, RZ, RZ, R40 ;  /* 0x000000ffff647224 */ /* 0x000fe400078e0028 */
[----:B------:R-:W-:Y:S02]  /*34e60*/  IMAD.MOV.U32 R101, RZ, RZ, R41 ;  /* 0x000000ffff657224 */ /* 0x000fe400078e0029 */
[----:B------:R-:W-:Y:S02]  /*34e70*/  IMAD.MOV.U32 R102, RZ, RZ, R42 ;  /* 0x000000ffff667224 */ /* 0x000fe400078e002a */
[----:B------:R-:W-:Y:S01]  /*34e80*/  IMAD.MOV.U32 R103, RZ, RZ, R43 ;  /* 0x000000ffff677224 */ /* 0x000fe200078e002b */
[C---:B----4-:R-:W-:Y:S08]  /*34e90*/  HMMA.1688.F32.TF32 R4, R180.reuse, R204, R4 ;  /* 0x000000ccb404723c */ /* 0x050ff00000081004 */
[C---:B--2---:R-:W-:Y:S08]  /*34ea0*/  HMMA.1688.F32.TF32 R244, R180.reuse, R188, R244 ;  /* 0x000000bcb4f4723c */ /* 0x044ff000000810f4 */
[C---:B------:R-:W-:Y:S08]  /*34eb0*/  HMMA.1688.F32.TF32 R40, R180.reuse, R192, R36 ;  /* 0x000000c0b428723c */ /* 0x040ff00000081024 */
[C---:B------:R-:W-:Y:S08]  /*34ec0*/  HMMA.1688.F32.TF32 R36, R180.reuse, R196, R32 ;  /* 0x000000c4b424723c */ /* 0x040ff00000081020 */
[----:B------:R-:W-:Y:S01]  /*34ed0*/  HMMA.1688.F32.TF32 R32, R180, R200, R164 ;  /* 0x000000c8b420723c */ /* 0x000fe200000810a4 */
[----:B------:R-:W-:Y:S04]  /*34ee0*/  STL [R1+0x2c70], R244 ;  /* 0x002c70f401007387 */ /* 0x000fe80000100800 */
[----:B------:R-:W-:Y:S04]  /*34ef0*/  STL [R1+0x2c6c], R245 ;  /* 0x002c6cf501007387 */ /* 0x000fe80000100800 */
[----:B------:R-:W-:Y:S04]  /*34f00*/  STL [R1+0x2c68], R246 ;  /* 0x002c68f601007387 */ /* 0x000fe80000100800 */
[----:B------:R-:W-:Y:S04]  /*34f10*/  STL [R1+0x2c64], R247 ;  /* 0x002c64f701007387 */ /* 0x000fe80000100800 */
[----:B------:R-:W-:Y:S04]  /*34f20*/  STL.64 [R1+0x80], R40 ;  /* 0x0000802801007387 */ /* 0x000fe80000100a00 */
[----:B------:R-:W-:Y:S04]  /*34f30*/  STL.64 [R1+0x88], R42 ;  /* 0x0000882a01007387 */ /* 0x000fe80000100a00 */
        /* <DEDUP_REMOVED lines=10> */
[----:B-1----:R-:W2:Y:S04]  /*34fe0*/  LDL.LU R32, [R1+0x7e0] ;  /* 0x0007e00001207983 */ /* 0x002ea80000300800 */
[----:B------:R-:W2:Y:S04]  /*34ff0*/  LDL.LU R33, [R1+0x7e4] ;  /* 0x0007e40001217983 */ /* 0x000ea80000300800 */
[----:B---3--:R-:W2:Y:S04]  /*35000*/  LDL.LU R34, [R1+0x7e8] ;  /* 0x0007e80001227983 */ /* 0x008ea80000300800 */
        /* <DEDUP_REMOVED lines=98> */
[----:B------:R-:W-:Y:S04]  /*35630*/  LDS R220, [R0+UR10+0x8580] ;  /* 0x0085800a00dc7984 */ /* 0x000fe80008000800 */
[----:B------:R-:W-:Y:S04]  /*35640*/  LDS R222, [R0+UR10+0xa580] ;  /* 0x00a5800a00de7984 */ /* 0x000fe80008000800 */
[----:B------:R-:W-:Y:S04]  /*35650*/  LDS R221, [R163+UR10+0x8580] ;  /* 0x0085800aa3dd7984 */ /* 0x000fe80008000800 */
[----:B------:R-:W1:Y:S04]  /*35660*/  LDS R223, [R163+UR10+0xa580] ;  /* 0x00a5800aa3df7984 */ /* 0x000e680008000800 */
        /* <DEDUP_REMOVED lines=11> */
[----:B------:R-:W1:Y:S01]  /*35720*/  LDS R227, [R162+UR10+0xa580] ;  /* 0x00a5800aa2e37984 */ /* 0x000e620008000800 */
[----:B--2---:R-:W-:-:S15]  /*35730*/  HMMA.1688.F32.TF32 R136, R180, R208, R136 ;  /* 0x000000d0b488723c */ /* 0x004fde0000081088 */
[----:B------:R-:W-:-:S04]  /*35740*/  NOP ;  /* 0x0000000000007918 */ /* 0x000fc80000000000 */
[----:B------:R-:W-:Y:S01]  /*35750*/  MOV R244, R136 ;  /* 0x0000008800f47202 */ /* 0x000fe20000000f00 */
[----:B------:R-:W-:Y:S02]  /*35760*/  IMAD.MOV.U32 R245, RZ, RZ, R137 ;  /* 0x000000fffff57224 */ /* 0x000fe400078e0089 */
[----:B------:R-:W-:Y:S02]  /*35770*/  IMAD.MOV.U32 R246, RZ, RZ, R138 ;  /* 0x000000fffff67224 */ /* 0x000fe400078e008a */
[----:B------:R-:W-:Y:S02]  /*35780*/  IMAD.MOV.U32 R247, RZ, RZ, R139 ;  /* 0x000000fffff77224 */ /* 0x000fe400078e008b */
[C---:B---3--:R-:W-:Y:S08]  /*35790*/  HMMA.1688.F32.TF32 R136, R180.reuse, R212, R132 ;  /* 0x000000d4b488723c */ /* 0x048ff00000081084 */
[----:B----4-:R-:W-:Y:S01]  /*357a0*/  HMMA.1688.F32.TF32 R132, R180, R216, R128 ;  /* 0x000000d8b484723c */ /* 0x010fe20000081080 */
[----:B------:R-:W-:Y:S04]  /*357b0*/  LDS R180, [R0+UR10+0x8600] ;  /* 0x0086000a00b47984 */ /* 0x000fe80008000800 */
[----:B------:R-:W-:Y:S03]  /*357c0*/  LDS R182, [R0+UR10+0xa600] ;  /* 0x00a6000a00b67984 */ /* 0x000fe60008000800 */
[C---:B------:R-:W-:Y:S01]  /*357d0*/  HMMA.1688.F32.TF32 R128, R184.reuse, R188, R124 ;  /* 0x000000bcb880723c */ /* 0x040fe2000008107c */
[----:B------:R-:W-:Y:S04]  /*357e0*/  LDS R181, [R163+UR10+0x8600] ;  /* 0x0086000aa3b57984 */ /* 0x000fe80008000800 */
[----:B------:R-:W-:Y:S03]  /*357f0*/  STL.64 [R1+0x2f0], R136 ;  /* 0x0002f08801007387 */ /* 0x000fe60000100a00 */
[C---:B------:R-:W-:Y:S01]  /*35800*/  HMMA.1688.F32.TF32 R124, R184.reuse, R192, R120 ;  /* 0x000000c0b87c723c */ /* 0x040fe20000081078 */
[----:B------:R-:W2:Y:S07]  /*35810*/  LDS R183, [R163+UR10+0xa600] ;  /* 0x00a6000aa3b77984 */ /* 0x000eae0008000800 */
[C---:B------:R-:W-:Y:S08]  /*35820*/  HMMA.1688.F32.TF32 R120, R184.reuse, R196, R116 ;  /* 0x000000c4b878723c */ /* 0x040ff00000081074 */
[C---:B------:R-:W-:Y:S08]  /*35830*/  HMMA.1688.F32.TF32 R116, R184.reuse, R200, R112 ;  /* 0x000000c8b874723c */ /* 0x040ff00000081070 */
[C---:B------:R-:W-:Y:S01]  /*35840*/  HMMA.1688.F32.TF32 R112, R184.reuse, R204, R108 ;  /* 0x000000ccb870723c */ /* 0x040fe2000008106c */
[----:B------:R-:W-:Y:S07]  /*35850*/  STL.64 [R1+0x2f8], R138 ;  /* 0x0002f88a01007387 */ /* 0x000fee0000100a00 */
[C---:B------:R-:W-:Y:S01]  /*35860*/  HMMA.1688.F32.TF32 R108, R184.reuse, R208, R104 ;  /* 0x000000d0b86c723c */ /* 0x040fe20000081068 */
[----:B------:R-:W-:Y:S07]  /*35870*/  STL.64 [R1+0x2e0], R132 ;  /* 0x0002e08401007387 */ /* 0x000fee0000100a00 */
[C---:B------:R-:W-:Y:S01]  /*35880*/  HMMA.1688.F32.TF32 R104, R184.reuse, R212, R92 ;  /* 0x000000d4b868723c */ /* 0x040fe2000008105c */
[----:B------:R-:W-:Y:S07]  /*35890*/  STL.64 [R1+0x2e8], R134 ;  /* 0x0002e88601007387 */ /* 0x000fee0000100a00 */
        /* <DEDUP_REMOVED lines=21> */
[----:B------:R1:W-:Y:S04]  /*359f0*/  STL.64 [R1+0x2c8], R90 ;  /* 0x0002c85a01007387 */ /* 0x0003e80000100a00 */
[----:B------:R-:W-:Y:S04]  /*35a00*/  STL.64 [R1+0x300], R84 ;  /* 0x0003005401007387 */ /* 0x000fe80000100a00 */
[----:B------:R3:W-:Y:S04]  /*35a10*/  STL.64 [R1+0x308], R86 ;  /* 0x0003085601007387 */ /* 0x0007e80000100a00 */
[----:B------:R-:W2:Y:S04]  /*35a20*/  LDL.LU R5, [R1+0x12b4] ;  /* 0x0012b40001057983 */ /* 0x000ea80000300800 */
[----:B------:R-:W2:Y:S04]  /*35a30*/  LDL.LU R6, [R1+0x12b8] ;  /* 0x0012b80001067983 */ /* 0x000ea80000300800 */
[----:B------:R-:W2:Y:S01]  /*35a40*/  LDL.LU R7, [R1+0x12bc] ;  /* 0x0012bc0001077983 */ /* 0x000ea20000300800 */
[C---:B-1----:R-:W-:Y:S03]  /*35a50*/  HMMA.1688.F32.TF32 R88, R220.reuse, R196, R80 ;  /* 0x000000c4dc58723c */ /* 0x042fe60000081050 */
[----:B------:R-:W-:Y:S04]  /*35a60*/  LDS R184, [R159+UR10+0x8600] ;  /* 0x0086000a9fb87984 */ /* 0x000fe80008000800 */
[----:B------:R-:W-:Y:S01]  /*35a70*/  LDS R186, [R159+UR10+0xa600] ;  /* 0x00a6000a9fba7984 */ /* 0x000fe20008000800 */
[C---:B---3--:R-:W-:Y:S03]  /*35a80*/  HMMA.1688.F32.TF32 R84, R220.reuse, R200, R76 ;  /* 0x000000c8dc54723c */ /* 0x048fe6000008104c */
[----:B------:R-:W-:Y:S04]  /*35a90*/  LDS R185, [R162+UR10+0x8600] ;  /* 0x0086000aa2b97984 */ /* 0x000fe80008000800 */
[----:B------:R-:W1:Y:S01]  /*35aa0*/  LDS R187, [R162+UR10+0xa600] ;  /* 0x00a6000aa2bb7984 */ /* 0x000e620008000800 */
[C---:B------:R-:W-:Y:S08]  /*35ab0*/  HMMA.1688.F32.TF32 R80, R220.reuse, R204, R72 ;  /* 0x000000ccdc50723c */ /* 0x040ff00000081048 */
[C---:B------:R-:W-:Y:S08]  /*35ac0*/  HMMA.1688.F32.TF32 R76, R220.reuse, R208, R68 ;  /* 0x000000d0dc4c723c */ /* 0x040ff00000081044 */
[C---:B------:R-:W-:Y:S08]  /*35ad0*/  HMMA.1688.F32.TF32 R72, R220.reuse, R212, R168 ;  /* 0x000000d4dc48723c */ /* 0x040ff000000810a8 */
[----:B------:R-:W-:Y:S01]  /*35ae0*/  HMMA.1688.F32.TF32 R68, R220, R216, R60 ;  /* 0x000000d8dc44723c */ /* 0x000fe2000008103c */
[----:B------:R-:W-:Y:S04]  /*35af0*/  STL.64 [R1+0x380], R88 ;  /* 0x0003805801007387 */ /* 0x000fe80000100a00 */
[----:B------:R-:W-:Y:S03]  /*35b00*/  LDS R220, [R0+UR10+0x8680] ;  /* 0x0086800a00dc7984 */ /* 0x000fe60008000800 */
[C---:B------:R-:W-:Y:S01]  /*35b10*/  HMMA.1688.F32.TF32 R60, R224.reuse, R188, R56 ;  /* 0x000000bce03c723c */ /* 0x040fe20000081038 */
[----:B------:R-:W-:Y:S04]  /*35b20*/  STL.64 [R1+0x388], R90 ;  /* 0x0003885a01007387 */ /* 0x000fe80000100a00 */
[----:B------:R-:W-:Y:S03]  /*35b30*/  LDS R222, [R0+UR10+0xa680] ;  /* 0x00a6800a00de7984 */ /* 0x000fe60008000800 */
[C---:B------:R-:W-:Y:S01]  /*35b40*/  HMMA.1688.F32.TF32 R56, R224.reuse, R192, R52 ;  /* 0x000000c0e038723c */ /* 0x040fe20000081034 */
[----:B------:R-:W-:Y:S04]  /*35b50*/  STL.64 [R1+0x390], R84 ;  /* 0x0003905401007387 */ /* 0x000fe80000100a00 */
[----:B------:R-:W-:Y:S03]  /*35b60*/  LDS R221, [R163+UR10+0x8680] ;  /* 0x0086800aa3dd7984 */ /* 0x000fe60008000800 */
[C---:B------:R-:W-:Y:S01]  /*35b70*/  HMMA.1688.F32.TF32 R52, R224.reuse, R196, R48 ;  /* 0x000000c4e034723c */ /* 0x040fe20000081030 */
[----:B------:R-:W-:Y:S04]  /*35b80*/  STL.64 [R1+0x398], R86 ;  /* 0x0003985601007387 */ /* 0x000fe80000100a00 */
[----:B------:R-:W3:Y:S03]  /*35b90*/  LDS R223, [R163+UR10+0xa680] ;  /* 0x00a6800aa3df7984 */ /* 0x000ee60008000800 */
[C---:B------:R-:W-:Y:S01]  /*35ba0*/  HMMA.1688.F32.TF32 R48, R224.reuse, R200, R44 ;  /* 0x000000c8e030723c */ /* 0x040fe2000008102c */
[----:B------:R-:W-:Y:S07]  /*35bb0*/  STL.64 [R1+0x3a0], R80 ;  /* 0x0003a05001007387 */ /* 0x000fee0000100a00 */
        /* <DEDUP_REMOVED lines=26> */
[----:B------:R1:W-:Y:S04]  /*35d60*/  STL.64 [R1+0x3c8], R34 ;  /* 0x0003c82201007387 */ /* 0x0003e80000100a00 */
[----:B------:R-:W-:Y:S04]  /*35d70*/  LDS R224, [R159+UR10+0x8680] ;  /* 0x0086800a9fe07984 */ /* 0x000fe80008000800 */
[----:B----4-:R-:W4:Y:S04]  /*35d80*/  LDL.LU R32, [R1+0xb20] ;  /* 0x000b200001207983 */ /* 0x010f280000300800 */
[----:B------:R-:W-:Y:S04]  /*35d90*/  LDS R226, [R159+UR10+0xa680] ;  /* 0x00a6800a9fe27984 */ /* 0x000fe80008000800 */
[----:B------:R-:W-:Y:S04]  /*35da0*/  LDS R225, [R162+UR10+0x8680] ;  /* 0x0086800aa2e17984 */ /* 0x000fe80008000800 */
[----:B------:R-:W1:Y:S01]  /*35db0*/  LDS R227, [R162+UR10+0xa680] ;  /* 0x00a6800aa2e37984 */ /* 0x000e620008000800 */
[----:B--2---:R-:W-:-:S15]  /*35dc0*/  HMMA.1688.F32.TF32 R4, R180, R188, R4 ;  /* 0x000000bcb404723c */ /* 0x004fde0000081004 */
[----:B------:R-:W-:-:S04]  /*35dd0*/  NOP ;  /* 0x0000000000007918 */ /* 0x000fc80000000000 */
[----:B------:R2:W-:Y:S04]  /*35de0*/  STL.64 [R1+0x640], R4 ;  /* 0x0006400401007387 */ /* 0x0005e80000100a00 */
[----:B------:R2:W-:Y:S04]  /*35df0*/  STL.64 [R1+0x648], R6 ;  /* 0x0006480601007387 */ /* 0x0005e80000100a00 */
[----:B------:R-:W4:Y:S04]  /*35e00*/  LDL.LU R33, [R1+0xb24] ;  /* 0x000b240001217983 */ /* 0x000f280000300800 */
[----:B-1----:R-:W4:Y:S04]  /*35e10*/  LDL.LU R34, [R1+0xb28] ;  /* 0x000b280001227983 */ /* 0x002f280000300800 */
[----:B------:R-:W4:Y:S04]  /*35e20*/  LDL.LU R35, [R1+0xb2c] ;  /* 0x000b2c0001237983 */ /* 0x000f280000300800 */
        /* <DEDUP_REMOVED lines=76> */
[----:B--2---:R-:W2:Y:S04]  /*362f0*/  LDL.LU R4, [R1+0x1270] ;  /* 0x0012700001047983 */ /* 0x004ea80000300800 */
        /* <DEDUP_REMOVED lines=43> */
[C---:B---3--:R-:W-:Y:S08]  /*365b0*/  HMMA.1688.F32.TF32 R136, R180.reuse, R212, R136 ;  /* 0x000000d4b488723c */ /* 0x048ff00000081088 */
[C---:B----4-:R-:W-:Y:S08]  /*365c0*/  HMMA.1688.F32.TF32 R140, R180.reuse, R208, R140 ;  /* 0x000000d0b48c723c */ /* 0x050ff0000008108c */
[C---:B--2---:R-:W-:Y:S08]  /*365d0*/  HMMA.1688.F32.TF32 R4, R180.reuse, R204, R4 ;  /* 0x000000ccb404723c */ /* 0x044ff00000081004 */
[C---:B------:R-:W-:Y:S08]  /*365e0*/  HMMA.1688.F32.TF32 R148, R180.reuse, R196, R148 ;  /* 0x000000c4b494723c */ /* 0x040ff00000081094 */
[C---:B------:R-:W-:Y:S08]  /*365f0*/  HMMA.1688.F32.TF32 R152, R180.reuse, R192, R152 ;  /* 0x000000c0b498723c */ /* 0x040ff00000081098 */
        /* <DEDUP_REMOVED lines=19> */
[----:B------:R-:W-:Y:S04]  /*36730*/  STL.64 [R1+0x820], R136 ;  /* 0x0008208801007387 */ /* 0x000fe80000100a00 */
[----:B------:R1:W-:Y:S02]  /*36740*/  STL.64 [R1+0x828], R138 ;  /* 0x0008288a01007387 */ /* 0x0003e40000100a00 */
[----:B-1----:R-:W-:Y:S02]  /*36750*/  HMMA.1688.F32.TF32 R140, R180, R216, R132 ;  /* 0x000000d8b48c723c */ /* 0x002fe40000081084 */
[----:B------:R-:W-:Y:S04]  /*36760*/  LDS R180, [R0+UR10+0x8700] ;  /* 0x0087000a00b47984 */ /* 0x000fe80008000800 */
[----:B------:R-:W-:Y:S02]  /*36770*/  LDS R182, [R0+UR10+0xa700] ;  /* 0x00a7000a00b67984 */ /* 0x000fe40008000800 */
[C---:B------:R-:W-:Y:S02]  /*36780*/  HMMA.1688.F32.TF32 R136, R184.reuse, R188, R128 ;  /* 0x000000bcb888723c */ /* 0x040fe40000081080 */
[----:B------:R-:W-:Y:S04]  /*36790*/  LDS R181, [R163+UR10+0x8700] ;  /* 0x0087000aa3b57984 */ /* 0x000fe80008000800 */
[----:B------:R-:W1:Y:S02]  /*367a0*/  LDS R183, [R163+UR10+0xa700] ;  /* 0x00a7000aa3b77984 */ /* 0x000e640008000800 */
[C---:B------:R-:W-:Y:S08]  /*367b0*/  HMMA.1688.F32.TF32 R132, R184.reuse, R192, R124 ;  /* 0x000000c0b884723c */ /* 0x040ff0000008107c */
        /* <DEDUP_REMOVED lines=9> */
[----:B------:R-:W-:Y:S07]  /*36850*/  STL.64 [R1+0x958], R138 ;  /* 0x0009588a01007387 */ /* 0x000fee0000100a00 */
[C---:B------:R-:W-:Y:S01]  /*36860*/  HMMA.1688.F32.TF32 R104, R220.reuse, R188, R88 ;  /* 0x000000bcdc68723c */ /* 0x040fe20000081058 */
        /* <DEDUP_REMOVED lines=102> */
[----:B------:R1:W-:Y:S04]  /*36ed0*/  LDS R226, [R159+UR10+0xa780] ;  /* 0x00a7800a9fe27984 */ /* 0x0003e80008000800 */
        /* <DEDUP_REMOVED lines=21> */
[----:B------:R-:W1:Y:S01]  /*37030*/  LDS R227, [R162+UR10+0xa780] ;  /* 0x00a7800aa2e37984 */ /* 0x000e620008000800 */
[C---:B--2---:R-:W-:Y:S08]  /*37040*/  HMMA.1688.F32.TF32 R76, R180.reuse, R192, R68 ;  /* 0x000000c0b44c723c */ /* 0x044ff00000081044 */
[C---:B------:R-:W-:Y:S08]  /*37050*/  HMMA.1688.F32.TF32 R68, R180.reuse, R200, R60 ;  /* 0x000000c8b444723c */ /* 0x040ff0000008103c */
[C---:B---3--:R-:W-:Y:S08]  /*37060*/  HMMA.1688.F32.TF32 R80, R180.reuse, R188, R72 ;  /* 0x000000bcb450723c */ /* 0x048ff00000081048 */
[C---:B------:R-:W-:Y:S08]  /*37070*/  HMMA.1688.F32.TF32 R72, R180.reuse, R196, R168 ;  /* 0x000000c4b448723c */ /* 0x040ff000000810a8 */
[C---:B----4-:R-:W-:Y:S08]  /*37080*/  HMMA.1688.F32.TF32 R60, R180.reuse, R204, R56 ;  /* 0x000000ccb43c723c */ /* 0x050ff00000081038 */
        /* <DEDUP_REMOVED lines=18> */
[----:B------:R-:W2:Y:S01]  /*371b0*/  LDL.LU R34, [R1+0xc88] ;  /* 0x000c880001227983 */ /* 0x000ea20000300800 */
[----:B---3--:R-:W-:Y:S03]  /*371c0*/  HMMA.1688.F32.TF32 R52, R180, R216, R164 ;  /* 0x000000d8b434723c */ /* 0x008fe600000810a4 */
[----:B------:R-:W2:Y:S04]  /*371d0*/  LDL.LU R35, [R1+0xc8c] ;  /* 0x000c8c0001237983 */ /* 0x000ea80000300800 */
[----:B------:R-:W3:Y:S04]  /*371e0*/  LDL.LU R164, [R1+0xc70] ;  /* 0x000c700001a47983 */ /* 0x000ee80000300800 */
[----:B------:R-:W-:Y:S04]  /*371f0*/  LDS R180, [R0+UR10+0xc000] ;  /* 0x00c0000a00b47984 */ /* 0x000fe80008000800 */
[----:B------:R-:W-:Y:S04]  /*37200*/  LDS R182, [R0+UR10+0xe000] ;  /* 0x00e0000a00b67984 */ /* 0x000fe80008000800 */
[----:B------:R-:W-:Y:S04]  /*37210*/  LDS R181, [R163+UR10+0xc000] ;  /* 0x00c0000aa3b57984 */ /* 0x000fe80008000800 */
[----:B------:R-:W-:Y:S04]  /*37220*/  STL.64 [R1+0xc00], R52 ;  /* 0x000c003401007387 */ /* 0x000fe80000100a00 */
[----:B------:R1:W-:Y:S04]  /*37230*/  STL.64 [R1+0xc08], R54 ;  /* 0x000c083601007387 */ /* 0x0003e80000100a00 */
[----:B------:R-:W3:Y:S04]  /*37240*/  LDL.LU R165, [R1+0xc74] ;  /* 0x000c740001a57983 */ /* 0x000ee80000300800 */
[----:B------:R-:W3:Y:S01]  /*37250*/  LDL.LU R166, [R1+0xc78] ;  /* 0x000c780001a67983 */ /* 0x000ee20000300800 */
[C---:B-1----:R-:W-:Y:S03]  /*37260*/  HMMA.1688.F32.TF32 R52, R184.reuse, R188, R156 ;  /* 0x000000bcb834723c */ /* 0x042fe6000008109c */
[----:B------:R-:W3:Y:S04]  /*37270*/  LDL.LU R167, [R1+0xc7c] ;  /* 0x000c7c0001a77983 */ /* 0x000ee80000300800 */
[----:B------:R-:W4:Y:S01]  /*37280*/  LDL.LU R156, [R1+0xc60] ;  /* 0x000c6000019c7983 */ /* 0x000f220000300800 */
[C---:B------:R-:W-:Y:S03]  /*37290*/  HMMA.1688.F32.TF32 R36, R184.reuse, R204, R36 ;  /* 0x000000ccb824723c */ /* 0x040fe60000081024 */
[----:B------:R-:W1:Y:S08]  /*372a0*/  LDS R183, [R163+UR10+0xe000] ;  /* 0x00e0000aa3b77984 */ /* 0x000e700008000800 */
[----:B------:R-:W-:Y:S04]  /*372b0*/  STL.64 [R1+0xc20], R52 ;  /* 0x000c203401007387 */ /* 0x000fe80000100a00 */
[----:B------:R1:W-:Y:S04]  /*372c0*/  STL.64 [R1+0xc28], R54 ;  /* 0x000c283601007387 */ /* 0x0003e80000100a00 */
[----:B------:R-:W4:Y:S04]  /*372d0*/  LDL.LU R157, [R1+0xc64] ;  /* 0x000c6400019d7983 */ /* 0x000f280000300800 */
[----:B------:R-:W4:Y:S04]  /*372e0*/  LDL.LU R158, [R1+0xc68] ;  /* 0x000c6800019e7983 */ /* 0x000f280000300800 */
[----:B------:R-:W4:Y:S01]  /*372f0*/  LDL.LU R159, [R1+0xc6c] ;  /* 0x000c6c00019f7983 */ /* 0x000f220000300800 */
[----:B-1----:R-:W-:Y:S03]  /*37300*/  HMMA.1688.F32.TF32 R52, R184, R192, R44 ;  /* 0x000000c0b834723c */ /* 0x002fe6000008102c */
[----:B------:R-:W4:-:S15]  /*37310*/  LDL.LU R44, [R1+0x1430] ;  /* 0x00143000012c7983 */ /* 0x000f1e0000300800 */
[----:B------:R-:W-:Y:S01]  /*37320*/  NOP ;  /* 0x0000000000007918 */ /* 0x000fe20000000000 */
[----:B------:R-:W-:Y:S04]  /*37330*/  STL.64 [R1+0xc30], R52 ;  /* 0x000c303401007387 */ /* 0x000fe80000100a00 */
[----:B------:R1:W-:Y:S04]  /*37340*/  STL.64 [R1+0xc38], R54 ;  /* 0x000c383601007387 */ /* 0x0003e80000100a00 */
[----:B------:R-:W4:Y:S04]  /*37350*/  LDL.LU R45, [R1+0x1434] ;  /* 0x00143400012d7983 */ /* 0x000f280000300800 */
[----:B------:R-:W4:Y:S01]  /*37360*/  LDL.LU R46, [R1+0x1438] ;  /* 0x00143800012e7983 */ /* 0x000f220000300800 */
[C---:B-1----:R-:W-:Y:S03]  /*37370*/  HMMA.1688.F32.TF32 R52, R184.reuse, R196, R48 ;  /* 0x000000c4b834723c */ /* 0x042fe60000081030 */
[----:B------:R-:W4:Y:S05]  /*37380*/  LDL.LU R47, [R1+0x143c] ;  /* 0x00143c00012f7983 */ /* 0x000f2a0000300800 */
[C---:B------:R-:W-:Y:S11]  /*37390*/  HMMA.1688.F32.TF32 R48, R184.reuse, R200, R40 ;  /* 0x000000c8b830723c */ /* 0x040ff60000081028 */
[----:B------:R-:W-:Y:S04]  /*373a0*/  STL.64 [R1+0xc40], R52 ;  /* 0x000c403401007387 */ /* 0x000fe80000100a00 */
[----:B------:R-:W-:Y:S04]  /*373b0*/  STL.64 [R1+0xc48], R54 ;  /* 0x000c483601007387 */ /* 0x000fe80000100a00 */
[----:B------:R-:W4:Y:S04]  /*373c0*/  LDL.LU R40, [R1+0x1410] ;  /* 0x0014100001287983 */ /* 0x000f280000300800 */
[----:B------:R-:W-:Y:S04]  /*373d0*/  STL.64 [R1+0xc50], R48 ;  /* 0x000c503001007387 */ /* 0x000fe80000100a00 */
[----:B------:R-:W-:Y:S04]  /*373e0*/  STL.64 [R1+0xc58], R50 ;  /* 0x000c583201007387 */ /* 0x000fe80000100a00 */
        /* <DEDUP_REMOVED lines=12> */
[----:B------:R-:W4:Y:S01]  /*374b0*/  LDL.LU R39, [R1+0x140c] ;  /* 0x00140c0001277983 */ /* 0x000f220000300800 */
[----:B--2---:R-:W-:Y:S03]  /*374c0*/  HMMA.1688.F32.TF32 R48, R184, R208, R32 ;  /* 0x000000d0b830723c */ /* 0x004fe60000081020 */
[----:B------:R-:W2:-:S15]  /*374d0*/  LDL.LU R32, [R1+0x13f0] ;  /* 0x0013f00001207983 */ /* 0x000e9e0000300800 */
[----:B------:R-:W-:Y:S01]  /*374e0*/  NOP ;  /* 0x0000000000007918 */ /* 0x000fe20000000000 */
[----:B------:R-:W-:Y:S04]  /*374f0*/  STL.64 [R1+0xc90], R48 ;  /* 0x000c903001007387 */ /* 0x000fe80000100a00 */
[----:B------:R3:W-:Y:S04]  /*37500*/  STL.64 [R1+0xc98], R50 ;  /* 0x000c983201007387 */ /* 0x0007e80000100a00 */
[----:B------:R-:W2:Y:S04]  /*37510*/  LDL.LU R33, [R1+0x13f4] ;  /* 0x0013f40001217983 */ /* 0x000ea80000300800 */
[----:B------:R-:W2:Y:S04]  /*37520*/  LDL.LU R34, [R1+0x13f8] ;  /* 0x0013f80001227983 */ /* 0x000ea80000300800 */
[----:B------:R-:W2:Y:S01]  /*37530*/  LDL.LU R35, [R1+0x13fc] ;  /* 0x0013fc0001237983 */ /* 0x000ea20000300800 */
[----:B---3--:R-:W-:Y:S03]  /*37540*/  HMMA.1688.F32.TF32 R48, R184, R212, R164 ;  /* 0x000000d4b830723c */ /* 0x008fe600000810a4 */
[----:B------:R-:W3:-:S15]  /*37550*/  LDL.LU R164, [R1+0x13e0] ;  /* 0x0013e00001a47983 */ /* 0x000ede0000300800 */
[----:B------:R-:W-:Y:S01]  /*37560*/  NOP ;  /* 0x0000000000007918 */ /* 0x000fe20000000000 */
[----:B------:R-:W-:Y:S04]  /*37570*/  STL.64 [R1+0xc80], R48 ;  /* 0x000c803001007387 */ /* 0x000fe80000100a00 */
[----:B------:R4:W-:Y:S04]  /*37580*/  STL.64 [R1+0xc88], R50 ;  /* 0x000c883201007387 */ /* 0x0009e80000100a00 */
[----:B------:R-:W3:Y:S04]  /*37590*/  LDL.LU R165, [R1+0x13e4] ;  /* 0x0013e40001a57983 */ /* 0x000ee80000300800 */
[----:B------:R-:W3:Y:S01]  /*375a0*/  LDL.LU R166, [R1+0x13e8] ;  /* 0x0013e80001a67983 */ /* 0x000ee20000300800 */
[----:B----4-:R-:W-:Y:S03]  /*375b0*/  HMMA.1688.F32.TF32 R48, R184, R216, R156 ;  /* 0x000000d8b830723c */ /* 0x010fe6000008109c */
[----:B------:R-:W3:Y:S04]  /*375c0*/  LDL.LU R167, [R1+0x13ec] ;  /* 0x0013ec0001a77983 */ /* 0x000ee80000300800 */
[----:B------:R-:W4:-:S12]  /*375d0*/  LDL.LU R156, [R1+0x13d0] ;  /* 0x0013d000019c7983 */ /* 0x000f180000300800 */
[----:B------:R1:W-:Y:S04]  /*375e0*/  STL.64 [R1+0xc60], R48 ;  /* 0x000c603001007387 */ /* 0x0003e80000100a00 */
[----:B------:R1:W-:Y:S04]  /*375f0*/  STL.64 [R1+0xc68], R50 ;  /* 0x000c683201007387 */ /* 0x0003e80000100a00 */
[----:B------:R-:W4:Y:S04]  /*37600*/  LDL.LU R157, [R1+0x13d4] ;  /* 0x0013d400019d7983 */ /* 0x000f280000300800 */
[----:B------:R-:W4:Y:S04]  /*37610*/  LDL.LU R158, [R1+0x13d8] ;  /* 0x0013d800019e7983 */ /* 0x000f280000300800 */
[----:B------:R-:W4:Y:S01]  /*37620*/  LDL.LU R159, [R1+0x13dc] ;  /* 0x0013dc00019f7983 */ /* 0x000f220000300800 */
[----:B------:R-:W-:Y:S03]  /*37630*/  HMMA.1688.F32.TF32 R44, R220, R188, R44 ;  /* 0x000000bcdc2c723c */ /* 0x000fe6000008102c */
[----:B-1----:R-:W4:-:S15]  /*37640*/  LDL.LU R48, [R1+0xcd0] ;  /* 0x000cd00001307983 */ /* 0x002f1e0000300800 */
        /* <DEDUP_REMOVED lines=14> */
[C---:B------:R-:W-:Y:S08]  /*37730*/  HMMA.1688.F32.TF32 R60, R220.reuse, R192, R56 ;  /* 0x000000c0dc3c723c */ /* 0x040ff00000081038 */
[C---:B------:R-:W-:Y:S08]  /*37740*/  HMMA.1688.F32.TF32 R56, R220.reuse, R196, R40 ;  /* 0x000000c4dc38723c */ /* 0x040ff00000081028 */
[C---:B------:R-:W-:Y:S03]  /*37750*/  HMMA.1688.F32.TF32 R36, R220.reuse, R200, R36 ;  /* 0x000000c8dc24723c */ /* 0x040fe60000081024 */
        /* <DEDUP_REMOVED lines=10> */
[----:B-1----:R-:W4:Y:S01]  /*37800*/  LDL.LU R36, [R1+0xb60] ;  /* 0x000b600001247983 */ /* 0x002f220000300800 */
[----:B--2---:R-:W-:-:S15]  /*37810*/  HMMA.1688.F32.TF32 R32, R220, R204, R32 ;  /* 0x000000ccdc20723c */ /* 0x004fde0000081020 */
[----:B------:R-:W-:-:S04]  /*37820*/  NOP ;  /* 0x0000000000007918 */ /* 0x000fc80000000000 */
[----:B------:R1:W-:Y:S04]  /*37830*/  STL.64 [R1+0xcf0], R32 ;  /* 0x000cf02001007387 */ /* 0x0003e80000100a00 */
[----:B------:R2:W-:Y:S04]  /*37840*/  STL.64 [R1+0xcf8], R34 ;  /* 0x000cf82201007387 */ /* 0x0005e80000100a00 */
[----:B------:R-:W4:Y:S04]  /*37850*/  LDL.LU R37, [R1+0xb64] ;  /* 0x000b640001257983 */ /* 0x000f280000300800 */
[----:B------:R-:W4:Y:S04]  /*37860*/  LDL.LU R38, [R1+0xb68] ;  /* 0x000b680001267983 */ /* 0x000f280000300800 */
[----:B------:R-:W4:Y:S01]  /*37870*/  LDL.LU R39, [R1+0xb6c] ;  /* 0x000b6c0001277983 */ /* 0x000f220000300800 */
[----:B---3--:R-:W-:Y:S03]  /*37880*/  HMMA.1688.F32.TF32 R56, R220, R208, R164 ;  /* 0x000000d0dc38723c */ /* 0x008fe600000810a4 */
[----:B-1----:R-:W3:-:S15]  /*37890*/  LDL.LU R32, [R1+0xb50] ;  /* 0x000b500001207983 */ /* 0x002ede0000300800 */
[----:B------:R-:W-:Y:S01]  /*378a0*/  NOP ;  /* 0x0000000000007918 */ /* 0x000fe20000000000 */
[----:B------:R-:W-:Y:S04]  /*378b0*/  STL.64 [R1+0xd00], R56 ;  /* 0x000d003801007387 */ /* 0x000fe80000100a00 */
[----:B------:R4:W-:Y:S04]  /*378c0*/  STL.64 [R1+0xd08], R58 ;  /* 0x000d083a01007387 */ /* 0x0009e80000100a00 */
[----:B------:R-:W3:Y:S04]  /*378d0*/  LDL.LU R33, [R1+0xb54] ;  /* 0x000b540001217983 */ /* 0x000ee80000300800 */
[----:B--2---:R-:W3:Y:S01]  /*378e0*/  LDL.LU R34, [R1+0xb58] ;  /* 0x000b580001227983 */ /* 0x004ee20000300800 */
[----:B----4-:R-:W-:Y:S03]  /*378f0*/  HMMA.1688.F32.TF32 R56, R220, R212, R156 ;  /* 0x000000d4dc38723c */ /* 0x010fe6000008109c */
[----:B------:R-:W3:Y:S01]  /*37900*/  LDL.LU R35, [R1+0xb5c] ;  /* 0x000b5c0001237983 */ /* 0x000ee20000300800 */
[----:B------:R-:W-:-:S03]  /*37910*/  IMAD.MOV.U32 R165, RZ, RZ, R4 ;  /* 0x000000ffffa57224 */ /* 0x000fc600078e0004 */
[----:B------:R-:W2:Y:S01]  /*37920*/  LDL.LU R164, [R1+0xa30] ;  /* 0x000a300001a47983 */ /* 0x000ea20000300800 */
[----:B------:R-:W-:Y:S02]  /*37930*/  IMAD.MOV.U32 R166, RZ, RZ, R5 ;  /* 0x000000ffffa67224 */ /* 0x000fe400078e0005 */
[----:B------:R-:W-:Y:S02]  /*37940*/  IMAD.MOV.U32 R167, RZ, RZ, R6 ;  /* 0x000000ffffa77224 */ /* 0x000fe400078e0006 */
[----:B------:R-:W-:-:S07]  /*37950*/  IMAD.MOV.U32 R156, RZ, RZ, R7 ;  /* 0x000000ffff9c7224 */ /* 0x000fce00078e0007 */
[----:B------:R-:W-:Y:S04]  /*37960*/  STL.64 [R1+0xd70], R56 ;  /* 0x000d703801007387 */ /* 0x000fe80000100a00 */
[----:B------:R-:W-:Y:S04]  /*37970*/  STL.64 [R1+0xd78], R58 ;  /* 0x000d783a01007387 */ /* 0x000fe80000100a00 */
[----:B------:R-:W4:Y:S04]  /*37980*/  LDL.LU R4, [R1+0x2f9c] ;  /* 0x002f9c0001047983 */ /* 0x000f280000300800 */
[----:B------:R-:W4:Y:S04]  /*37990*/  LDL.LU R5, [R1+0x2f98] ;  /* 0x002f980001057983 */ /* 0x000f280000300800 */
[----:B------:R-:W4:Y:S04]  /*379a0*/  LDL.LU R6, [R1+0x2f94] ;  /* 0x002f940001067983 */ /* 0x000f280000300800 */
[----:B------:R-:W4:Y:S01]  /*379b0*/  LDL.LU R7, [R1+0x2f90] ;  /* 0x002f900001077983 */ /* 0x000f220000300800 */
[----:B------:R-:W-:Y:S08]  /*379c0*/  HMMA.1688.F32.TF32 R48, R224, R188, R48 ;  /* 0x000000bce030723c */ /* 0x000ff00000081030 */
[----:B------:R-:W-:Y:S01]  /*379d0*/  HMMA.1688.F32.TF32 R52, R220, R216, R52 ;  /* 0x000000d8dc34723c */ /* 0x000fe20000081034 */
[----:B------:R-:W-:Y:S01]  /*379e0*/  IMAD.MOV.U32 R158, RZ, RZ, R3 ;  /* 0x000000ffff9e7224 */ /* 0x000fe200078e0003 */
[----:B------:R-:W-:Y:S06]  /*379f0*/  LDS R220, [R0+UR10+0xc080] ;  /* 0x00c0800a00dc7984 */ /* 0x000fec0008000800 */
[----:B------:R-:W-:Y:S01]  /*37a00*/  HMMA.1688.F32.TF32 R44, R224, R192, R44 ;  /* 0x000000c0e02c723c */ /* 0x000fe2000008102c */
[----:B------:R-:W-:Y:S01]  /*37a10*/  IMAD.MOV.U32 R157, RZ, RZ, R252 ;  /* 0x000000ffff9d7224 */ /* 0x000fe200078e00fc */
[----:B------:R-:W-:Y:S09]  /*37a20*/  LDS R222, [R0+UR10+0xe080] ;  /* 0x00e0800a00de7984 */ /* 0x000ff20008000800 */
[----:B------:R-:W-:Y:S01]  /*37a30*/  MOV R3, R55 ;  /* 0x0000003700037202 */ /* 0x000fe20000000f00 */
[----:B------:R-:W-:Y:S04]  /*37a40*/  STL.64 [R1+0xd60], R52 ;  /* 0x000d603401007387 */ /* 0x000fe80000100a00 */
[----:B------:R-:W-:Y:S04]  /*37a50*/  STL [R1+0xd68], R54 ;  /* 0x000d683601007387 */ /* 0x000fe80000100800 */
[----:B------:R1:W-:Y:S01]  /*37a60*/  STL [R1+0x2c50], R3 ;  /* 0x002c500301007387 */ /* 0x0003e20000100800 */
[----:B------:R-:W-:-:S03]  /*37a70*/  IMAD.MOV.U32 R159, RZ, RZ, R2 ;  /* 0x000000ffff9f7224 */ /* 0x000fc600078e0002 */
[----:B------:R-:W-:Y:S04]  /*37a80*/  LDS R221, [R163+UR10+0xc080] ;  /* 0x00c0800aa3dd7984 */ /* 0x000fe80008000800 */
[----:B------:R-:W-:Y:S01]  /*37a90*/  STL.64 [R1+0xd40], R44 ;  /* 0x000d402c01007387 */ /* 0x000fe20000100a00 */
[----:B-1----:R-:W-:-:S03]  /*37aa0*/  IMAD.MOV.U32 R3, RZ, RZ, R47 ;  /* 0x000000ffff037224 */ /* 0x002fc600078e002f */
[----:B------:R-:W-:Y:S04]  /*37ab0*/  STL.64 [R1+0xd50], R48 ;  /* 0x000d503001007387 */ /* 0x000fe80000100a00 */
[----:B------:R-:W-:Y:S04]  /*37ac0*/  STL.64 [R1+0xd58], R50 ;  /* 0x000d583201007387 */ /* 0x000fe80000100a00 */
[----:B------:R-:W-:Y:S04]  /*37ad0*/  STL [R1+0xd48], R46 ;  /* 0x000d482e01007387 */ /* 0x000fe80000100800 */
[----:B------:R1:W-:Y:S04]  /*37ae0*/  STL [R1+0x2c58], R3 ;  /* 0x002c580301007387 */ /* 0x0003e80000100800 */
[----:B------:R-:W-:Y:S01]  /*37af0*/  LDS R223, [R163+UR10+0xe080] ;  /* 0x00e0800aa3df7984 */ /* 0x000fe20008000800 */
[C---:B---3--:R-:W-:Y:S08]  /*37b00*/  HMMA.1688.F32.TF32 R32, R224.reuse, R208, R32 ;  /* 0x000000d0e020723c */ /* 0x048ff00000081020 */
[----:B----4-:R-:W-:Y:S11]  /*37b10*/  HMMA.1688.F32.TF32 R4, R224, R196, R4 ;  /* 0x000000c4e004723c */ /* 0x010ff60000081004 */
[----:B-1----:R-:W-:-:S02]  /*37b20*/  IMAD.MOV.U32 R3, RZ, RZ, R32 ;  /* 0x000000ffff037224 */ /* 0x002fc400078e0020 */
[----:B------:R-:W-:Y:S02]  /*37b30*/  IMAD.MOV.U32 R209, RZ, RZ, R34 ;  /* 0x000000ffffd17224 */ /* 0x000fe400078e0022 */
[----:B------:R-:W-:-:S04]  /*37b40*/  IMAD.MOV.U32 R208, RZ, RZ, R35 ;  /* 0x000000ffffd07224 */ /* 0x000fc800078e0023 */
[----:B------:R-:W-:Y:S04]  /*37b50*/  STL [R1+0x2c60], R5 ;  /* 0x002c600501007387 */ /* 0x000fe80000100800 */
[----:B------:R-:W-:Y:S04]  /*37b60*/  STL [R1+0x2c5c], R6 ;  /* 0x002c5c0601007387 */ /* 0x000fe80000100800 */
[----:B------:R1:W-:Y:S02]  /*37b70*/  STL [R1+0x2c54], R7 ;  /* 0x002c540701007387 */ /* 0x0003e40000100800 */
[----:B-1----:R-:W-:-:S02]  /*37b80*/  MOV R7, R33 ;  /* 0x0000002100077202 */ /* 0x002fc40000000f00 */
[----:B--2---:R-:W-:Y:S01]  /*37b90*/  HMMA.1688.F32.TF32 R32, R224, R212, R164 ;  /* 0x000000d4e020723c */ /* 0x004fe200000810a4 */
[----:B------:R-:W-:-:S15]  /*37ba0*/  IMAD.MOV.U32 R164, RZ, RZ, R199 ;  /* 0x000000ffffa47224 */ /* 0x000fde00078e00c7 */
[----:B------:R-:W-:-:S03]  /*37bb0*/  NOP ;  /* 0x0000000000007918 */ /* 0x000fc60000000000 */
[----:B------:R-:W-:Y:S02]  /*37bc0*/  IMAD.MOV.U32 R5, RZ, RZ, R32 ;  /* 0x000000ffff057224 */ /* 0x000fe400078e0020 */
[----:B------:R-:W-:Y:S02]  /*37bd0*/  IMAD.MOV.U32 R6, RZ, RZ, R33 ;  /* 0x000000ffff067224 */ /* 0x000fe400078e0021 */
[----:B------:R-:W-:Y:S02]  /*37be0*/  IMAD.MOV.U32 R213, RZ, RZ, R34 ;  /* 0x000000ffffd57224 */ /* 0x000fe400078e0022 */
[----:B------:R-:W-:Y:S02]  /*37bf0*/  IMAD.MOV.U32 R212, RZ, RZ, R35 ;  /* 0x000000ffffd47224 */ /* 0x000fe400078e0023 */
[----:B------:R-:W-:Y:S01]  /*37c00*/  HMMA.1688.F32.TF32 R32, R224, R216, R156 ;  /* 0x000000d8e020723c */ /* 0x000fe2000008109c */
[----:B------:R-:W-:Y:S01]  /*37c10*/  MOV R156, R194 ;  /* 0x000000c2009c7202 */ /* 0x000fe20000000f00 */
[----:B------:R-:W-:Y:S01]  /*37c20*/  IMAD.MOV.U32 R157, RZ, RZ, R195 ;  /* 0x000000ffff9d7224 */ /* 0x000fe200078e00c3 */
[----:B------:R-:W2:Y:S01]  /*37c30*/  LDL.LU R194, [R1+0x2f8c] ;  /* 0x002f8c0001c27983 */ /* 0x000ea20000300800 */
[----:B------:R-:W-:-:S02]  /*37c40*/  IMAD.MOV.U32 R158, RZ, RZ, R190 ;  /* 0x000000ffff9e7224 */ /* 0x000fc400078e00be */
[----:B------:R-:W-:Y:S01]  /*37c50*/  IMAD.MOV.U32 R159, RZ, RZ, R191 ;  /* 0x000000ffff9f7224 */ /* 0x000fe200078e00bf */
[----:B------:R-:W3:Y:S01]  /*37c60*/  LDL.LU R195, [R1+0x2f88] ;  /* 0x002f880001c37983 */ /* 0x000ee20000300800 */
[----:B------:R-:W-:-:S03]  /*37c70*/  IMAD.MOV.U32 R165, RZ, RZ, R198 ;  /* 0x000000ffffa57224 */ /* 0x000fc600078e00c6 */
[----:B------:R-:W4:Y:S01]  /*37c80*/  LDL.LU R190, [R1+0x2f84] ;  /* 0x002f840001be7983 */ /* 0x000f220000300800 */
[----:B------:R-:W-:-:S03]  /*37c90*/  IMAD.MOV.U32 R166, RZ, RZ, R203 ;  /* 0x000000ffffa67224 */ /* 0x000fc600078e00cb */
[----:B------:R-:W4:Y:S01]  /*37ca0*/  LDL.LU R191, [R1+0x2f80] ;  /* 0x002f800001bf7983 */ /* 0x000f220000300800 */
[----:B------:R-:W-:-:S03]  /*37cb0*/  IMAD.MOV.U32 R167, RZ, RZ, R202 ;  /* 0x000000ffffa77224 */ /* 0x000fc600078e00ca */
[----:B------:R-:W4:Y:S01]  /*37cc0*/  LDL.LU R199, [R1+0x2f7c] ;  /* 0x002f7c0001c77983 */ /* 0x000f220000300800 */
[----:B------:R-:W-:-:S03]  /*37cd0*/  IMAD.MOV.U32 R193, RZ, RZ, R32 ;  /* 0x000000ffffc17224 */ /* 0x000fc600078e0020 */
[----:B------:R-:W4:Y:S01]  /*37ce0*/  LDL.LU R198, [R1+0x2f78] ;  /* 0x002f780001c67983 */ /* 0x000f220000300800 */
[----:B------:R-:W-:Y:S02]  /*37cf0*/  IMAD.MOV.U32 R192, RZ, RZ, R33 ;  /* 0x000000ffffc07224 */ /* 0x000fe400078e0021 */
[----:B------:R-:W-:Y:S01]  /*37d00*/  IMAD.MOV.U32 R32, RZ, RZ, R206 ;  /* 0x000000ffff207224 */ /* 0x000fe200078e00ce */
[----:B------:R-:W4:Y:S01]  /*37d10*/  LDL.LU R203, [R1+0x2f74] ;  /* 0x002f740001cb7983 */ /* 0x000f220000300800 */
[----:B------:R-:W-:Y:S02]  /*37d20*/  IMAD.MOV.U32 R189, RZ, RZ, R34 ;  /* 0x000000ffffbd7224 */ /* 0x000fe400078e0022 */
[----:B------:R-:W-:Y:S01]  /*37d30*/  IMAD.MOV.U32 R33, RZ, RZ, R207 ;  /* 0x000000ffff217224 */ /* 0x000fe200078e00cf */
[----:B------:R-:W4:Y:S01]  /*37d40*/  LDL.LU R202, [R1+0x2f70] ;  /* 0x002f700001ca7983 */ /* 0x000f220000300800 */
[----:B------:R-:W-:Y:S01]  /*37d50*/  IMAD.MOV.U32 R188, RZ, RZ, R35 ;  /* 0x000000ffffbc7224 */ /* 0x000fe200078e0023 */
[----:B------:R-:W-:Y:S01]  /*37d60*/  MOV R35, R218 ;  /* 0x000000da00237202 */ /* 0x000fe20000000f00 */
[----:B------:R-:W-:Y:S01]  /*37d70*/  IMAD.MOV.U32 R34, RZ, RZ, R219 ;  /* 0x000000ffff227224 */ /* 0x000fe200078e00db */
[----:B------:R-:W4:Y:S04]  /*37d80*/  LDL.LU R206, [R1+0x2f6c] ;  /* 0x002f6c0001ce7983 */ /* 0x000f280000300800 */
[----:B------:R-:W4:Y:S04]  /*37d90*/  LDL.LU R207, [R1+0x2f68] ;  /* 0x002f680001cf7983 */ /* 0x000f280000300800 */
[----:B------:R-:W4:Y:S04]  /*37da0*/  LDL.LU R219, [R1+0x2f64] ;  /* 0x002f640001db7983 */ /* 0x000f280000300800 */
[----:B------:R-:W4:Y:S01]  /*37db0*/  LDL.LU R218, [R1+0x2f60] ;  /* 0x002f600001da7983 */ /* 0x000f220000300800 */
[C---:B------:R-:W-:Y:S08]  /*37dc0*/  HMMA.1688.F32.TF32 R36, R224.reuse, R204, R36 ;  /* 0x000000cce024723c */ /* 0x040ff00000081024 */
[----:B------:R-:W-:Y:S11]  /*37dd0*/  HMMA.1688.F32.TF32 R40, R224, R200, R40 ;  /* 0x000000c8e028723c */ /* 0x000ff60000081028 */
[----:B------:R-:W-:-:S02]  /*37de0*/  IMAD.MOV.U32 R2, RZ, RZ, R36 ;  /* 0x000000ffff027224 */ /* 0x000fc400078e0024 */
[----:B------:R-:W-:Y:S02]  /*37df0*/  IMAD.MOV.U32 R252, RZ, RZ, R37 ;  /* 0x000000fffffc7224 */ /* 0x000fe400078e0025 */
[----:B------:R-:W-:Y:S02]  /*37e00*/  IMAD.MOV.U32 R36, RZ, RZ, R214 ;  /* 0x000000ffff247224 */ /* 0x000fe400078e00d6 */
[----:B------:R-:W-:Y:S01]  /*37e10*/  IMAD.MOV.U32 R205, RZ, RZ, R38 ;  /* 0x000000ffffcd7224 */ /* 0x000fe200078e0026 */
[----:B------:R-:W4:Y:S01]  /*37e20*/  LDL.LU R214, [R1+0x2f5c] ;  /* 0x002f5c0001d67983 */ /* 0x000f220000300800 */
[----:B------:R-:W-:Y:S02]  /*37e30*/  IMAD.MOV.U32 R37, RZ, RZ, R215 ;  /* 0x000000ffff257224 */ /* 0x000fe400078e00d7 */
[----:B------:R-:W-:Y:S01]  /*37e40*/  IMAD.MOV.U32 R204, RZ, RZ, R39 ;  /* 0x000000ffffcc7224 */ /* 0x000fe200078e0027 */
[----:B------:R-:W4:Y:S01]  /*37e50*/  LDL.LU R215, [R1+0x2f58] ;  /* 0x002f580001d77983 */ /* 0x000f220000300800 */
[----:B------:R-:W-:-:S02]  /*37e60*/  IMAD.MOV.U32 R38, RZ, RZ, R211 ;  /* 0x000000ffff267224 */ /* 0x000fc400078e00d3 */
[----:B------:R-:W-:Y:S01]  /*37e70*/  IMAD.MOV.U32 R201, RZ, RZ, R40 ;  /* 0x000000ffffc97224 */ /* 0x000fe200078e0028 */
[----:B------:R-:W4:Y:S01]  /*37e80*/  LDL.LU R211, [R1+0x2f54] ;  /* 0x002f540001d37983 */ /* 0x000f220000300800 */
[----:B------:R-:W-:Y:S02]  /*37e90*/  IMAD.MOV.U32 R39, RZ, RZ, R210 ;  /* 0x000000ffff277224 */ /* 0x000fe400078e00d2 */
[----:B------:R-:W-:Y:S01]  /*37ea0*/  IMAD.MOV.U32 R200, RZ, RZ, R41 ;  /* 0x000000ffffc87224 */ /* 0x000fe200078e0029 */
[----:B------:R-:W4:Y:S01]  /*37eb0*/  LDL.LU R210, [R1+0x2f50] ;  /* 0x002f500001d27983 */ /* 0x000f220000300800 */
[----:B------:R-:W-:Y:S02]  /*37ec0*/  IMAD.MOV.U32 R197, RZ, RZ, R42 ;  /* 0x000000ffffc57224 */ /* 0x000fe400078e002a */
[----:B------:R-:W-:Y:S02]  /*37ed0*/  IMAD.MOV.U32 R196, RZ, RZ, R43 ;  /* 0x000000ffffc47224 */ /* 0x000fe400078e002b */
[----:B--2---:R-:W-:-:S02]  /*37ee0*/  IMAD.MOV.U32 R43, RZ, RZ, R194 ;  /* 0x000000ffff2b7224 */ /* 0x004fc400078e00c2 */
[----:B---3--:R-:W-:Y:S02]  /*37ef0*/  IMAD.MOV.U32 R42, RZ, RZ, R195 ;  /* 0x000000ffff2a7224 */ /* 0x008fe400078e00c3 */
[----:B----4-:R-:W-:Y:S02]  /*37f00*/  IMAD.MOV.U32 R41, RZ, RZ, R190 ;  /* 0x000000ffff297224 */ /* 0x010fe400078e00be */
[----:B------:R-:W-:Y:S02]  /*37f10*/  IMAD.MOV.U32 R40, RZ, RZ, R191 ;  /* 0x000000ffff287224 */ /* 0x000fe400078e00bf */
[----:B------:R-:W2:Y:S04]  /*37f20*/  LDL.LU R191, [R1+0x2f4c] ;  /* 0x002f4c0001bf7983 */ /* 0x000ea80000300800 */
[----:B------:R-:W3:Y:S04]  /*37f30*/  LDL.LU R190, [R1+0x2f48] ;  /* 0x002f480001be7983 */ /* 0x000ee80000300800 */
[----:B------:R-:W4:Y:S01]  /*37f40*/  LDL.LU R195, [R1+0x2f44] ;  /* 0x002f440001c37983 */ /* 0x000f220000300800 */
[----:B------:R-:W-:Y:S01]  /*37f50*/  MOV R46, R198 ;  /* 0x000000c6002e7202 */ /* 0x000fe20000000f00 */
[----:B------:R-:W-:-:S02]  /*37f60*/  IMAD.MOV.U32 R45, RZ, RZ, R203 ;  /* 0x000000ffff2d7224 */ /* 0x000fc400078e00cb */
[----:B------:R-:W2:Y:S01]  /*37f70*/  LDL.LU R194, [R1+0x2f40] ;  /* 0x002f400001c27983 */ /* 0x000ea20000300800 */
[----:B------:R-:W-:-:S03]  /*37f80*/  IMAD.MOV.U32 R44, RZ, RZ, R202 ;  /* 0x000000ffff2c7224 */ /* 0x000fc600078e00ca */
[----:B------:R-:W2:Y:S01]  /*37f90*/  LDL.LU R202, [R1+0x2f3c] ;  /* 0x002f3c0001ca7983 */ /* 0x000ea20000300800 */
[----:B------:R-:W-:-:S03]  /*37fa0*/  IMAD.MOV.U32 R47, RZ, RZ, R199 ;  /* 0x000000ffff2f7224 */ /* 0x000fc600078e00c7 */
[----:B------:R-:W3:Y:S04]  /*37fb0*/  LDL.LU R203, [R1+0x2f38] ;  /* 0x002f380001cb7983 */ /* 0x000ee80000300800 */
[----:B------:R-:W4:Y:S01]  /*37fc0*/  LDL.LU R198, [R1+0x2f34] ;  /* 0x002f340001c67983 */ /* 0x000f220000300800 */
[----:B------:R-:W-:Y:S02]  /*37fd0*/  IMAD.MOV.U32 R50, RZ, RZ, R207 ;  /* 0x000000ffff327224 */ /* 0x000fe400078e00cf */
[----:B------:R-:W-:Y:S01]  /*37fe0*/  IMAD.MOV.U32 R49, RZ, RZ, R219 ;  /* 0x000000ffff317224 */ /* 0x000fe200078e00db */
[----:B------:R-:W4:Y:S01]  /*37ff0*/  LDL.LU R199, [R1+0x2f30] ;  /* 0x002f300001c77983 */ /* 0x000f220000300800 */
[----:B------:R-:W-:-:S03]  /*38000*/  IMAD.MOV.U32 R48, RZ, RZ, R218 ;  /* 0x000000ffff307224 */ /* 0x000fc600078e00da */
[----:B------:R-:W4:Y:S01]  /*38010*/  LDL.LU R218, [R1+0x2f2c] ;  /* 0x002f2c0001da7983 */ /* 0x000f220000300800 */
[----:B------:R-:W-:-:S03]  /*38020*/  IMAD.MOV.U32 R51, RZ, RZ, R206 ;  /* 0x000000ffff337224 */ /* 0x000fc600078e00ce */
[----:B------:R-:W4:Y:S04]  /*38030*/  LDL.LU R219, [R1+0x2f28] ;  /* 0x002f280001db7983 */ /* 0x000f280000300800 */
[----:B------:R-:W4:Y:S04]  /*38040*/  LDL.LU R207, [R1+0x2f24] ;  /* 0x002f240001cf7983 */ /* 0x000f280000300800 */
[----:B------:R-:W4:Y:S01]  /*38050*/  LDL.LU R206, [R1+0x2f20] ;  /* 0x002f200001ce7983 */ /* 0x000f220000300800 */
[----:B------:R-:W-:Y:S02]  /*38060*/  IMAD.MOV.U32 R55, RZ, RZ, R214 ;  /* 0x000000ffff377224 */ /* 0x000fe400078e00d6 */
[----:B------:R-:W-:-:S02]  /*38070*/  IMAD.MOV.U32 R54, RZ, RZ, R215 ;  /* 0x000000ffff367224 */ /* 0x000fc400078e00d7 */
[----:B------:R-:W-:Y:S02]  /*38080*/  IMAD.MOV.U32 R53, RZ, RZ, R211 ;  /* 0x000000ffff357224 */ /* 0x000fe400078e00d3 */
[----:B------:R-:W-:Y:S02]  /*38090*/  IMAD.MOV.U32 R52, RZ, RZ, R210 ;  /* 0x000000ffff347224 */ /* 0x000fe400078e00d2 */
[----:B------:R-:W4:Y:S04]  /*380a0*/  LDL.LU R210, [R1+0x2f1c] ;  /* 0x002f1c0001d27983 */ /* 0x000f280000300800 */
[----:B------:R-:W4:Y:S04]  /*380b0*/  LDL.LU R211, [R1+0x2f18] ;  /* 0x002f180001d37983 */ /* 0x000f280000300800 */
[----:B------:R-:W4:Y:S04]  /*380c0*/  LDL.LU R215, [R1+0x2f14] ;  /* 0x002f140001d77983 */ /* 0x000f280000300800 */
[----:B------:R-:W4:Y:S01]  /*380d0*/  LDL.LU R214, [R1+0x2f10] ;  /* 0x002f100001d67983 */ /* 0x000f220000300800 */
[----:B--2---:R-:W-:-:S02]  /*380e0*/  IMAD.MOV.U32 R63, RZ, RZ, R202 ;  /* 0x000000ffff3f7224 */ /* 0x004fc400078e00ca */
[----:B---3--:R-:W-:Y:S01]  /*380f0*/  IMAD.MOV.U32 R62, RZ, RZ, R203 ;  /* 0x000000ffff3e7224 */ /* 0x008fe200078e00cb */
[----:B----4-:R-:W-:Y:S01]  /*38100*/  MOV R61, R198 ;  /* 0x000000c6003d7202 */ /* 0x010fe20000000f00 */
[----:B------:R-:W-:Y:S02]  /*38110*/  IMAD.MOV.U32 R60, RZ, RZ, R199 ;  /* 0x000000ffff3c7224 */ /* 0x000fe400078e00c7 */
[----:B------:R-:W2:Y:S04]  /*38120*/  LDL.LU R199, [R1+0x2f0c] ;  /* 0x002f0c0001c77983 */ /* 0x000ea80000300800 */
[----:B------:R-:W3:Y:S04]  /*38130*/  LDL.LU R198, [R1+0x2f08] ;  /* 0x002f080001c67983 */ /* 0x000ee80000300800 */
[----:B------:R-:W4:Y:S01]  /*38140*/  LDL.LU R203, [R1+0x2f04] ;  /* 0x002f040001cb7983 */ /* 0x000f220000300800 */
[----:B------:R-:W-:-:S02]  /*38150*/  IMAD.MOV.U32 R170, RZ, RZ, R219 ;  /* 0x000000ffffaa7224 */ /* 0x000fc400078e00db */
[----:B------:R-:W-:Y:S01]  /*38160*/  IMAD.MOV.U32 R169, RZ, RZ, R207 ;  /* 0x000000ffffa97224 */ /* 0x000fe200078e00cf */
[----:B------:R-:W2:Y:S01]  /*38170*/  LDL.LU R202, [R1+0x2f00] ;  /* 0x002f000001ca7983 */ /* 0x000ea20000300800 */
[----:B------:R-:W-:-:S03]  /*38180*/  IMAD.MOV.U32 R168, RZ, RZ, R206 ;  /* 0x000000ffffa87224 */ /* 0x000fc600078e00ce */
[----:B------:R-:W2:Y:S01]  /*38190*/  LDL.LU R206, [R1+0x2efc] ;  /* 0x002efc0001ce7983 */ /* 0x000ea20000300800 */
[----:B------:R-:W-:-:S03]  /*381a0*/  IMAD.MOV.U32 R171, RZ, RZ, R218 ;  /* 0x000000ffffab7224 */ /* 0x000fc600078e00da */
[----:B------:R-:W2:Y:S04]  /*381b0*/  LDL.LU R207, [R1+0x2ef8] ;  /* 0x002ef80001cf7983 */ /* 0x000ea80000300800 */
[----:B------:R-:W2:Y:S04]  /*381c0*/  LDL.LU R219, [R1+0x2ef4] ;  /* 0x002ef40001db7983 */ /* 0x000ea80000300800 */
[----:B------:R-:W3:Y:S01]  /*381d0*/  LDL.LU R218, [R1+0x2ef0] ;  /* 0x002ef00001da7983 */ /* 0x000ee20000300800 */
        /* <DEDUP_REMOVED lines=8> */
[----:B--2---:R-:W-:-:S03]  /*38260*/  MOV R76, R219 ;  /* 0x000000db004c7202 */ /* 0x004fc60000000f00 */
[----:B------:R-:W2:Y:S01]  /*38270*/  LDL.LU R219, [R1+0x2edc] ;  /* 0x002edc0001db7983 */ /* 0x000ea20000300800 */
[----:B---3--:R-:W-:-:S03]  /*38280*/  IMAD.MOV.U32 R77, RZ, RZ, R218 ;  /* 0x000000ffff4d7224 */ /* 0x008fc600078e00da */
[----:B------:R-:W3:Y:S01]  /*38290*/  LDL.LU R218, [R1+0x2ed8] ;  /* 0x002ed80001da7983 */ /* 0x000ee20000300800 */
[----:B------:R-:W-:Y:S02]  /*382a0*/  IMAD.MOV.U32 R78, RZ, RZ, R207 ;  /* 0x000000ffff4e7224 */ /* 0x000fe400078e00cf */
[----:B------:R-:W-:Y:S01]  /*382b0*/  IMAD.MOV.U32 R79, RZ, RZ, R206 ;  /* 0x000000ffff4f7224 */ /* 0x000fe200078e00ce */
[----:B------:R-:W3:Y:S04]  /*382c0*/  LDL.LU R207, [R1+0x2ed4] ;  /* 0x002ed40001cf7983 */ /* 0x000ee80000300800 */
[----:B------:R-:W3:Y:S01]  /*382d0*/  LDL.LU R206, [R1+0x2ed0] ;  /* 0x002ed00001ce7983 */ /* 0x000ee20000300800 */
[----:B----4-:R-:W-:Y:S02]  /*382e0*/  IMAD.MOV.U32 R83, RZ, RZ, R214 ;  /* 0x000000ffff537224 */ /* 0x010fe400078e00d6 */
[----:B------:R-:W-:-:S02]  /*382f0*/  IMAD.MOV.U32 R82, RZ, RZ, R215 ;  /* 0x000000ffff527224 */ /* 0x000fc400078e00d7 */
[----:B------:R-:W-:Y:S02]  /*38300*/  IMAD.MOV.U32 R80, RZ, RZ, R211 ;  /* 0x000000ffff507224 */ /* 0x000fe400078e00d3 */
[----:B------:R-:W4:Y:S01]  /*38310*/  LDL.LU R211, [R1+0x2ecc] ;  /* 0x002ecc0001d37983 */ /* 0x000f220000300800 */
[----:B------:R-:W-:-:S03]  /*38320*/  IMAD.MOV.U32 R81, RZ, RZ, R210 ;  /* 0x000000ffff517224 */ /* 0x000fc600078e00d2 */
[----:B------:R-:W4:Y:S04]  /*38330*/  LDL.LU R210, [R1+0x2ec8] ;  /* 0x002ec80001d27983 */ /* 0x000f280000300800 */
[----:B------:R-:W4:Y:S04]  /*38340*/  LDL.LU R215, [R1+0x2ec4] ;  /* 0x002ec40001d77983 */ /* 0x000f280000300800 */
[----:B------:R-:W4:Y:S01]  /*38350*/  LDL.LU R214, [R1+0x2ec0] ;  /* 0x002ec00001d67983 */ /* 0x000f220000300800 */
[----:B--2---:R-:W-:Y:S02]  /*38360*/  IMAD.MOV.U32 R85, RZ, RZ, R219 ;  /* 0x000000ffff557224 */ /* 0x004fe400078e00db */
[----:B---3--:R-:W-:-:S02]  /*38370*/  IMAD.MOV.U32 R84, RZ, RZ, R218 ;  /* 0x000000ffff547224 */ /* 0x008fc400078e00da */
[----:B------:R-:W2:Y:S04]  /*38380*/  LDL.LU R218, [R1+0x2ebc] ;  /* 0x002ebc0001da7983 */ /* 0x000ea80000300800 */
[----:B------:R-:W3:Y:S04]  /*38390*/  LDL.LU R219, [R1+0x2eb8] ;  /* 0x002eb80001db7983 */ /* 0x000ee80000300800 */
[----:B------:R-:W3:Y:S04]  /*383a0*/  LDL.LU R86, [R1+0xa78] ;  /* 0x000a780001567983 */ /* 0x000ee80000300800 */
[----:B------:R-:W3:Y:S01]  /*383b0*/  LDL.LU R87, [R1+0xa7c] ;  /* 0x000a7c0001577983 */ /* 0x000ee20000300800 */
[----:B----4-:R-:W-:-:S03]  /*383c0*/  IMAD.MOV.U32 R92, RZ, RZ, R215 ;  /* 0x000000ffff5c7224 */ /* 0x010fc600078e00d7 */
[----:B------:R-:W4:Y:S01]  /*383d0*/  LDL.LU R215, [R1+0x2eb4] ;  /* 0x002eb40001d77983 */ /* 0x000f220000300800 */
[----:B------:R-:W-:-:S03]  /*383e0*/  MOV R93, R214 ;  /* 0x000000d6005d7202 */ /* 0x000fc60000000f00 */
[----:B------:R-:W4:Y:S01]  /*383f0*/  LDL.LU R214, [R1+0x2eb0] ;  /* 0x002eb00001d67983 */ /* 0x000f220000300800 */
[----:B--2---:R-:W-:-:S03]  /*38400*/  IMAD.MOV.U32 R94, RZ, RZ, R218 ;  /* 0x000000ffff5e7224 */ /* 0x004fc600078e00da */
[----:B------:R-:W2:Y:S01]  /*38410*/  LDL.LU R218, [R1+0x2eac] ;  /* 0x002eac0001da7983 */ /* 0x000ea20000300800 */
[----:B---3--:R-:W-:-:S03]  /*38420*/  IMAD.MOV.U32 R95, RZ, RZ, R219 ;  /* 0x000000ffff5f7224 */ /* 0x008fc600078e00db */
[----:B------:R-:W3:Y:S04]  /*38430*/  LDL.LU R219, [R1+0x2ea8] ;  /* 0x002ea80001db7983 */ /* 0x000ee80000300800 */
[----:B------:R-:W3:Y:S04]  /*38440*/  LDL.LU R104, [R1+0xaa0] ;  /* 0x000aa00001687983 */ /* 0x000ee80000300800 */
[----:B------:R-:W3:Y:S04]  /*38450*/  LDL.LU R105, [R1+0xaa4] ;  /* 0x000aa40001697983 */ /* 0x000ee80000300800 */
[----:B------:R-:W3:Y:S04]  /*38460*/  LDL.LU R106, [R1+0xaa8] ;  /* 0x000aa800016a7983 */ /* 0x000ee80000300800 */
[----:B------:R-:W3:Y:S01]  /*38470*/  LDL.LU R107, [R1+0xaac] ;  /* 0x000aac00016b7983 */ /* 0x000ee20000300800 */
[----:B------:R-:W-:-:S02]  /*38480*/  IMAD.MOV.U32 R88, RZ, RZ, R210 ;  /* 0x000000ffff587224 */ /* 0x000fc400078e00d2 */
[----:B------:R-:W-:Y:S02]  /*38490*/  IMAD.MOV.U32 R89, RZ, RZ, R211 ;  /* 0x000000ffff597224 */ /* 0x000fe400078e00d3 */
[----:B------:R-:W-:Y:S01]  /*384a0*/  IMAD.MOV.U32 R90, RZ, RZ, R206 ;  /* 0x000000ffff5a7224 */ /* 0x000fe200078e00ce */
[----:B------:R-:W-:Y:S01]  /*384b0*/  MOV R72, R202 ;  /* 0x000000ca00487202 */ /* 0x000fe20000000f00 */
[----:B------:R-:W-:Y:S02]  /*384c0*/  IMAD.MOV.U32 R91, RZ, RZ, R207 ;  /* 0x000000ffff5b7224 */ /* 0x000fe400078e00cf */
[----:B------:R-:W-:Y:S02]  /*384d0*/  IMAD.MOV.U32 R73, RZ, RZ, R203 ;  /* 0x000000ffff497224 */ /* 0x000fe400078e00cb */
[----:B----4-:R-:W-:Y:S02]  /*384e0*/  IMAD.MOV.U32 R111, RZ, RZ, R215 ;  /* 0x000000ffff6f7224 */ /* 0x010fe400078e00d7 */
[----:B------:R-:W-:-:S02]  /*384f0*/  IMAD.MOV.U32 R110, RZ, RZ, R214 ;  /* 0x000000ffff6e7224 */ /* 0x000fc400078e00d6 */
[----:B------:R-:W-:Y:S02]  /*38500*/  IMAD.MOV.U32 R74, RZ, RZ, R198 ;  /* 0x000000ffff4a7224 */ /* 0x000fe400078e00c6 */
[----:B------:R-:W-:Y:S02]  /*38510*/  IMAD.MOV.U32 R75, RZ, RZ, R199 ;  /* 0x000000ffff4b7224 */ /* 0x000fe400078e00c7 */
[----:B------:R-:W-:Y:S02]  /*38520*/  IMAD.MOV.U32 R56, RZ, RZ, R194 ;  /* 0x000000ffff387224 */ /* 0x000fe400078e00c2 */
[----:B------:R-:W-:Y:S02]  /*38530*/  IMAD.MOV.U32 R57, RZ, RZ, R195 ;  /* 0x000000ffff397224 */ /* 0x000fe400078e00c3 */
[----:B------:R-:W-:Y:S02]  /*38540*/  IMAD.MOV.U32 R58, RZ, RZ, R190 ;  /* 0x000000ffff3a7224 */ /* 0x000fe400078e00be */
[----:B------:R-:W-:-:S02]  /*38550*/  IMAD.MOV.U32 R59, RZ, RZ, R191 ;  /* 0x000000ffff3b7224 */ /* 0x000fc400078e00bf */
[----:B--2---:R-:W-:Y:S02]  /*38560*/  IMAD.MOV.U32 R108, RZ, RZ, R218 ;  /* 0x000000ffff6c7224 */ /* 0x004fe400078e00da */
[----:B------:R-:W2:Y:S01]  /*38570*/  LDL.LU R218, [R1+0x2ea4] ;  /* 0x002ea40001da7983 */ /* 0x000ea20000300800 */
[----:B---3--:R-:W-:-:S03]  /*38580*/  IMAD.MOV.U32 R109, RZ, RZ, R219 ;  /* 0x000000ffff6d7224 */ /* 0x008fc600078e00db */
[----:B------:R-:W2:Y:S04]  /*38590*/  LDL.LU R219, [R1+0x2ea0] ;  /* 0x002ea00001db7983 */ /* 0x000ea80000300800 */
        /* <DEDUP_REMOVED lines=18> */
[----:B------:R-:W-:-:S02]  /*386c0*/  LOP3.LUT R216, R0, 0x40, RZ, 0x3c, !PT ;  /* 0x0000004000d87812 */ /* 0x000fc400078e3cff */
[----:B------:R-:W-:-:S03]  /*386d0*/  LOP3.LUT R217, R0, 0x60, RZ, 0x3c, !PT ;  /* 0x0000006000d97812 */ /* 0x000fc600078e3cff */
        /* <DEDUP_REMOVED lines=13> */
[C---:B------:R-:W-:Y:S08]  /*387b0*/  HMMA.1688.F32.TF32 R104, R180.reuse, R198, R104 ;  /* 0x000000c6b468723c */ /* 0x040ff00000081068 */
[C---:B------:R-:W-:Y:S08]  /*387c0*/  HMMA.1688.F32.TF32 R108, R180.reuse, R194, R108 ;  /* 0x000000c2b46c723c */ /* 0x040ff0000008106c */
[-C--:B------:R-:W-:Y:S01]  /*387d0*/  HMMA.1688.F32.TF32 R112, R180, R190.reuse, R112 ;  /* 0x000000beb470723c */ /* 0x080fe20000081070 */
[----:B------:R-:W-:Y:S04]  /*387e0*/  LDS R180, [R0+UR10+0xc100] ;  /* 0x00c1000a00b47984 */ /* 0x000fe80008000800 */
[----:B------:R-:W-:Y:S03]  /*387f0*/  LDS R182, [R0+UR10+0xe100] ;  /* 0x00e1000a00b67984 */ /* 0x000fe60008000800 */
[C---:B-1----:R-:W-:Y:S01]  /*38800*/  HMMA.1688.F32.TF32 R72, R184.reuse, R190, R72 ;  /* 0x000000beb848723c */ /* 0x042fe20000081048 */
[----:B------:R-:W-:Y:S04]  /*38810*/  LDS R181, [R163+UR10+0xc100] ;  /* 0x00c1000aa3b57984 */ /* 0x000fe80008000800 */
[----:B------:R-:W1:Y:S03]  /*38820*/  LDS R183, [R163+UR10+0xe100] ;  /* 0x00e1000aa3b77984 */ /* 0x000e660008000800 */
        /* <DEDUP_REMOVED lines=23> */
[C---:B--2---:R-:W-:Y:S08]  /*389a0*/  HMMA.1688.F32.TF32 R68, R184.reuse, R206, R56 ;  /* 0x000000ceb844723c */ /* 0x044ff00000081038 */
        /* <DEDUP_REMOVED lines=13> */
[----:B------:R-:W2:Y:S03]  /*38a80*/  LDS R187, [R217+UR10+0xe100] ;  /* 0x00e1000ad9bb7984 */ /* 0x000ea60008000800 */
        /* <DEDUP_REMOVED lines=14> */
[----:B------:R-:W-:Y:S04]  /*38b70*/  STL.64 [R1+0x9b0], R40 ;  /* 0x0009b02801007387 */ /* 0x000fe80000100a00 */
[----:B------:R-:W-:Y:S04]  /*38b80*/  STL.64 [R1+0x9b8], R42 ;  /* 0x0009b82a01007387 */ /* 0x000fe80000100a00 */
[----:B---3--:R-:W3:Y:S04]  /*38b90*/  LDL.LU R48, [R1+0x6d0] ;  /* 0x0006d00001307983 */ /* 0x008ee80000300800 */
[----:B------:R-:W-:Y:S04]  /*38ba0*/  STL.64 [R1+0x990], R36 ;  /* 0x0009902401007387 */ /* 0x000fe80000100a00 */
[----:B------:R-:W-:Y:S04]  /*38bb0*/  STL.64 [R1+0x998], R38 ;  /* 0x0009982601007387 */ /* 0x000fe80000100a00 */
[----:B------:R-:W-:Y:S04]  /*38bc0*/  STL.64 [R1+0x970], R32 ;  /* 0x0009702001007387 */ /* 0x000fe80000100a00 */
[----:B------:R1:W-:Y:S04]  /*38bd0*/  STL.64 [R1+0x978], R34 ;  /* 0x0009782201007387 */ /* 0x0003e80000100a00 */
[----:B------:R-:W3:Y:S04]  /*38be0*/  LDL.LU R49, [R1+0x6d4] ;  /* 0x0006d40001317983 */ /* 0x000ee80000300800 */
[----:B----4-:R-:W3:Y:S04]  /*38bf0*/  LDL.LU R50, [R1+0x6d8] ;  /* 0x0006d80001327983 */ /* 0x010ee80000300800 */
        /* <DEDUP_REMOVED lines=37> */
[----:B-1----:R-:W4:Y:S04]  /*38e50*/  LDL.LU R44, [R1+0x6a0] ;  /* 0x0006a000012c7983 */ /* 0x002f280000300800 */
[----:B------:R-:W4:Y:S04]  /*38e60*/  LDL.LU R45, [R1+0x6a4] ;  /* 0x0006a400012d7983 */ /* 0x000f280000300800 */
[----:B------:R-:W4:Y:S04]  /*38e70*/  LDL.LU R46, [R1+0x6a8] ;  /* 0x0006a800012e7983 */ /* 0x000f280000300800 */
[----:B------:R-:W4:Y:S04]  /*38e80*/  LDL.LU R47, [R1+0x6ac] ;  /* 0x0006ac00012f7983 */ /* 0x000f280000300800 */
[----:B------:R-:W4:Y:S01]  /*38e90*/  LDL.LU R164, [R1+0x730] ;  /* 0x0007300001a47983 */ /* 0x000f220000300800 */
[----:B--2---:R-:W-:-:S15]  /*38ea0*/  HMMA.1688.F32.TF32 R32, R220, R210, R156 ;  /* 0x000000d2dc20723c */ /* 0x004fde000008109c */
[----:B------:R-:W-:-:S04]  /*38eb0*/  NOP ;  /* 0x0000000000007918 */ /* 0x000fc80000000000 */
[----:B------:R1:W-:Y:S04]  /*38ec0*/  STL.64 [R1+0x8d0], R32 ;  /* 0x0008d02001007387 */ /* 0x0003e80000100a00 */
[----:B------:R2:W-:Y:S04]  /*38ed0*/  STL.64 [R1+0x8d8], R34 ;  /* 0x0008d82201007387 */ /* 0x0005e80000100a00 */
[----:B------:R-:W4:Y:S04]  /*38ee0*/  LDL.LU R165, [R1+0x734] ;  /* 0x0007340001a57983 */ /* 0x000f280000300800 */
[----:B------:R-:W4:Y:S04]  /*38ef0*/  LDL.LU R166, [R1+0x738] ;  /* 0x0007380001a67983 */ /* 0x000f280000300800 */
[----:B------:R-:W4:Y:S04]  /*38f00*/  LDL.LU R167, [R1+0x73c] ;  /* 0x00073c0001a77983 */ /* 0x000f280000300800 */
[----:B-1----:R-:W4:Y:S04]  /*38f10*/  LDL.LU R32, [R1+0x740] ;  /* 0x0007400001207983 */ /* 0x002f280000300800 */
        /* <DEDUP_REMOVED lines=16> */
[----:B------:R-:W-:Y:S01]  /*39020*/  HMMA.1688.F32.TF32 R80, R220, R218, R76 ;  /* 0x000000dadc50723c */ /* 0x000fe2000008104c */
[----:B------:R-:W-:Y:S04]  /*39030*/  LDS R220, [R0+UR10+0xc180] ;  /* 0x00c1800a00dc7984 */ /* 0x000fe80008000800 */
[----:B------:R-:W-:Y:S03]  /*39040*/  LDS R222, [R0+UR10+0xe180] ;  /* 0x00e1800a00de7984 */ /* 0x000fe60008000800 */
[C---:B------:R-:W-:Y:S01]  /*39050*/  HMMA.1688.F32.TF32 R76, R224.reuse, R190, R72 ;  /* 0x000000bee04c723c */ /* 0x040fe20000081048 */
[----:B------:R-:W-:Y:S07]  /*39060*/  LDS R221, [R163+UR10+0xc180] ;  /* 0x00c1800aa3dd7984 */ /* 0x000fee0008000800 */
[C---:B----4-:R-:W-:Y:S01]  /*39070*/  HMMA.1688.F32.TF32 R60, R224.reuse, R202, R60 ;  /* 0x000000cae03c723c */ /* 0x050fe2000008103c */
[----:B------:R-:W-:Y:S04]  /*39080*/  STL.64 [R1+0x8c0], R84 ;  /* 0x0008c05401007387 */ /* 0x000fe80000100a00 */
[----:B------:R-:W1:Y:S03]  /*39090*/  LDS R223, [R163+UR10+0xe180] ;  /* 0x00e1800aa3df7984 */ /* 0x000e660008000800 */
        /* <DEDUP_REMOVED lines=28> */
[----:B------:R-:W3:Y:S01]  /*39260*/  LDS R227, [R217+UR10+0xe180] ;  /* 0x00e1800ad9e37984 */ /* 0x000ee20008000800 */
[C---:B--2---:R-:W-:Y:S08]  /*39270*/  HMMA.1688.F32.TF32 R32, R180.reuse, R198, R32 ;  /* 0x000000c6b420723c */ /* 0x044ff00000081020 */
[C---:B------:R-:W-:Y:S08]  /*39280*/  HMMA.1688.F32.TF32 R36, R180.reuse, R194, R36 ;  /* 0x000000c2b424723c */ /* 0x040ff00000081024 */
[----:B------:R-:W-:-:S15]  /*39290*/  HMMA.1688.F32.TF32 R40, R180, R190, R40 ;  /* 0x000000beb428723c */ /* 0x000fde0000081028 */
[----:B------:R-:W-:-:S04]  /*392a0*/  NOP ;  /* 0x0000000000007918 */ /* 0x000fc80000000000 */
[----:B------:R-:W-:Y:S04]  /*392b0*/  STL.64 [R1+0x760], R40 ;  /* 0x0007602801007387 */ /* 0x000fe80000100a00 */
[----:B------:R2:W-:Y:S04]  /*392c0*/  STL.64 [R1+0x768], R42 ;  /* 0x0007682a01007387 */ /* 0x0005e80000100a00 */
[----:B------:R-:W-:Y:S04]  /*392d0*/  STL.64 [R1+0x750], R36 ;  /* 0x0007502401007387 */ /* 0x000fe80000100a00 */
[----:B------:R4:W-:Y:S01]  /*392e0*/  STL.64 [R1+0x758], R38 ;  /* 0x0007582601007387 */ /* 0x0009e20000100a00 */
[C---:B--2---:R-:W-:Y:S08]  /*392f0*/  HMMA.1688.F32.TF32 R40, R180.reuse, R202, R164 ;  /* 0x000000cab428723c */ /* 0x044ff000000810a4 */
[C---:B----4-:R-:W-:Y:S01]  /*39300*/  HMMA.1688.F32.TF32 R36, R180.reuse, R206, R156 ;  /* 0x000000ceb424723c */ /* 0x050fe2000008109c */
[----:B------:R2:W-:Y:S04]  /*39310*/  STL.64 [R1+0x740], R32 ;  /* 0x0007402001007387 */ /* 0x0005e80000100a00 */
[----:B------:R4:W-:Y:S04]  /*39320*/  STL.64 [R1+0x748], R34 ;  /* 0x0007482201007387 */ /* 0x0009e80000100a00 */
[----:B--2---:R-:W2:Y:S04]  /*39330*/  LDL.LU R32, [R1+0x4c0] ;  /* 0x0004c00001207983 */ /* 0x004ea80000300800 */
[----:B------:R-:W-:Y:S04]  /*39340*/  STL.64 [R1+0x730], R40 ;  /* 0x0007302801007387 */ /* 0x000fe80000100a00 */
[----:B------:R-:W-:Y:S04]  /*39350*/  STL.64 [R1+0x738], R42 ;  /* 0x0007382a01007387 */ /* 0x000fe80000100a00 */
[----:B------:R1:W-:Y:S04]  /*39360*/  STL.64 [R1+0x720], R36 ;  /* 0x0007202401007387 */ /* 0x0003e80000100a00 */
[----:B------:R1:W-:Y:S04]  /*39370*/  STL.64 [R1+0x728], R38 ;  /* 0x0007282601007387 */ /* 0x0003e80000100a00 */
[----:B------:R-:W2:Y:S04]  /*39380*/  LDL.LU R33, [R1+0x4c4] ;  /* 0x0004c40001217983 */ /* 0x000ea80000300800 */
[----:B----4-:R-:W2:Y:S04]  /*39390*/  LDL.LU R34, [R1+0x4c8] ;  /* 0x0004c80001227983 */ /* 0x010ea80000300800 */
[----:B------:R-:W2:Y:S04]  /*393a0*/  LDL.LU R35, [R1+0x4cc] ;  /* 0x0004cc0001237983 */ /* 0x000ea80000300800 */
[----:B-1----:R-:W4:Y:S04]  /*393b0*/  LDL.LU R36, [R1+0x4e0] ;  /* 0x0004e00001247983 */ /* 0x002f280000300800 */
        /* <DEDUP_REMOVED lines=104> */
[C---:B------:R-:W-:Y:S08]  /*39a40*/  HMMA.1688.F32.TF32 R136, R180.reuse, R214, R132 ;  /* 0x000000d6b488723c */ /* 0x040ff00000081084 */
[----:B---3--:R-:W-:Y:S01]  /*39a50*/  HMMA.1688.F32.TF32 R132, R180, R218, R128 ;  /* 0x000000dab484723c */ /* 0x008fe20000081080 */
[----:B------:R-:W-:Y:S04]  /*39a60*/  LDS R180, [R0+UR10+0xc200] ;  /* 0x00c2000a00b47984 */ /* 0x000fe80008000800 */
[----:B------:R-:W-:Y:S03]  /*39a70*/  STL.64 [R1+0x6f0], R140 ;  /* 0x0006f08c01007387 */ /* 0x000fe60000100a00 */
[C---:B------:R-:W-:Y:S01]  /*39a80*/  HMMA.1688.F32.TF32 R128, R184.reuse, R190, R124 ;  /* 0x000000beb880723c */ /* 0x040fe2000008107c */
[----:B------:R-:W-:Y:S04]  /*39a90*/  LDS R182, [R0+UR10+0xe200] ;  /* 0x00e2000a00b67984 */ /* 0x000fe80008000800 */
[----:B------:R-:W-:Y:S03]  /*39aa0*/  LDS R181, [R163+UR10+0xc200] ;  /* 0x00c2000aa3b57984 */ /* 0x000fe60008000800 */
[C---:B------:R-:W-:Y:S01]  /*39ab0*/  HMMA.1688.F32.TF32 R124, R184.reuse, R194, R120 ;  /* 0x000000c2b87c723c */ /* 0x040fe20000081078 */
[----:B------:R-:W1:Y:S07]  /*39ac0*/  LDS R183, [R163+UR10+0xe200] ;  /* 0x00e2000aa3b77984 */ /* 0x000e6e0008000800 */
[C---:B------:R-:W-:Y:S08]  /*39ad0*/  HMMA.1688.F32.TF32 R120, R184.reuse, R198, R116 ;  /* 0x000000c6b878723c */ /* 0x040ff00000081074 */
[C---:B----4-:R-:W-:Y:S01]  /*39ae0*/  HMMA.1688.F32.TF32 R116, R184.reuse, R202, R112 ;  /* 0x000000cab874723c */ /* 0x050fe20000081070 */
[----:B------:R-:W-:Y:S07]  /*39af0*/  STL.64 [R1+0x6f8], R142 ;  /* 0x0006f88e01007387 */ /* 0x000fee0000100a00 */
        /* <DEDUP_REMOVED lines=27> */
[----:B------:R-:W-:Y:S04]  /*39cb0*/  STL.64 [R1+0x620], R88 ;  /* 0x0006205801007387 */ /* 0x000fe80000100a00 */
[----:B------:R2:W-:Y:S04]  /*39cc0*/  STL.64 [R1+0x628], R90 ;  /* 0x0006285a01007387 */ /* 0x0005e80000100a00 */
[----:B------:R-:W-:Y:S04]  /*39cd0*/  STL.64 [R1+0x610], R84 ;  /* 0x0006105401007387 */ /* 0x000fe80000100a00 */
[----:B------:R3:W-:Y:S04]  /*39ce0*/  STL.64 [R1+0x618], R86 ;  /* 0x0006185601007387 */ /* 0x0007e80000100a00 */
[----:B------:R-:W1:Y:S04]  /*39cf0*/  LDL.LU R157, [R1+0x554] ;  /* 0x00055400019d7983 */ /* 0x000e680000300800 */
[----:B------:R-:W1:Y:S04]  /*39d00*/  LDL.LU R158, [R1+0x558] ;  /* 0x00055800019e7983 */ /* 0x000e680000300800 */
[----:B------:R-:W1:Y:S01]  /*39d10*/  LDL.LU R159, [R1+0x55c] ;  /* 0x00055c00019f7983 */ /* 0x000e620000300800 */
[C---:B--2---:R-:W-:Y:S03]  /*39d20*/  HMMA.1688.F32.TF32 R88, R220.reuse, R198, R80 ;  /* 0x000000c6dc58723c */ /* 0x044fe60000081050 */
[----:B------:R-:W-:Y:S04]  /*39d30*/  LDS R184, [R216+UR10+0xc200] ;  /* 0x00c2000ad8b87984 */ /* 0x000fe80008000800 */
[----:B------:R-:W-:Y:S01]  /*39d40*/  LDS R186, [R216+UR10+0xe200] ;  /* 0x00e2000ad8ba7984 */ /* 0x000fe20008000800 */
[C---:B---3--:R-:W-:Y:S03]  /*39d50*/  HMMA.1688.F32.TF32 R84, R220.reuse, R202, R76 ;  /* 0x000000cadc54723c */ /* 0x048fe6000008104c */
[----:B------:R-:W-:Y:S04]  /*39d60*/  LDS R185, [R217+UR10+0xc200] ;  /* 0x00c2000ad9b97984 */ /* 0x000fe80008000800 */
[----:B------:R-:W2:Y:S01]  /*39d70*/  LDS R187, [R217+UR10+0xe200] ;  /* 0x00e2000ad9bb7984 */ /* 0x000ea20008000800 */
        /* <DEDUP_REMOVED lines=44> */
[----:B------:R-:W4:Y:S04]  /*3a040*/  LDL.LU R160, [R1+0xc0] ;  /* 0x0000c00001a07983 */ /* 0x000f280000300800 */
[----:B------:R-:W-:Y:S04]  /*3a050*/  LDS R224, [R216+UR10+0xc280] ;  /* 0x00c2800ad8e07984 */ /* 0x000fe80008000800 */
[----:B------:R-:W-:Y:S04]  /*3a060*/  LDS R226, [R216+UR10+0xe280] ;  /* 0x00e2800ad8e27984 */ /* 0x000fe80008000800 */
[----:B------:R-:W-:Y:S04]  /*3a070*/  LDS R225, [R217+UR10+0xc280] ;  /* 0x00c2800ad9e17984 */ /* 0x000fe80008000800 */
[----:B------:R-:W1:Y:S02]  /*3a080*/  LDS R227, [R217+UR10+0xe280] ;  /* 0x00e2800ad9e37984 */ /* 0x000e640008000800 */
[----:B-1----:R-:W-:-:S15]  /*3a090*/  HMMA.1688.F32.TF32 R32, R180, R190, R156 ;  /* 0x000000beb420723c */ /* 0x002fde000008109c */
[----:B------:R-:W-:-:S04]  /*3a0a0*/  NOP ;  /* 0x0000000000007918 */ /* 0x000fc80000000000 */
[----:B------:R1:W-:Y:S04]  /*3a0b0*/  STL.64 [R1+0x550], R32 ;  /* 0x0005502001007387 */ /* 0x0003e80000100a00 */
[----:B------:R1:W-:Y:S04]  /*3a0c0*/  STL.64 [R1+0x558], R34 ;  /* 0x0005582201007387 */ /* 0x0003e80000100a00 */
[----:B------:R-:W4:Y:S04]  /*3a0d0*/  LDL.LU R161, [R1+0xc4] ;  /* 0x0000c40001a17983 */ /* 0x000f280000300800 */
[----:B------:R-:W4:Y:S04]  /*3a0e0*/  LDL.LU R162, [R1+0xc8] ;  /* 0x0000c80001a27983 */ /* 0x000f280000300800 */
[----:B------:R-:W4:Y:S04]  /*3a0f0*/  LDL.LU R163, [R1+0xcc] ;  /* 0x0000cc0001a37983 */ /* 0x000f280000300800 */
        /* <DEDUP_REMOVED lines=113> */
[C---:B---3--:R-:W-:Y:S08]  /*3a810*/  HMMA.1688.F32.TF32 R84, R184.reuse, R210, R84 ;  /* 0x000000d2b854723c */ /* 0x048ff00000081054 */
[C---:B----4-:R-:W-:Y:S08]  /*3a820*/  HMMA.1688.F32.TF32 R88, R184.reuse, R206, R88 ;  /* 0x000000ceb858723c */ /* 0x050ff00000081058 */
[C---:B------:R-:W-:Y:S08]  /*3a830*/  HMMA.1688.F32.TF32 R104, R184.reuse, R198, R104 ;  /* 0x000000c6b868723c */ /* 0x040ff00000081068 */
[----:B------:R-:W-:Y:S08]  /*3a840*/  HMMA.1688.F32.TF32 R108, R184, R194, R108 ;  /* 0x000000c2b86c723c */ /* 0x000ff0000008106c */
[C---:B------:R-:W-:Y:S08]  /*3a850*/  HMMA.1688.F32.TF32 R120, R180.reuse, R214, R120 ;  /* 0x000000d6b478723c */ /* 0x040ff00000081078 */
[C---:B------:R-:W-:Y:S08]  /*3a860*/  HMMA.1688.F32.TF32 R124, R180.reuse, R210, R124 ;  /* 0x000000d2b47c723c */ /* 0x040ff0000008107c */
[C---:B------:R-:W-:Y:S08]  /*3a870*/  HMMA.1688.F32.TF32 R128, R180.reuse, R206, R128 ;  /* 0x000000ceb480723c */ /* 0x040ff00000081080 */
[C---:B------:R-:W-:Y:S08]  /*3a880*/  HMMA.1688.F32.TF32 R136, R180.reuse, R198, R136 ;  /* 0x000000c6b488723c */ /* 0x040ff00000081088 */
[C---:B------:R-:W-:Y:S08]  /*3a890*/  HMMA.1688.F32.TF32 R140, R180.reuse, R194, R140 ;  /* 0x000000c2b48c723c */ /* 0x040ff0000008108c */
[C---:B------:R-:W-:Y:S11]  /*3a8a0*/  HMMA.1688.F32.TF32 R132, R180.reuse, R202, R132 ;  /* 0x000000cab484723c */ /* 0x040ff60000081084 */
[----:B------:R-:W-:Y:S04]  /*3a8b0*/  STL.64 [R1+0x540], R140 ;  /* 0x0005408c01007387 */ /* 0x000fe80000100a00 */
[----:B------:R1:W-:Y:S04]  /*3a8c0*/  STL.64 [R1+0x548], R142 ;  /* 0x0005488e01007387 */ /* 0x0003e80000100a00 */
        /* <DEDUP_REMOVED lines=32> */
[----:B------:R-:W2:Y:S04]  /*3aad0*/  LDL.LU R183, [R1+0x24c] ;  /* 0x00024c0001b77983 */ /* 0x000ea80000300800 */
        /* <DEDUP_REMOVED lines=31> */
[----:B------:R1:W-:Y:S04]  /*3acd0*/  STL.64 [R1+0x11b0], R184 ;  /* 0x0011b0b801007387 */ /* 0x0003e80000100a00 */
[----:B------:R4:W-:Y:S04]  /*3ace0*/  STL.64 [R1+0x11b8], R186 ;  /* 0x0011b8ba01007387 */ /* 0x0009e80000100a00 */
[----:B-1----:R-:W3:Y:S04]  /*3acf0*/  LDL.LU R184, [R1+0x250] ;  /* 0x0002500001b87983 */ /* 0x002ee80000300800 */
[----:B------:R-:W3:Y:S04]  /*3ad00*/  LDL.LU R185, [R1+0x254] ;  /* 0x0002540001b97983 */ /* 0x000ee80000300800 */
[----:B----4-:R-:W3:Y:S04]  /*3ad10*/  LDL.LU R186, [R1+0x258] ;  /* 0x0002580001ba7983 */ /* 0x010ee80000300800 */
[----:B------:R-:W3:Y:S01]  /*3ad20*/  LDL.LU R187, [R1+0x25c] ;  /* 0x00025c0001bb7983 */ /* 0x000ee20000300800 */
[C---:B------:R-:W-:Y:S08]  /*3ad30*/  HMMA.1688.F32.TF32 R72, R220.reuse, R190, R72 ;  /* 0x000000bedc48723c */ /* 0x040ff00000081048 */
[C---:B------:R-:W-:Y:S08]  /*3ad40*/  HMMA.1688.F32.TF32 R68, R220.reuse, R194, R68 ;  /* 0x000000c2dc44723c */ /* 0x040ff00000081044 */
[C---:B------:R-:W-:Y:S03]  /*3ad50*/  HMMA.1688.F32.TF32 R168, R220.reuse, R206, R168 ;  /* 0x000000cedca8723c */ /* 0x040fe600000810a8 */
[----:B------:R-:W-:Y:S05]  /*3ad60*/  STL.64 [R1+0x480], R72 ;  /* 0x0004804801007387 */ /* 0x000fea0000100a00 */
[C---:B------:R-:W-:Y:S01]  /*3ad70*/  HMMA.1688.F32.TF32 R60, R220.reuse, R210, R60 ;  /* 0x000000d2dc3c723c */ /* 0x040fe2000008103c */
[----:B------:R1:W-:Y:S07]  /*3ad80*/  STL.64 [R1+0x488], R74 ;  /* 0x0004884a01007387 */ /* 0x0003ee0000100a00 */
[C---:B------:R-:W-:Y:S01]  /*3ad90*/  HMMA.1688.F32.TF32 R56, R220.reuse, R214, R56 ;  /* 0x000000d6dc38723c */ /* 0x040fe20000081038 */
[----:B-1----:R-:W4:Y:S07]  /*3ada0*/  LDL.LU.64 R74, [R1+0x2d70] ;  /* 0x002d7000014a7983 */ /* 0x002f2e0000300a00 */
[----:B------:R-:W-:Y:S01]  /*3adb0*/  HMMA.1688.F32.TF32 R52, R220, R218, R52 ;  /* 0x000000dadc34723c */ /* 0x000fe20000081034 */
[----:B------:R-:W4:Y:S04]  /*3adc0*/  LDL.LU.64 R72, [R1+0x2d68] ;  /* 0x002d680001487983 */ /* 0x000f280000300a00 */
[----:B------:R-:W-:Y:S03]  /*3add0*/  STL.64 [R1+0x470], R68 ;  /* 0x0004704401007387 */ /* 0x000fe60000100a00 */
[C---:B------:R-:W-:Y:S01]  /*3ade0*/  HMMA.1688.F32.TF32 R48, R224.reuse, R190, R48 ;  /* 0x000000bee030723c */ /* 0x040fe20000081030 */
[----:B------:R1:W-:Y:S07]  /*3adf0*/  STL.64 [R1+0x478], R70 ;  /* 0x0004784601007387 */ /* 0x0003ee0000100a00 */
[C---:B------:R-:W-:Y:S01]  /*3ae00*/  HMMA.1688.F32.TF32 R44, R224.reuse, R194, R44 ;  /* 0x000000c2e02c723c */ /* 0x040fe2000008102c */
[----:B-1----:R-:W4:Y:S07]  /*3ae10*/  LDL.LU.64 R70, [R1+0x2d60] ;  /* 0x002d600001467983 */ /* 0x002f2e0000300a00 */
[C---:B------:R-:W-:Y:S01]  /*3ae20*/  HMMA.1688.F32.TF32 R40, R224.reuse, R198, R40 ;  /* 0x000000c6e028723c */ /* 0x040fe20000081028 */
[----:B------:R-:W4:Y:S07]  /*3ae30*/  LDL.LU.64 R68, [R1+0x2d58] ;  /* 0x002d580001447983 */ /* 0x000f2e0000300a00 */
[-C--:B------:R-:W-:Y:S08]  /*3ae40*/  HMMA.1688.F32.TF32 R36, R224, R202.reuse, R36 ;  /* 0x000000cae024723c */ /* 0x080ff00000081024 */
[----:B--2---:R-:W-:Y:S08]  /*3ae50*/  HMMA.1688.F32.TF32 R180, R220, R202, R180 ;  /* 0x000000cadcb4723c */ /* 0x004ff000000810b4 */
[----:B------:R-:W-:Y:S08]  /*3ae60*/  HMMA.1688.F32.TF32 R32, R224, R206, R32 ;  /* 0x000000cee020723c */ /* 0x000ff00000081020 */
[----:B---3--:R-:W-:Y:S01]  /*3ae70*/  HMMA.1688.F32.TF32 R184, R220, R198, R184 ;  /* 0x000000c6dcb8723c */ /* 0x008fe200000810b8 */
[----:B------:R-:W-:Y:S04]  /*3ae80*/  LDS R220, [R0+UR10+0xc380] ;  /* 0x00c3800a00dc7984 */ /* 0x000fe80008000800 */
[----:B------:R-:W-:-:S14]  /*3ae90*/  LDS R222, [R0+UR10+0xe380] ;  /* 0x00e3800a00de7984 */ /* 0x000fdc0008000800 */
        /* <DEDUP_REMOVED lines=23> */
[----:B--2---:R-:W-:Y:S01]  /*3b010*/  HMMA.1688.F32.TF32 R36, R224, R214, R160 ;  /* 0x000000d6e024723c */ /* 0x004fe200000810a0 */
[----:B------:R-:W-:-:S02]  /*3b020*/  LOP3.LUT R223, R0, 0x20, RZ, 0x3c, !PT ;  /* 0x0000002000df7812 */ /* 0x000fc400078e3cff */
[----:B------:R-:W-:Y:S04]  /*3b030*/  LDS R180, [R0+UR10+0xc300] ;  /* 0x00c3000a00b47984 */ /* 0x000fe80008000800 */
[----:B------:R-:W-:Y:S01]  /*3b040*/  LDS R182, [R0+UR10+0xe300] ;  /* 0x00e3000a00b67984 */ /* 0x000fe20008000800 */
[----:B-1----:R-:W-:Y:S03]  /*3b050*/  HMMA.1688.F32.TF32 R32, R224, R218, R156 ;  /* 0x000000dae020723c */ /* 0x002fe6000008109c */
        /* <DEDUP_REMOVED lines=15> */
[----:B-1----:R-:W4:Y:S04]  /*3b150*/  LDL.LU R36, [R1+0x120] ;  /* 0x0001200001247983 */ /* 0x002f280000300800 */
[----:B------:R-:W4:Y:S04]  /*3b160*/  LDL.LU R37, [R1+0x124] ;  /* 0x0001240001257983 */ /* 0x000f280000300800 */
[----:B---3--:R-:W3:Y:S04]  /*3b170*/  LDL.LU R38, [R1+0x128] ;  /* 0x0001280001267983 */ /* 0x008ee80000300800 */
        /* <DEDUP_REMOVED lines=40> */
[----:B------:R-:W-:Y:S04]  /*3b400*/  LDS R185, [R217+UR10+0xc300] ;  /* 0x00c3000ad9b97984 */ /* 0x000fe80008000800 */
[----:B------:R-:W2:Y:S04]  /*3b410*/  LDS R187, [R217+UR10+0xe300] ;  /* 0x00e3000ad9bb7984 */ /* 0x000ea80008000800 */
[----:B------:R-:W-:Y:S04]  /*3b420*/  LDS R221, [R223+UR10+0xc380] ;  /* 0x00c3800adfdd7984 */ /* 0x000fe80008000800 */
[----:B------:R-:W1:Y:S04]  /*3b430*/  LDS R223, [R223+UR10+0xe380] ;  /* 0x00e3800adfdf7984 */ /* 0x000e680008000800 */
[----:B------:R-:W-:Y:S04]  /*3b440*/  LDS R224, [R216+UR10+0xc380] ;  /* 0x00c3800ad8e07984 */ /* 0x000fe80008000800 */
[----:B------:R-:W-:Y:S04]  /*3b450*/  LDS R226, [R216+UR10+0xe380] ;  /* 0x00e3800ad8e27984 */ /* 0x000fe80008000800 */
[----:B------:R-:W-:Y:S04]  /*3b460*/  LDS R225, [R217+UR10+0xc380] ;  /* 0x00c3800ad9e17984 */ /* 0x000fe80008000800 */
[----:B------:R-:W1:Y:S01]  /*3b470*/  LDS R227, [R217+UR10+0xe380] ;  /* 0x00e3800ad9e37984 */ /* 0x000e620008000800 */
[C---:B--2---:R-:W-:Y:S08]  /*3b480*/  HMMA.1688.F32.TF32 R156, R184.reuse, R202, R156 ;  /* 0x000000cab89c723c */ /* 0x044ff0000008109c */
[----:B----4-:R-:W-:Y:S08]  /*3b490*/  HMMA.1688.F32.TF32 R164, R184, R194, R164 ;  /* 0x000000c2b8a4723c */ /* 0x010ff000000810a4 */
[C---:B---3--:R-:W-:Y:S08]  /*3b4a0*/  HMMA.1688.F32.TF32 R44, R180.reuse, R210, R44 ;  /* 0x000000d2b42c723c */ /* 0x048ff0000008102c */
[C---:B------:R-:W-:Y:S08]  /*3b4b0*/  HMMA.1688.F32.TF32 R48, R180.reuse, R206, R48 ;  /* 0x000000ceb430723c */ /* 0x040ff00000081030 */
[C---:B------:R-:W-:Y:S08]  /*3b4c0*/  HMMA.1688.F32.TF32 R52, R180.reuse, R202, R52 ;  /* 0x000000cab434723c */ /* 0x040ff00000081034 */
        /* <DEDUP_REMOVED lines=14> */
[----:B------:R4:W-:Y:S01]  /*3b5b0*/  STL.64 [R1+0x238], R58 ;  /* 0x0002383a01007387 */ /* 0x0009e20000100a00 */
[C---:B------:R-:W-:Y:S03]  /*3b5c0*/  HMMA.1688.F32.TF32 R32, R184.reuse, R190, R32 ;  /* 0x000000beb820723c */ /* 0x040fe60000081020 */
[----:B----4-:R-:W4:Y:S04]  /*3b5d0*/  LDL.LU.64 R58, [R1+0x2d30] ;  /* 0x002d3000013a7983 */ /* 0x010f280000300a00 */
        /* <DEDUP_REMOVED lines=42> */
[----:B--2---:R-:W-:-:S15]  /*3b880*/  HMMA.1688.F32.TF32 R180, R184, R206, R180 ;  /* 0x000000ceb8b4723c */ /* 0x004fde00000810b4 */
[----:B------:R-:W-:-:S04]  /*3b890*/  NOP ;  /* 0x0000000000007918 */ /* 0x000fc80000000000 */
[----:B------:R-:W-:Y:S04]  /*3b8a0*/  STL.64 [R1+0xf60], R180 ;  /* 0x000f60b401007387 */ /* 0x000fe80000100a00 */
[----:B------:R3:W-:Y:S02]  /*3b8b0*/  STL.64 [R1+0xf68], R182 ;  /* 0x000f68b601007387 */ /* 0x0007e40000100a00 */
[C---:B---3--:R-:W-:Y:S08]  /*3b8c0*/  HMMA.1688.F32.TF32 R180, R184.reuse, R214, R160 ;  /* 0x000000d6b8b4723c */ /* 0x048ff000000810a0 */
[C---:B----4-:R-:W-:Y:S08]  /*3b8d0*/  HMMA.1688.F32.TF32 R156, R184.reuse, R210, R156 ;  /* 0x000000d2b89c723c */ /* 0x050ff0000008109c */
[----:B------:R-:W-:Y:S11]  /*3b8e0*/  HMMA.1688.F32.TF32 R160, R184, R218, R164 ;  /* 0x000000dab8a0723c */ /* 0x000ff600000810a4 */
[----:B------:R-:W-:Y:S04]  /*3b8f0*/  STL.64 [R1+0x10d0], R156 ;  /* 0x0010d09c01007387 */ /* 0x000fe80000100a00 */
[----:B------:R1:W-:Y:S02]  /*3b900*/  STL.64 [R1+0x10d8], R158 ;  /* 0x0010d89e01007387 */ /* 0x0003e40000100a00 */
[C---:B-1----:R-:W-:Y:S08]  /*3b910*/  HMMA.1688.F32.TF32 R156, R220.reuse, R190, R32 ;  /* 0x000000bedc9c723c */ /* 0x042ff00000081020 */
[C---:B------:R-:W-:Y:S01]  /*3b920*/  HMMA.1688.F32.TF32 R32, R220.reuse, R194, R36 ;  /* 0x000000c2dc20723c */ /* 0x040fe20000081024 */
[----:B------:R1:W-:Y:S04]  /*3b930*/  STL.64 [R1+0x10c0], R180 ;  /* 0x0010c0b401007387 */ /* 0x0003e80000100a00 */
[----:B------:R2:W-:Y:S04]  /*3b940*/  STL.64 [R1+0x10c8], R182 ;  /* 0x0010c8b601007387 */ /* 0x0005e80000100a00 */
[----:B------:R-:W-:Y:S01]  /*3b950*/  STL.64 [R1+0x10b0], R160 ;  /* 0x0010b0a001007387 */ /* 0x000fe20000100a00 */
[C---:B------:R-:W-:Y:S03]  /*3b960*/  HMMA.1688.F32.TF32 R36, R220.reuse, R198, R40 ;  /* 0x000000c6dc24723c */ /* 0x040fe60000081028 */
[----:B------:R-:W-:Y:S04]  /*3b970*/  STL.64 [R1+0x10b8], R162 ;  /* 0x0010b8a201007387 */ /* 0x000fe80000100a00 */
[----:B------:R3:W-:Y:S01]  /*3b980*/  STL.64 [R1+0x1b0], R156 ;  /* 0x0001b09c01007387 */ /* 0x0007e20000100a00 */
[----:B------:R-:W-:Y:S03]  /*3b990*/  HMMA.1688.F32.TF32 R40, R220, R202, R44 ;  /* 0x000000cadc28723c */ /* 0x000fe6000008102c */
[----:B------:R-:W-:Y:S04]  /*3b9a0*/  STL.64 [R1+0x1b8], R158 ;  /* 0x0001b89e01007387 */ /* 0x000fe80000100a00 */
[----:B------:R-:W-:Y:S04]  /*3b9b0*/  STL.64 [R1+0x1a0], R32 ;  /* 0x0001a02001007387 */ /* 0x000fe80000100a00 */
[----:B------:R4:W-:Y:S01]  /*3b9c0*/  STL.64 [R1+0x1a8], R34 ;  /* 0x0001a82201007387 */ /* 0x0009e20000100a00 */
[----:B-1----:R-:W-:-:S02]  /*3b9d0*/  IMAD.MOV.U32 R180, RZ, RZ, R100 ;  /* 0x000000ffffb47224 */ /* 0x002fc400078e0064 */
[----:B------:R-:W-:Y:S01]  /*3b9e0*/  IMAD.MOV.U32 R181, RZ, RZ, R101 ;  /* 0x000000ffffb57224 */ /* 0x000fe200078e0065 */
[----:B--2---:R-:W-:Y:S01]  /*3b9f0*/  MOV R183, R103 ;  /* 0x0000006700b77202 */ /* 0x004fe20000000f00 */
[----:B------:R-:W-:Y:S01]  /*3ba00*/  IMAD.MOV.U32 R182, RZ, RZ, R102 ;  /* 0x000000ffffb67224 */ /* 0x000fe200078e0066 */
[----:B------:R-:W-:Y:S01]  /*3ba10*/  LDS R44, [R0+UR10+0xc400] ;  /* 0x00c4000a002c7984 */ /* 0x000fe20008000800 */
[----:B---3--:R-:W-:Y:S02]  /*3ba20*/  IMAD.MOV.U32 R156, RZ, RZ, R96 ;  /* 0x000000ffff9c7224 */ /* 0x008fe400078e0060 */
[----:B------:R-:W-:Y:S01]  /*3ba30*/  IMAD.MOV.U32 R157, RZ, RZ, R97 ;  /* 0x000000ffff9d7224 */ /* 0x000fe200078e0061 */
[----:B------:R-:W-:Y:S01]  /*3ba40*/  LDS R46, [R0+UR10+0xe400] ;  /* 0x00e4000a002e7984 */ /* 0x000fe20008000800 */
[C---:B----4-:R-:W-:Y:S03]  /*3ba50*/  HMMA.1688.F32.TF32 R32, R220.reuse, R206, R48 ;  /* 0x000000cedc20723c */ /* 0x050fe60000081030 */
        /* <DEDUP_REMOVED lines=8> */
[----:B-1----:R-:W-:Y:S03]  /*3bae0*/  HMMA.1688.F32.TF32 R32, R220, R218, R60 ;  /* 0x000000dadc20723c */ /* 0x002fe6000008103c */
        /* <DEDUP_REMOVED lines=8> */
[----:B------:R-:W-:-:S02]  /*3bb70*/  IMAD.MOV.U32 R158, RZ, RZ, R98 ;  /* 0x000000ffff9e7224 */ /* 0x000fc400078e0062 */
[----:B------:R-:W-:Y:S01]  /*3bb80*/  IMAD.MOV.U32 R159, RZ, RZ, R99 ;  /* 0x000000ffff9f7224 */ /* 0x000fe200078e0063 */
[----:B------:R-:W-:Y:S01]  /*3bb90*/  LOP3.LUT R223, R0, 0x20, RZ, 0x3c, !PT ;  /* 0x0000002000df7812 */ /* 0x000fe200078e3cff */
[----:B------:R-:W-:Y:S03]  /*3bba0*/  LDS R168, [R0+UR10+0xc500] ;  /* 0x00c5000a00a87984 */ /* 0x000fe60008000800 */
[C---:B-1----:R-:W-:Y:S01]  /*3bbb0*/  HMMA.1688.F32.TF32 R32, R224.reuse, R198, R72 ;  /* 0x000000c6e020723c */ /* 0x042fe20000081048 */
[----:B------:R-:W-:Y:S04]  /*3bbc0*/  LDS R45, [R223+UR10+0xc400] ;  /* 0x00c4000adf2d7984 */ /* 0x000fe80008000800 */
        /* <DEDUP_REMOVED lines=8> */
[----:B------:R-:W2:Y:S04]  /*3bc50*/  LDS R47, [R223+UR10+0xe400] ;  /* 0x00e4000adf2f7984 */ /* 0x000ea80008000800 */
[----:B------:R-:W-:Y:S01]  /*3bc60*/  LDS R170, [R0+UR10+0xe500] ;  /* 0x00e5000a00aa7984 */ /* 0x000fe20008000800 */
[C---:B-1----:R-:W-:Y:S03]  /*3bc70*/  HMMA.1688.F32.TF32 R32, R224.reuse, R210, R84 ;  /* 0x000000d2e020723c */ /* 0x042fe60000081054 */
[----:B------:R-:W-:Y:S04]  /*3bc80*/  LDS R169, [R223+UR10+0xc500] ;  /* 0x00c5000adfa97984 */ /* 0x000fe80008000800 */
[----:B------:R-:W-:Y:S04]  /*3bc90*/  STL.64 [R1+0xef0], R36 ;  /* 0x000ef02401007387 */ /* 0x000fe80000100a00 */
[----:B------:R1:W-:Y:S04]  /*3bca0*/  STL.64 [R1+0xef8], R38 ;  /* 0x000ef82601007387 */ /* 0x0003e80000100a00 */
[----:B------:R-:W-:Y:S04]  /*3bcb0*/  STL.64 [R1+0x4a0], R40 ;  /* 0x0004a02801007387 */ /* 0x000fe80000100a00 */
[----:B------:R-:W-:Y:S01]  /*3bcc0*/  STL.64 [R1+0x4a8], R42 ;  /* 0x0004a82a01007387 */ /* 0x000fe20000100a00 */
[----:B-1----:R-:W-:Y:S03]  /*3bcd0*/  HMMA.1688.F32.TF32 R36, R224, R214, R88 ;  /* 0x000000d6e024723c */ /* 0x002fe60000081058 */
[----:B------:R-:W-:Y:S04]  /*3bce0*/  STL.64 [R1+0x1050], R32 ;  /* 0x0010502001007387 */ /* 0x000fe80000100a00 */
[----:B------:R1:W-:Y:S04]  /*3bcf0*/  STL.64 [R1+0x1058], R34 ;  /* 0x0010582201007387 */ /* 0x0003e80000100a00 */
[----:B------:R-:W-:Y:S01]  /*3bd00*/  LDS R40, [R216+UR10+0xc400] ;  /* 0x00c4000ad8287984 */ /* 0x000fe20008000800 */
[----:B--2---:R-:W-:Y:S03]  /*3bd10*/  HMMA.1688.F32.TF32 R52, R44, R198, R104 ;  /* 0x000000c62c34723c */ /* 0x004fe60000081068 */
[----:B------:R-:W-:Y:S04]  /*3bd20*/  LDS R42, [R216+UR10+0xe400] ;  /* 0x00e4000ad82a7984 */ /* 0x000fe80008000800 */
[----:B------:R-:W-:Y:S01]  /*3bd30*/  LDS R41, [R217+UR10+0xc400] ;  /* 0x00c4000ad9297984 */ /* 0x000fe20008000800 */
[----:B-1----:R-:W-:Y:S03]  /*3bd40*/  HMMA.1688.F32.TF32 R32, R224, R218, R92 ;  /* 0x000000dae020723c */ /* 0x002fe6000008105c */
[----:B------:R-:W-:Y:S04]  /*3bd50*/  STL.64 [R1+0x1040], R36 ;  /* 0x0010402401007387 */ /* 0x000fe80000100a00 */
[----:B------:R-:W-:Y:S04]  /*3bd60*/  STL.64 [R1+0x1048], R38 ;  /* 0x0010482601007387 */ /* 0x000fe80000100a00 */
[----:B------:R-:W2:Y:S04]  /*3bd70*/  LDL.LU R100, [R1+0x2c90] ;  /* 0x002c900001647983 */ /* 0x000ea80000300800 */
[----:B------:R-:W-:Y:S04]  /*3bd80*/  LDS R43, [R217+UR10+0xe400] ;  /* 0x00e4000ad92b7984 */ /* 0x000fe80008000800 */
[----:B------:R-:W-:Y:S04]  /*3bd90*/  LDS R36, [R0+UR10+0xc480] ;  /* 0x00c4800a00247984 */ /* 0x000fe80008000800 */
[----:B------:R-:W-:Y:S04]  /*3bda0*/  STL.64 [R1+0x1030], R32 ;  /* 0x0010302001007387 */ /* 0x000fe80000100a00 */
[----:B------:R-:W-:Y:S04]  /*3bdb0*/  STL.64 [R1+0x1038], R34 ;  /* 0x0010382201007387 */ /* 0x000fe80000100a00 */
        /* <DEDUP_REMOVED lines=11> */
[----:B------:R-:W-:Y:S04]  /*3be70*/  LDS R38, [R0+UR10+0xe480] ;  /* 0x00e4800a00267984 */ /* 0x000fe80008000800 */
[----:B------:R-:W-:Y:S04]  /*3be80*/  LDS R37, [R223+UR10+0xc480] ;  /* 0x00c4800adf257984 */ /* 0x000fe80008000800 */
[----:B------:R-:W1:Y:S04]  /*3be90*/  LDS R39, [R223+UR10+0xe480] ;  /* 0x00e4800adf277984 */ /* 0x000e680008000800 */
[----:B------:R-:W-:Y:S04]  /*3bea0*/  LDS R32, [R216+UR10+0xc480] ;  /* 0x00c4800ad8207984 */ /* 0x000fe80008000800 */
[----:B------:R-:W-:Y:S04]  /*3beb0*/  LDS R34, [R216+UR10+0xe480] ;  /* 0x00e4800ad8227984 */ /* 0x000fe80008000800 */
[----:B------:R-:W-:Y:S04]  /*3bec0*/  LDS R33, [R217+UR10+0xc480] ;  /* 0x00c4800ad9217984 */ /* 0x000fe80008000800 */
[----:B------:R-:W4:Y:S04]  /*3bed0*/  LDS R35, [R217+UR10+0xe480] ;  /* 0x00e4800ad9237984 */ /* 0x000f280008000800 */
[----:B------:R-:W2:Y:S04]  /*3bee0*/  LDS R171, [R223+UR10+0xe500] ;  /* 0x00e5000adfab7984 */ /* 0x000ea80008000800 */
[----:B------:R-:W-:Y:S04]  /*3bef0*/  LDS R104, [R0+UR10+0xc600] ;  /* 0x00c6000a00687984 */ /* 0x000fe80008000800 */
[----:B------:R-:W-:Y:S04]  /*3bf00*/  LDS R106, [R0+UR10+0xe600] ;  /* 0x00e6000a006a7984 */ /* 0x000fe80008000800 */
[----:B------:R-:W-:Y:S04]  /*3bf10*/  LDS R105, [R223+UR10+0xc600] ;  /* 0x00c6000adf697984 */ /* 0x000fe80008000800 */
[----:B------:R-:W-:Y:S01]  /*3bf20*/  LDS R107, [R223+UR10+0xe600] ;  /* 0x00e6000adf6b7984 */ /* 0x000fe20008000800 */
[C---:B-1----:R-:W-:Y:S03]  /*3bf30*/  HMMA.1688.F32.TF32 R28, R36.reuse, R198, R28 ;  /* 0x000000c6241c723c */ /* 0x042fe6000008101c */
[----:B------:R-:W-:Y:S04]  /*3bf40*/  LDS R220, [R216+UR10+0xc780] ;  /* 0x00c7800ad8dc7984 */ /* 0x000fe80008000800 */
[----:B------:R-:W-:Y:S01]  /*3bf50*/  LDS R222, [R216+UR10+0xe780] ;  /* 0x00e7800ad8de7984 */ /* 0x000fe20008000800 */
[C---:B------:R-:W-:Y:S03]  /*3bf60*/  HMMA.1688.F32.TF32 R24, R36.reuse, R202, R24 ;  /* 0x000000ca2418723c */ /* 0x040fe60000081018 */
[----:B------:R-:W-:Y:S05]  /*3bf70*/  LDS R221, [R217+UR10+0xc780] ;  /* 0x00c7800ad9dd7984 */ /* 0x000fea0008000800 */
[C---:B------:R-:W-:Y:S08]  /*3bf80*/  HMMA.1688.F32.TF32 R20, R36.reuse, R206, R20 ;  /* 0x000000ce2414723c */ /* 0x040ff00000081014 */
[C---:B------:R-:W-:Y:S08]  /*3bf90*/  HMMA.1688.F32.TF32 R16, R36.reuse, R210, R16 ;  /* 0x000000d22410723c */ /* 0x040ff00000081010 */
[C---:B------:R-:W-:Y:S08]  /*3bfa0*/  HMMA.1688.F32.TF32 R248, R36.reuse, R218, R248 ;  /* 0x000000da24f8723c */ /* 0x040ff000000810f8 */
[----:B------:R-:W-:Y:S08]  /*3bfb0*/  HMMA.1688.F32.TF32 R12, R36, R214, R12 ;  /* 0x000000d6240c723c */ /* 0x000ff0000008100c */
[C---:B---3--:R-:W-:Y:S08]  /*3bfc0*/  HMMA.1688.F32.TF32 R48, R44.reuse, R190, R96 ;  /* 0x000000be2c30723c */ /* 0x048ff00000081060 */
[C---:B--2---:R-:W-:Y:S11]  /*3bfd0*/  HMMA.1688.F32.TF32 R56, R44.reuse, R194, R100 ;  /* 0x000000c22c38723c */ /* 0x044ff60000081064 */
        /* <DEDUP_REMOVED lines=11> */
[C---:B-1----:R-:W-:Y:S08]  /*3c090*/  HMMA.1688.F32.TF32 R48, R44.reuse, R214, R120 ;  /* 0x000000d62c30723c */ /* 0x042ff00000081078 */
[----:B------:R-:W-:Y:S01]  /*3c0a0*/  HMMA.1688.F32.TF32 R44, R44, R218, R124 ;  /* 0x000000da2c2c723c */ /* 0x000fe2000008107c */
        /* <DEDUP_REMOVED lines=22> */
[C---:B-1----:R-:W-:Y:S03]  /*3c210*/  HMMA.1688.F32.TF32 R44, R40.reuse, R210, R148 ;  /* 0x000000d2282c723c */ /* 0x042fe60000081094 */
        /* <DEDUP_REMOVED lines=8> */
[----:B--2---:R-:W-:Y:S08]  /*3c2a0*/  HMMA.1688.F32.TF32 R48, R40, R218, R172 ;  /* 0x000000da2830723c */ /* 0x004ff000000810ac */
[C---:B-1----:R-:W-:Y:S08]  /*3c2b0*/  HMMA.1688.F32.TF32 R44, R36.reuse, R190, R176 ;  /* 0x000000be242c723c */ /* 0x042ff000000810b0 */
        /* <DEDUP_REMOVED lines=18> */
[----:B------:R-:W-:Y:S04]  /*3c3e0*/  STL.64 [R1], R12 ;  /* 0x0000000c01007387 */ /* 0x000fe80000100a00 */
[----:B------:R4:W-:Y:S02]  /*3c3f0*/  STL.64 [R1+0x8], R14 ;  /* 0x0000080e01007387 */ /* 0x0009e40000100a00 */
[C---:B----4-:R-:W-:Y:S02]  /*3c400*/  HMMA.1688.F32.TF32 R12, R32.reuse, R190, R160 ;  /* 0x000000be200c723c */ /* 0x050fe400000810a0 */
[----:B------:R-:W-:Y:S06]  /*3c410*/  STL.64 [R1+0x2ac8], R250 ;  /* 0x002ac8fa01007387 */ /* 0x000fec0000100a00 */
[C---:B------:R-:W-:Y:S08]  /*3c420*/  HMMA.1688.F32.TF32 R20, R32.reuse, R194, R156 ;  /* 0x000000c22014723c */ /* 0x040ff0000008109c */
[C---:B------:R-:W-:Y:S03]  /*3c430*/  HMMA.1688.F32.TF32 R16, R32.reuse, R198, R180 ;  /* 0x000000c62010723c */ /* 0x040fe600000810b4 */
        /* <DEDUP_REMOVED lines=11> */
[C---:B------:R-:W-:Y:S08]  /*3c4f0*/  HMMA.1688.F32.TF32 R8, R32.reuse, R218, R8 ;  /* 0x000000da2008723c */ /* 0x040ff00000081008 */
[----:B-1----:R-:W-:Y:S01]  /*3c500*/  HMMA.1688.F32.TF32 R12, R32, R214, R228 ;  /* 0x000000d6200c723c */ /* 0x002fe200000810e4 */
        /* <DEDUP_REMOVED lines=23> */
[----:B------:R-:W2:Y:S01]  /*3c680*/  LDL.LU R187, [R1+0x11c] ;  /* 0x00011c0001bb7983 */ /* 0x000ea20000300800 */
[----:B------:R-:W-:-:S03]  /*3c690*/  IMAD.MOV.U32 R160, RZ, RZ, R244 ;  /* 0x000000ffffa07224 */ /* 0x000fc600078e00f4 */
[----:B------:R-:W3:Y:S01]  /*3c6a0*/  LDL.LU R180, [R1+0x1e0] ;  /* 0x0001e00001b47983 */ /* 0x000ee20000300800 */
[----:B------:R-:W-:-:S03]  /*3c6b0*/  IMAD.MOV.U32 R161, RZ, RZ, R245 ;  /* 0x000000ffffa17224 */ /* 0x000fc600078e00f5 */
[----:B------:R-:W3:Y:S01]  /*3c6c0*/  LDL.LU R181, [R1+0x1e4] ;  /* 0x0001e40001b57983 */ /* 0x000ee20000300800 */
[----:B------:R-:W-:-:S03]  /*3c6d0*/  IMAD.MOV.U32 R162, RZ, RZ, R246 ;  /* 0x000000ffffa27224 */ /* 0x000fc600078e00f6 */
[----:B------:R-:W3:Y:S01]  /*3c6e0*/  LDL.LU R182, [R1+0x1e8] ;  /* 0x0001e80001b67983 */ /* 0x000ee20000300800 */
[----:B------:R-:W-:-:S03]  /*3c6f0*/  IMAD.MOV.U32 R163, RZ, RZ, R247 ;  /* 0x000000ffffa37224 */ /* 0x000fc600078e00f7 */
[----:B------:R-:W3:Y:S04]  /*3c700*/  LDL.LU R183, [R1+0x1ec] ;  /* 0x0001ec0001b77983 */ /* 0x000ee80000300800 */
[----:B------:R-:W3:Y:S04]  /*3c710*/  LDL.LU R244, [R1+0x2c70] ;  /* 0x002c700001f47983 */ /* 0x000ee80000300800 */
[----:B------:R-:W3:Y:S04]  /*3c720*/  LDL.LU R245, [R1+0x2c6c] ;  /* 0x002c6c0001f57983 */ /* 0x000ee80000300800 */
[----:B------:R-:W3:Y:S04]  /*3c730*/  LDL.LU R246, [R1+0x2c68] ;  /* 0x002c680001f67983 */ /* 0x000ee80000300800 */
[----:B------:R-:W3:Y:S01]  /*3c740*/  LDL.LU R247, [R1+0x2c64] ;  /* 0x002c640001f77983 */ /* 0x000ee20000300800 */
[C---:B------:R-:W-:Y:S03]  /*3c750*/  HMMA.1688.F32.TF32 R176, R168.reuse, R210, R160 ;  /* 0x000000d2a8b0723c */ /* 0x040fe600000810a0 */
        /* <DEDUP_REMOVED lines=12> */
[----:B------:R-:W-:-:S15]  /*3c820*/  HMMA.1688.F32.TF32 R244, R168, R190, R244 ;  /* 0x000000bea8f4723c */ /* 0x000fde00000810f4 */
        /* <DEDUP_REMOVED lines=41> */
[----:B------:R-:W1:Y:S04]  /*3cac0*/  LDL.LU R92, [R1+0x370] ;  /* 0x00037000015c7983 */ /* 0x000e680000300800 */
[----:B------:R-:W1:Y:S04]  /*3cad0*/  LDL.LU R93, [R1+0x374] ;  /* 0x00037400015d7983 */ /* 0x000e680000300800 */
[----:B------:R-:W1:Y:S04]  /*3cae0*/  LDL.LU R94, [R1+0x378] ;  /* 0x00037800015e7983 */ /* 0x000e680000300800 */
[----:B------:R-:W1:Y:S04]  /*3caf0*/  LDL.LU R95, [R1+0x37c] ;  /* 0x00037c00015f7983 */ /* 0x000e680000300800 */
        /* <DEDUP_REMOVED lines=26> */
[----:B------:R-:W-:Y:S01]  /*3cca0*/  STL.64 [R1+0x2b38], R174 ;  /* 0x002b38ae01007387 */ /* 0x000fe20000100a00 */
[----:B--2---:R-:W-:Y:S03]  /*3ccb0*/  HMMA.1688.F32.TF32 R168, R168, R218, R48 ;  /* 0x000000daa8a8723c */ /* 0x004fe60000081030 */
[----:B------:R-:W2:Y:S04]  /*3ccc0*/  LDL.LU R48, [R1+0x3b0] ;  /* 0x0003b00001307983 */ /* 0x000ea80000300800 */
[----:B------:R-:W2:Y:S04]  /*3ccd0*/  LDL.LU R49, [R1+0x3b4] ;  /* 0x0003b40001317983 */ /* 0x000ea80000300800 */
[----:B------:R-:W2:Y:S04]  /*3cce0*/  LDL.LU R50, [R1+0x3b8] ;  /* 0x0003b80001327983 */ /* 0x000ea80000300800 */
[----:B------:R-:W2:Y:S01]  /*3ccf0*/  LDL.LU R51, [R1+0x3bc] ;  /* 0x0003bc0001337983 */ /* 0x000ea20000300800 */
[C---:B-1----:R-:W-:Y:S03]  /*3cd00*/  HMMA.1688.F32.TF32 R16, R12.reuse, R190, R92 ;  /* 0x000000be0c10723c */ /* 0x042fe6000008105c */
[----:B------:R-:W-:Y:S04]  /*3cd10*/  STL.64 [R1+0x2b50], R168 ;  /* 0x002b50a801007387 */ /* 0x000fe80000100a00 */
[----:B------:R-:W-:Y:S01]  /*3cd20*/  STL.64 [R1+0x2b48], R170 ;  /* 0x002b48aa01007387 */ /* 0x000fe20000100a00 */
[C---:B------:R-:W-:Y:S08]  /*3cd30*/  HMMA.1688.F32.TF32 R20, R12.reuse, R198, R84 ;  /* 0x000000c60c14723c */ /* 0x040ff00000081054 */
[C---:B---3--:R-:W-:Y:S03]  /*3cd40*/  HMMA.1688.F32.TF32 R24, R12.reuse, R194, R88 ;  /* 0x000000c20c18723c */ /* 0x048fe60000081058 */
[----:B------:R-:W-:Y:S04]  /*3cd50*/  STL.64 [R1+0xe20], R16 ;  /* 0x000e201001007387 */ /* 0x000fe80000100a00 */
[----:B------:R1:W-:Y:S02]  /*3cd60*/  STL.64 [R1+0xe28], R18 ;  /* 0x000e281201007387 */ /* 0x0003e40000100a00 */
[C---:B-1----:R-:W-:Y:S10]  /*3cd70*/  HMMA.1688.F32.TF32 R16, R12.reuse, R202, R80 ;  /* 0x000000ca0c10723c */ /* 0x042ff40000081050 */
[----:B------:R-:W-:Y:S04]  /*3cd80*/  STL.64 [R1+0x710], R24 ;  /* 0x0007101801007387 */ /* 0x000fe80000100a00 */
[----:B------:R1:W-:Y:S04]  /*3cd90*/  STL.64 [R1+0x718], R26 ;  /* 0x0007181a01007387 */ /* 0x0003e80000100a00 */
[----:B------:R-:W-:Y:S04]  /*3cda0*/  STL.64 [R1+0xe10], R20 ;  /* 0x000e101401007387 */ /* 0x000fe80000100a00 */
[----:B------:R4:W-:Y:S01]  /*3cdb0*/  STL.64 [R1+0xe18], R22 ;  /* 0x000e181601007387 */ /* 0x0009e20000100a00 */
[C---:B-1----:R-:W-:Y:S03]  /*3cdc0*/  HMMA.1688.F32.TF32 R24, R12.reuse, R206, R76 ;  /* 0x000000ce0c18723c */ /* 0x042fe6000008104c */
[----:B------:R-:W-:Y:S04]  /*3cdd0*/  STL.64 [R1+0xe00], R16 ;  /* 0x000e001001007387 */ /* 0x000fe80000100a00 */
[----:B------:R1:W-:Y:S01]  /*3cde0*/  STL.64 [R1+0xe08], R18 ;  /* 0x000e081201007387 */ /* 0x0003e20000100a00 */
[----:B----4-:R-:W-:Y:S08]  /*3cdf0*/  HMMA.1688.F32.TF32 R20, R12, R210, R72 ;  /* 0x000000d20c14723c */ /* 0x010ff00000081048 */
[----:B------:R-:W-:Y:S08]  /*3ce00*/  HMMA.1688.F32.TF32 R164, R136, R190, R164 ;  /* 0x000000be88a4723c */ /* 0x000ff000000810a4 */
[C---:B-1----:R-:W-:Y:S08]  /*3ce10*/  HMMA.1688.F32.TF32 R16, R12.reuse, R214, R68 ;  /* 0x000000d60c10723c */ /* 0x042ff00000081044 */
[----:B------:R-:W-:Y:S08]  /*3ce20*/  HMMA.1688.F32.TF32 R12, R12, R218, R60 ;  /* 0x000000da0c0c723c */ /* 0x000ff0000008103c */
[C---:B------:R-:W-:Y:S01]  /*3ce30*/  HMMA.1688.F32.TF32 R160, R136.reuse, R194, R160 ;  /* 0x000000c288a0723c */ /* 0x040fe200000810a0 */
[----:B------:R-:W-:Y:S07]  /*3ce40*/  STL.64 [R1+0x7b0], R24 ;  /* 0x0007b01801007387 */ /* 0x000fee0000100a00 */
[C---:B------:R-:W-:Y:S01]  /*3ce50*/  HMMA.1688.F32.TF32 R156, R136.reuse, R198, R156 ;  /* 0x000000c6889c723c */ /* 0x040fe2000008109c */
[----:B------:R-:W-:Y:S07]  /*3ce60*/  STL.64 [R1+0x7b8], R26 ;  /* 0x0007b81a01007387 */ /* 0x000fee0000100a00 */
        /* <DEDUP_REMOVED lines=12> */
[----:B------:R-:W-:Y:S04]  /*3cf30*/  STL [R1+0x2b84], R156 ;  /* 0x002b849c01007387 */ /* 0x000fe80000100800 */
[----:B------:R-:W-:Y:S04]  /*3cf40*/  STL [R1+0x2b80], R157 ;  /* 0x002b809d01007387 */ /* 0x000fe80000100800 */
[----:B------:R-:W-:Y:S04]  /*3cf50*/  STL.64 [R1+0x2b78], R158 ;  /* 0x002b789e01007387 */ /* 0x000fe80000100a00 */
        /* <DEDUP_REMOVED lines=36> */
[C---:B--2---:R-:W-:Y:S03]  /*3d1a0*/  HMMA.1688.F32.TF32 R144, R136.reuse, R210, R48 ;  /* 0x000000d28890723c */ /* 0x044fe60000081030 */
        /* <DEDUP_REMOVED lines=12> */
[----:B------:R-:W-:Y:S04]  /*3d270*/  STL [R1+0x2bb4], R144 ;  /* 0x002bb49001007387 */ /* 0x000fe80000100800 */
[----:B------:R-:W-:Y:S04]  /*3d280*/  STL [R1+0x2bb0], R145 ;  /* 0x002bb09101007387 */ /* 0x000fe80000100800 */
[----:B------:R-:W-:Y:S04]  /*3d290*/  STL [R1+0x2bac], R146 ;  /* 0x002bac9201007387 */ /* 0x000fe80000100800 */
[----:B------:R-:W-:Y:S01]  /*3d2a0*/  STL [R1+0x2ba8], R147 ;  /* 0x002ba89301007387 */ /* 0x000fe20000100800 */
[C---:B---3--:R-:W-:Y:S08]  /*3d2b0*/  HMMA.1688.F32.TF32 R140, R136.reuse, R214, R88 ;  /* 0x000000d6888c723c */ /* 0x048ff00000081058 */
[----:B----4-:R-:W-:Y:S11]  /*3d2c0*/  HMMA.1688.F32.TF32 R136, R136, R218, R84 ;  /* 0x000000da8888723c */ /* 0x010ff60000081054 */
[----:B------:R-:W-:Y:S04]  /*3d2d0*/  STL [R1+0x2bc4], R140 ;  /* 0x002bc48c01007387 */ /* 0x000fe80000100800 */
[----:B------:R-:W-:Y:S01]  /*3d2e0*/  STL [R1+0x2bc0], R141 ;  /* 0x002bc08d01007387 */ /* 0x000fe20000100800 */
[C---:B-1----:R-:W-:Y:S03]  /*3d2f0*/  HMMA.1688.F32.TF32 R12, R8.reuse, R194, R56 ;  /* 0x000000c2080c723c */ /* 0x042fe60000081038 */
[----:B------:R-:W-:Y:S05]  /*3d300*/  STL [R1+0x2bbc], R142 ;  /* 0x002bbc8e01007387 */ /* 0x000fea0000100800 */
[C---:B------:R-:W-:Y:S01]  /*3d310*/  HMMA.1688.F32.TF32 R16, R8.reuse, R190, R80 ;  /* 0x000000be0810723c */ /* 0x040fe20000081050 */
[----:B------:R-:W-:Y:S04]  /*3d320*/  STL [R1+0x2bb8], R143 ;  /* 0x002bb88f01007387 */ /* 0x000fe80000100800 */
[----:B------:R-:W-:Y:S04]  /*3d330*/  STL [R1+0x2bd4], R136 ;  /* 0x002bd48801007387 */ /* 0x000fe80000100800 */
[----:B------:R-:W-:Y:S04]  /*3d340*/  STL [R1+0x2bd0], R137 ;  /* 0x002bd08901007387 */ /* 0x000fe80000100800 */
[----:B------:R-:W-:Y:S04]  /*3d350*/  STL [R1+0x2bcc], R138 ;  /* 0x002bcc8a01007387 */ /* 0x000fe80000100800 */
[----:B------:R-:W-:Y:S04]  /*3d360*/  STL [R1+0x2bc8], R139 ;  /* 0x002bc88b01007387 */ /* 0x000fe80000100800 */
[----:B------:R-:W3:Y:S04]  /*3d370*/  LDL.LU R56, [R1+0x640] ;  /* 0x0006400001387983 */ /* 0x000ee80000300800 */
[----:B------:R-:W-:Y:S04]  /*3d380*/  STL.64 [R1+0xde0], R16 ;  /* 0x000de01001007387 */ /* 0x000fe80000100a00 */
[----:B------:R-:W-:Y:S04]  /*3d390*/  STL.64 [R1+0xde8], R18 ;  /* 0x000de81201007387 */ /* 0x000fe80000100a00 */
[----:B------:R-:W-:Y:S04]  /*3d3a0*/  STL.64 [R1+0xdd0], R12 ;  /* 0x000dd00c01007387 */ /* 0x000fe80000100a00 */
[----:B------:R1:W-:Y:S04]  /*3d3b0*/  STL.64 [R1+0xdd8], R14 ;  /* 0x000dd80e01007387 */ /* 0x0003e80000100a00 */
[----:B------:R-:W3:Y:S04]  /*3d3c0*/  LDL.LU R57, [R1+0x644] ;  /* 0x0006440001397983 */ /* 0x000ee80000300800 */
[----:B------:R-:W3:Y:S01]  /*3d3d0*/  LDL.LU R58, [R1+0x648] ;  /* 0x00064800013a7983 */ /* 0x000ee20000300800 */
[----:B-1----:R-:W-:Y:S03]  /*3d3e0*/  HMMA.1688.F32.TF32 R12, R8, R198, R52 ;  /* 0x000000c6080c723c */ /* 0x002fe60000081034 */
[----:B------:R-:W3:Y:S04]  /*3d3f0*/  LDL.LU R59, [R1+0x64c] ;  /* 0x00064c00013b7983 */ /* 0x000ee80000300800 */
[----:B------:R-:W4:-:S12]  /*3d400*/  LDL.LU R52, [R1+0x780] ;  /* 0x0007800001347983 */ /* 0x000f180000300800 */
[----:B------:R-:W-:Y:S04]  /*3d410*/  STL.64 [R1+0xdc0], R12 ;  /* 0x000dc00c01007387 */ /* 0x000fe80000100a00 */
[----:B------:R2:W-:Y:S04]  /*3d420*/  STL.64 [R1+0xdc8], R14 ;  /* 0x000dc80e01007387 */ /* 0x0005e80000100a00 */
[----:B------:R-:W4:Y:S04]  /*3d430*/  LDL.LU R53, [R1+0x784] ;  /* 0x0007840001357983 */ /* 0x000f280000300800 */
[----:B------:R-:W4:Y:S01]  /*3d440*/  LDL.LU R54, [R1+0x788] ;  /* 0x0007880001367983 */ /* 0x000f220000300800 */
[----:B--2---:R-:W-:Y:S03]  /*3d450*/  HMMA.1688.F32.TF32 R12, R8, R202, R48 ;  /* 0x000000ca080c723c */ /* 0x004fe60000081030 */
[----:B------:R-:W4:Y:S04]  /*3d460*/  LDL.LU R55, [R1+0x78c] ;  /* 0x00078c0001377983 */ /* 0x000f280000300800 */
[----:B------:R-:W2:-:S12]  /*3d470*/  LDL.LU R48, [R1+0x7a0] ;  /* 0x0007a00001307983 */ /* 0x000e980000300800 */
[----:B------:R-:W-:Y:S04]  /*3d480*/  STL.64 [R1+0x830], R12 ;  /* 0x0008300c01007387 */ /* 0x000fe80000100a00 */
[----:B------:R1:W-:Y:S04]  /*3d490*/  STL.64 [R1+0x838], R14 ;  /* 0x0008380e01007387 */ /* 0x0003e80000100a00 */
[----:B------:R-:W2:Y:S04]  /*3d4a0*/  LDL.LU R49, [R1+0x7a4] ;  /* 0x0007a40001317983 */ /* 0x000ea80000300800 */
[----:B------:R-:W2:Y:S04]  /*3d4b0*/  LDL.LU R50, [R1+0x7a8] ;  /* 0x0007a80001327983 */ /* 0x000ea80000300800 */
[----:B------:R-:W2:Y:S01]  /*3d4c0*/  LDL.LU R51, [R1+0x7ac] ;  /* 0x0007ac0001337983 */ /* 0x000ea20000300800 */
[C---:B------:R-:W-:Y:S08]  /*3d4d0*/  HMMA.1688.F32.TF32 R20, R8.reuse, R206, R76 ;  /* 0x000000ce0814723c */ /* 0x040ff0000008104c */
[C---:B------:R-:W-:Y:S01]  /*3d4e0*/  HMMA.1688.F32.TF32 R16, R8.reuse, R210, R72 ;  /* 0x000000d20810723c */ /* 0x040fe20000081048 */
[----:B------:R-:W-:Y:S04]  /*3d4f0*/  LDS R72, [R0+UR10+0xc680] ;  /* 0x00c6800a00487984 */ /* 0x000fe80008000800 */
[----:B------:R-:W-:Y:S03]  /*3d500*/  LDS R74, [R0+UR10+0xe680] ;  /* 0x00e6800a004a7984 */ /* 0x000fe60008000800 */
[C---:B-1----:R-:W-:Y:S01]  /*3d510*/  HMMA.1688.F32.TF32 R12, R8.reuse, R214, R68 ;  /* 0x000000d6080c723c */ /* 0x042fe20000081044 */
[----:B------:R-:W-:Y:S04]  /*3d520*/  LDS R73, [R223+UR10+0xc680] ;  /* 0x00c6800adf497984 */ /* 0x000fe80008000800 */
        /* <DEDUP_REMOVED lines=12> */
[----:B------:R-:W1:Y:S04]  /*3d5f0*/  LDS R15, [R217+UR10+0xe600] ;  /* 0x00e6000ad90f7984 */ /* 0x000e680008000800 */
[----:B------:R-:W1:Y:S04]  /*3d600*/  LDS R75, [R223+UR10+0xe680] ;  /* 0x00e6800adf4b7984 */ /* 0x000e680008000800 */
[----:B------:R-:W-:Y:S04]  /*3d610*/  LDS R8, [R216+UR10+0xc680] ;  /* 0x00c6800ad8087984 */ /* 0x000fe80008000800 */
[----:B------:R-:W-:Y:S04]  /*3d620*/  LDS R10, [R216+UR10+0xe680] ;  /* 0x00e6800ad80a7984 */ /* 0x000fe80008000800 */
[----:B------:R-:W-:Y:S04]  /*3d630*/  LDS R9, [R217+UR10+0xc680] ;  /* 0x00c6800ad9097984 */ /* 0x000fe80008000800 */
[----:B------:R-:W1:Y:S01]  /*3d640*/  LDS R11, [R217+UR10+0xe680] ;  /* 0x00e6800ad90b7984 */ /* 0x000e620008000800 */
[----:B---3--:R-:W-:-:S15]  /*3d650*/  HMMA.1688.F32.TF32 R132, R104, R190, R56 ;  /* 0x000000be6884723c */ /* 0x008fde0000081038 */
[----:B------:R-:W-:-:S04]  /*3d660*/  NOP ;  /* 0x0000000000007918 */ /* 0x000fc80000000000 */
[----:B------:R-:W-:Y:S01]  /*3d670*/  STL [R1+0x2be4], R132 ;  /* 0x002be48401007387 */ /* 0x000fe20000100800 */
[C---:B----4-:R-:W-:Y:S03]  /*3d680*/  HMMA.1688.F32.TF32 R128, R104.reuse, R194, R52 ;  /* 0x000000c26880723c */ /* 0x050fe60000081034 */
[----:B------:R-:W-:Y:S04]  /*3d690*/  STL [R1+0x2be0], R133 ;  /* 0x002be08501007387 */ /* 0x000fe80000100800 */
[----:B------:R-:W-:Y:S04]  /*3d6a0*/  STL [R1+0x2bdc], R134 ;  /* 0x002bdc8601007387 */ /* 0x000fe80000100800 */
[----:B------:R-:W-:Y:S08]  /*3d6b0*/  STL [R1+0x2bd8], R135 ;  /* 0x002bd88701007387 */ /* 0x000ff00000100800 */
[----:B------:R-:W-:Y:S04]  /*3d6c0*/  STL [R1+0x2bf4], R128 ;  /* 0x002bf48001007387 */ /* 0x000fe80000100800 */
[----:B------:R-:W-:Y:S04]  /*3d6d0*/  STL [R1+0x2bf0], R129 ;  /* 0x002bf08101007387 */ /* 0x000fe80000100800 */
[----:B------:R-:W-:Y:S04]  /*3d6e0*/  STL [R1+0x2bec], R130 ;  /* 0x002bec8201007387 */ /* 0x000fe80000100800 */
[----:B------:R-:W-:Y:S01]  /*3d6f0*/  STL [R1+0x2be8], R131 ;  /* 0x002be88301007387 */ /* 0x000fe20000100800 */
[-C--:B--2---:R-:W-:Y:S03]  /*3d700*/  HMMA.1688.F32.TF32 R124, R104, R198.reuse, R48 ;  /* 0x000000c6687c723c */ /* 0x084fe60000081030 */
        /* <DEDUP_REMOVED lines=72> */
[----:B------:R-:W-:Y:S04]  /*3db90*/  STL [R1+0x2c04], R124 ;  /* 0x002c047c01007387 */ /* 0x000fe80000100800 */
[----:B------:R-:W-:Y:S04]  /*3dba0*/  STL [R1+0x2c00], R125 ;  /* 0x002c007d01007387 */ /* 0x000fe80000100800 */
[----:B------:R-:W-:Y:S04]  /*3dbb0*/  STL [R1+0x2bfc], R126 ;  /* 0x002bfc7e01007387 */ /* 0x000fe80000100800 */
[----:B------:R-:W-:Y:S01]  /*3dbc0*/  STL [R1+0x2bf8], R127 ;  /* 0x002bf87f01007387 */ /* 0x000fe20000100800 */
[----:B-1----:R-:W-:Y:S08]  /*3dbd0*/  HMMA.1688.F32.TF32 R20, R12, R198, R224 ;  /* 0x000000c60c14723c */ /* 0x002ff000000810e0 */
[C---:B--2---:R-:W-:Y:S08]  /*3dbe0*/  HMMA.1688.F32.TF32 R120, R104.reuse, R202, R120 ;  /* 0x000000ca6878723c */ /* 0x044ff00000081078 */
[C---:B---3--:R-:W-:Y:S11]  /*3dbf0*/  HMMA.1688.F32.TF32 R116, R104.reuse, R206, R116 ;  /* 0x000000ce6874723c */ /* 0x048ff60000081074 */
[----:B------:R-:W-:Y:S04]  /*3dc00*/  STL [R1+0x2c14], R120 ;  /* 0x002c147801007387 */ /* 0x000fe80000100800 */
[----:B------:R-:W-:Y:S04]  /*3dc10*/  STL [R1+0x2c10], R121 ;  /* 0x002c107901007387 */ /* 0x000fe80000100800 */
[----:B------:R-:W-:Y:S04]  /*3dc20*/  STL [R1+0x2c0c], R122 ;  /* 0x002c0c7a01007387 */ /* 0x000fe80000100800 */
[----:B------:R-:W-:Y:S01]  /*3dc30*/  STL [R1+0x2c08], R123 ;  /* 0x002c087b01007387 */ /* 0x000fe20000100800 */
[C---:B----4-:R-:W-:Y:S03]  /*3dc40*/  HMMA.1688.F32.TF32 R112, R104.reuse, R210, R112 ;  /* 0x000000d26870723c */ /* 0x050fe60000081070 */
[----:B------:R-:W-:Y:S05]  /*3dc50*/  STL [R1+0x2c24], R116 ;  /* 0x002c247401007387 */ /* 0x000fea0000100800 */
[----:B------:R-:W-:Y:S01]  /*3dc60*/  HMMA.1688.F32.TF32 R108, R104, R214, R108 ;  /* 0x000000d6686c723c */ /* 0x000fe2000008106c */
[----:B------:R-:W-:Y:S07]  /*3dc70*/  STL [R1+0x2c20], R117 ;  /* 0x002c207501007387 */ /* 0x000fee0000100800 */
[C---:B------:R-:W-:Y:S01]  /*3dc80*/  HMMA.1688.F32.TF32 R16, R12.reuse, R190, R100 ;  /* 0x000000be0c10723c */ /* 0x040fe20000081064 */
[----:B------:R-:W-:Y:S04]  /*3dc90*/  STL [R1+0x2c1c], R118 ;  /* 0x002c1c7601007387 */ /* 0x000fe80000100800 */
[----:B------:R-:W-:Y:S04]  /*3dca0*/  STL [R1+0x2c18], R119 ;  /* 0x002c187701007387 */ /* 0x000fe80000100800 */
[----:B------:R-:W-:Y:S01]  /*3dcb0*/  STL.64 [R1+0x2c30], R112 ;  /* 0x002c307001007387 */ /* 0x000fe20000100a00 */
[C---:B------:R-:W-:Y:S03]  /*3dcc0*/  HMMA.1688.F32.TF32 R24, R12.reuse, R194, R96 ;  /* 0x000000c20c18723c */ /* 0x040fe60000081060 */
[----:B------:R-:W-:Y:S04]  /*3dcd0*/  STL [R1+0x2c2c], R114 ;  /* 0x002c2c7201007387 */ /* 0x000fe80000100800 */
[----:B------:R-:W-:Y:S04]  /*3dce0*/  STL [R1+0x2c28], R115 ;  /* 0x002c287301007387 */ /* 0x000fe80000100800 */
[----:B------:R-:W-:Y:S04]  /*3dcf0*/  STL.64 [R1+0x2c40], R108 ;  /* 0x002c406c01007387 */ /* 0x000fe80000100a00 */
[----:B------:R-:W-:Y:S04]  /*3dd00*/  STL.64 [R1+0x2c38], R110 ;  /* 0x002c386e01007387 */ /* 0x000fe80000100a00 */
        /* <DEDUP_REMOVED lines=12> */
[-C--:B------:R-:W-:Y:S01]  /*3ddd0*/  HMMA.1688.F32.TF32 R12, R12, R218.reuse, R76 ;  /* 0x000000da0c0c723c */ /* 0x080fe2000008104c */
[----:B------:R1:W-:Y:S04]  /*3dde0*/  STL.64 [R1+0x930], R24 ;  /* 0x0009301801007387 */ /* 0x0003e80000100a00 */
[----:B------:R2:W-:Y:S04]  /*3ddf0*/  STL.64 [R1+0x938], R26 ;  /* 0x0009381a01007387 */ /* 0x0005e80000100a00 */
[----:B------:R3:W-:Y:S04]  /*3de00*/  STL.64 [R1+0xe40], R20 ;  /* 0x000e401401007387 */ /* 0x0007e80000100a00 */
[----:B------:R4:W-:Y:S01]  /*3de10*/  STL.64 [R1+0xe48], R22 ;  /* 0x000e481601007387 */ /* 0x0009e20000100a00 */
[----:B------:R-:W-:Y:S03]  /*3de20*/  HMMA.1688.F32.TF32 R104, R104, R218, R44 ;  /* 0x000000da6868723c */ /* 0x000fe6000008102c */
[----:B------:R1:W-:Y:S04]  /*3de30*/  STL.64 [R1+0xe30], R16 ;  /* 0x000e301001007387 */ /* 0x0003e80000100a00 */
[----:B------:R1:W-:Y:S04]  /*3de40*/  STL.64 [R1+0xe38], R18 ;  /* 0x000e381201007387 */ /* 0x0003e80000100a00 */
[----:B------:R-:W-:Y:S04]  /*3de50*/  STL.64 [R1+0xdf0], R12 ;  /* 0x000df00c01007387 */ /* 0x000fe80000100a00 */
[----:B------:R1:W-:Y:S04]  /*3de60*/  STL.64 [R1+0xdf8], R14 ;  /* 0x000df80e01007387 */ /* 0x0003e80000100a00 */
        /* <DEDUP_REMOVED lines=19> */
[----:B--2---:R-:W2:Y:S04]  /*3dfa0*/  LDL.LU R26, [R1+0xad8] ;  /* 0x000ad800011a7983 */ /* 0x004ea80000300800 */
[----:B------:R-:W2:Y:S04]  /*3dfb0*/  LDL.LU R27, [R1+0xadc] ;  /* 0x000adc00011b7983 */ /* 0x000ea80000300800 */
[----:B---3--:R-:W3:Y:S04]  /*3dfc0*/  LDL.LU R20, [R1+0xae0] ;  /* 0x000ae00001147983 */ /* 0x008ee80000300800 */
        /* <DEDUP_REMOVED lines=23> */
[C---:B------:R-:W-:Y:S03]  /*3e140*/  HMMA.1688.F32.TF32 R88, R72.reuse, R202, R52 ;  /* 0x000000ca4858723c */ /* 0x040fe60000081034 */
[----:B------:R-:W2:Y:S04]  /*3e150*/  LDL.LU R52, [R1+0xbc0] ;  /* 0x000bc00001347983 */ /* 0x000ea80000300800 */
[----:B------:R-:W2:Y:S01]  /*3e160*/  LDL.LU R53, [R1+0xbc4] ;  /* 0x000bc40001357983 */ /* 0x000ea20000300800 */
[C---:B------:R-:W-:Y:S03]  /*3e170*/  HMMA.1688.F32.TF32 R92, R72.reuse, R198, R56 ;  /* 0x000000c6485c723c */ /* 0x040fe60000081038 */
[----:B------:R-:W2:Y:S04]  /*3e180*/  LDL.LU R54, [R1+0xbc8] ;  /* 0x000bc80001367983 */ /* 0x000ea80000300800 */
[----:B------:R-:W2:Y:S01]  /*3e190*/  LDL.LU R55, [R1+0xbcc] ;  /* 0x000bcc0001377983 */ /* 0x000ea20000300800 */
[C---:B------:R-:W-:Y:S03]  /*3e1a0*/  HMMA.1688.F32.TF32 R96, R72.reuse, R194, R60 ;  /* 0x000000c24860723c */ /* 0x040fe6000008103c */
[----:B------:R-:W2:Y:S04]  /*3e1b0*/  LDL.LU R56, [R1+0xba0] ;  /* 0x000ba00001387983 */ /* 0x000ea80000300800 */
[----:B------:R-:W2:Y:S04]  /*3e1c0*/  LDL.LU R57, [R1+0xba4] ;  /* 0x000ba40001397983 */ /* 0x000ea80000300800 */
[----:B------:R-:W2:Y:S04]  /*3e1d0*/  LDL.LU R58, [R1+0xba8] ;  /* 0x000ba800013a7983 */ /* 0x000ea80000300800 */
[----:B------:R-:W2:Y:S01]  /*3e1e0*/  LDL.LU R59, [R1+0xbac] ;  /* 0x000bac00013b7983 */ /* 0x000ea20000300800 */
[----:B------:R-:W-:Y:S03]  /*3e1f0*/  HMMA.1688.F32.TF32 R100, R72, R190, R68 ;  /* 0x000000be4864723c */ /* 0x000fe60000081044 */
        /* <DEDUP_REMOVED lines=8> */
[----:B------:R-:W-:-:S02]  /*3e280*/  IMAD.MOV.U32 R248, RZ, RZ, R5 ;  /* 0x000000fffff87224 */ /* 0x000fc400078e0005 */
[----:B------:R-:W-:Y:S02]  /*3e290*/  IMAD.MOV.U32 R249, RZ, RZ, R6 ;  /* 0x000000fffff97224 */ /* 0x000fe400078e0006 */
[----:B------:R-:W-:Y:S01]  /*3e2a0*/  IMAD.MOV.U32 R232, RZ, RZ, R3 ;  /* 0x000000ffffe87224 */ /* 0x000fe200078e0003 */
[----:B------:R-:W-:Y:S01]  /*3e2b0*/  HMMA.1688.F32.TF32 R80, R72, R210, R48 ;  /* 0x000000d24850723c */ /* 0x000fe20000081030 */
[----:B------:R-:W2:Y:S04]  /*3e2c0*/  LDL.LU R48, [R1+0xbe0] ;  /* 0x000be00001307983 */ /* 0x000ea80000300800 */
[----:B------:R-:W2:Y:S04]  /*3e2d0*/  LDL.LU R49, [R1+0xbe4] ;  /* 0x000be40001317983 */ /* 0x000ea80000300800 */
[----:B------:R-:W2:Y:S04]  /*3e2e0*/  LDL.LU R50, [R1+0xbe8] ;  /* 0x000be80001327983 */ /* 0x000ea80000300800 */
[----:B------:R-:W2:Y:S01]  /*3e2f0*/  LDL.LU R51, [R1+0xbec] ;  /* 0x000bec0001337983 */ /* 0x000ea20000300800 */
[C---:B----4-:R-:W-:Y:S08]  /*3e300*/  HMMA.1688.F32.TF32 R12, R8.reuse, R190, R16 ;  /* 0x000000be080c723c */ /* 0x050ff00000081010 */
[C---:B---3--:R-:W-:Y:S08]  /*3e310*/  HMMA.1688.F32.TF32 R20, R8.reuse, R194, R20 ;  /* 0x000000c20814723c */ /* 0x048ff00000081014 */
[C---:B--2---:R-:W-:Y:S03]  /*3e320*/  HMMA.1688.F32.TF32 R16, R8.reuse, R198, R24 ;  /* 0x000000c60810723c */ /* 0x044fe60000081018 */
        /* <DEDUP_REMOVED lines=8> */
[----:B-1----:R-:W-:Y:S01]  /*3e3b0*/  HMMA.1688.F32.TF32 R16, R8, R210, R40 ;  /* 0x000000d20810723c */ /* 0x002fe20000081028 */
[----:B------:R-:W-:-:S02]  /*3e3c0*/  IMAD.MOV.U32 R233, RZ, RZ, R7 ;  /* 0x000000ffffe97224 */ /* 0x000fc400078e0007 */
[----:B------:R-:W-:Y:S04]  /*3e3d0*/  STL.64 [R1+0x8a0], R12 ;  /* 0x0008a00c01007387 */ /* 0x000fe80000100a00 */
[----:B------:R1:W-:Y:S04]  /*3e3e0*/  STL.64 [R1+0x8a8], R14 ;  /* 0x0008a80e01007387 */ /* 0x0003e80000100a00 */
[----:B------:R-:W-:Y:S04]  /*3e3f0*/  LDS R40, [R0+UR10+0xc700] ;  /* 0x00c7000a00287984 */ /* 0x000fe80008000800 */
[----:B------:R-:W-:Y:S01]  /*3e400*/  LDS R42, [R0+UR10+0xe700] ;  /* 0x00e7000a002a7984 */ /* 0x000fe20008000800 */
[C---:B-1----:R-:W-:Y:S03]  /*3e410*/  HMMA.1688.F32.TF32 R12, R8.reuse, R214, R44 ;  /* 0x000000d6080c723c */ /* 0x042fe6000008102c */
[----:B------:R-:W-:Y:S04]  /*3e420*/  LDS R41, [R223+UR10+0xc700] ;  /* 0x00c7000adf297984 */ /* 0x000fe80008000800 */
[----:B------:R-:W1:Y:S01]  /*3e430*/  LDS R43, [R223+UR10+0xe700] ;  /* 0x00e7000adf2b7984 */ /* 0x000e620008000800 */
[----:B------:R-:W-:Y:S03]  /*3e440*/  HMMA.1688.F32.TF32 R8, R8, R218, R224 ;  /* 0x000000da0808723c */ /* 0x000fe600000810e0 */
[----:B------:R-:W-:Y:S04]  /*3e450*/  STL.64 [R1+0x920], R20 ;  /* 0x0009201401007387 */ /* 0x000fe80000100a00 */
[----:B------:R-:W-:Y:S04]  /*3e460*/  STL.64 [R1+0x928], R22 ;  /* 0x0009281601007387 */ /* 0x000fe80000100a00 */
[----:B------:R2:W-:Y:S04]  /*3e470*/  STL.64 [R1+0xb40], R16 ;  /* 0x000b401001007387 */ /* 0x0005e80000100a00 */
[----:B------:R3:W-:Y:S04]  /*3e480*/  STL.64 [R1+0xb48], R18 ;  /* 0x000b481201007387 */ /* 0x0007e80000100a00 */
[----:B------:R-:W-:Y:S04]  /*3e490*/  STL.64 [R1+0xb30], R12 ;  /* 0x000b300c01007387 */ /* 0x000fe80000100a00 */
[----:B------:R-:W-:Y:S04]  /*3e4a0*/  STL.64 [R1+0xb38], R14 ;  /* 0x000b380e01007387 */ /* 0x000fe80000100a00 */
[----:B------:R-:W-:Y:S04]  /*3e4b0*/  STL.64 [R1+0xb00], R8 ;  /* 0x000b000801007387 */ /* 0x000fe80000100a00 */
[----:B------:R-:W-:Y:S04]  /*3e4c0*/  STL.64 [R1+0xb08], R10 ;  /* 0x000b080a01007387 */ /* 0x000fe80000100a00 */
[----:B------:R-:W4:Y:S04]  /*3e4d0*/  LDL.LU R5, [R1+0x2c60] ;  /* 0x002c600001057983 */ /* 0x000f280000300800 */
[----:B------:R-:W4:Y:S04]  /*3e4e0*/  LDL.LU R6, [R1+0x2c5c] ;  /* 0x002c5c0001067983 */ /* 0x000f280000300800 */
[----:B------:R-:W2:Y:S04]  /*3e4f0*/  LDL.LU R3, [R1+0x2c58] ;  /* 0x002c580001037983 */ /* 0x000ea80000300800 */
[----:B------:R-:W4:Y:S04]  /*3e500*/  LDL.LU R7, [R1+0x2c54] ;  /* 0x002c540001077983 */ /* 0x000f280000300800 */
[----:B------:R-:W3:Y:S04]  /*3e510*/  LDL.LU R240, [R1+0xd40] ;  /* 0x000d400001f07983 */ /* 0x000ee80000300800 */
[----:B------:R-:W3:Y:S04]  /*3e520*/  LDL.LU R241, [R1+0xd44] ;  /* 0x000d440001f17983 */ /* 0x000ee80000300800 */
[----:B------:R-:W3:Y:S01]  /*3e530*/  LDL.LU R242, [R1+0xd48] ;  /* 0x000d480001f27983 */ /* 0x000ee20000300800 */
[C---:B------:R-:W-:Y:S03]  /*3e540*/  HMMA.1688.F32.TF32 R76, R72.reuse, R214, R76 ;  /* 0x000000d6484c723c */ /* 0x040fe6000008104c */
[----:B------:R-:W-:Y:S04]  /*3e550*/  LDS R12, [R216+UR10+0xc700] ;  /* 0x00c7000ad80c7984 */ /* 0x000fe80008000800 */
[----:B------:R-:W-:Y:S01]  /*3e560*/  LDS R14, [R216+UR10+0xe700] ;  /* 0x00e7000ad80e7984 */ /* 0x000fe20008000800 */
[----:B------:R-:W-:Y:S03]  /*3e570*/  HMMA.1688.F32.TF32 R72, R72, R218, R36 ;  /* 0x000000da4848723c */ /* 0x000fe60000081024 */
[----:B------:R-:W-:Y:S04]  /*3e580*/  LDS R13, [R217+UR10+0xc700] ;  /* 0x00c7000ad90d7984 */ /* 0x000fe80008000800 */
[----:B------:R-:W-:Y:S01]  /*3e590*/  LDS R15, [R217+UR10+0xe700] ;  /* 0x00e7000ad90f7984 */ /* 0x000fe20008000800 */
[C---:B-1----:R-:W-:Y:S03]  /*3e5a0*/  HMMA.1688.F32.TF32 R64, R40.reuse, R194, R60 ;  /* 0x000000c22840723c */ /* 0x042fe6000008103c */
[----:B------:R-:W-:Y:S04]  /*3e5b0*/  LDS R9, [R223+UR10+0xc780] ;  /* 0x00c7800adf097984 */ /* 0x000fe80008000800 */
[----:B------:R-:W-:Y:S01]  /*3e5c0*/  LDS R11, [R223+UR10+0xe780] ;  /* 0x00e7800adf0b7984 */ /* 0x000fe20008000800 */
[----:B------:R-:W-:Y:S03]  /*3e5d0*/  HMMA.1688.F32.TF32 R60, R40, R198, R56 ;  /* 0x000000c6283c723c */ /* 0x000fe60000081038 */
[----:B------:R-:W4:Y:S01]  /*3e5e0*/  LDS R223, [R217+UR10+0xe780] ;  /* 0x00e7800ad9df7984 */ /* 0x000f220008000800 */
[----:B------:R-:W-:-:S02]  /*3e5f0*/  IMAD.MOV.U32 R228, RZ, RZ, R2 ;  /* 0x000000ffffe47224 */ /* 0x000fc400078e0002 */
[----:B------:R-:W-:Y:S01]  /*3e600*/  IMAD.MOV.U32 R244, RZ, RZ, R201 ;  /* 0x000000fffff47224 */ /* 0x000fe200078e00c9 */
[----:B------:R-:W-:Y:S01]  /*3e610*/  MOV R231, R204 ;  /* 0x000000cc00e77202 */ /* 0x000fe20000000f00 */
[C---:B------:R-:W-:Y:S01]  /*3e620*/  HMMA.1688.F32.TF32 R56, R40.reuse, R202, R52 ;  /* 0x000000ca2838723c */ /* 0x040fe20000081034 */
[----:B------:R-:W-:Y:S01]  /*3e630*/  IMAD.MOV.U32 R245, RZ, RZ, R200 ;  /* 0x000000fffff57224 */ /* 0x000fe200078e00c8 */
[----:B------:R-:W-:Y:S01]  /*3e640*/  MOV R250, R213 ;  /* 0x000000d500fa7202 */ /* 0x000fe20000000f00 */
[----:B------:R-:W-:Y:S01]  /*3e650*/  IMAD.MOV.U32 R246, RZ, RZ, R197 ;  /* 0x000000fffff67224 */ /* 0x000fe200078e00c5 */
[----:B------:R-:W-:Y:S01]  /*3e660*/  UIMAD UR14, UR4, -0x20, UR6 ;  /* 0xffffffe0040e78a4 */ /* 0x000fe2000f8e0206 */
[----:B------:R-:W-:Y:S01]  /*3e670*/  IMAD.MOV.U32 R247, RZ, RZ, R196 ;  /* 0x000000fffff77224 */ /* 0x000fe200078e00c4 */
[----:B------:R-:W-:Y:S01]  /*3e680*/  LDS R8, [R0+UR10+0xc780] ;  /* 0x00c7800a00087984 */ /* 0x000fe20008000800 */
[----:B------:R-:W-:Y:S02]  /*3e690*/  IMAD.MOV.U32 R229, RZ, RZ, R252 ;  /* 0x000000ffffe57224 */ /* 0x000fe400078e00fc */
[----:B------:R-:W-:Y:S01]  /*3e6a0*/  IMAD.MOV.U32 R230, RZ, RZ, R205 ;  /* 0x000000ffffe67224 */ /* 0x000fe200078e00cd */
[----:B------:R-:W1:Y:S01]  /*3e6b0*/  LDS R10, [R0+UR10+0xe780] ;  /* 0x00e7800a000a7984 */ /* 0x000e620008000800 */
[----:B------:R-:W-:Y:S01]  /*3e6c0*/  HMMA.1688.F32.TF32 R52, R40, R206, R48 ;  /* 0x000000ce2834723c */ /* 0x000fe20000081030 */
[----:B--2---:R-:W-:-:S02]  /*3e6d0*/  IMAD.MOV.U32 R243, RZ, RZ, R3 ;  /* 0x000000fffff37224 */ /* 0x004fc400078e0003 */
        /* <DEDUP_REMOVED lines=76> */
[----:B--2---:R-:W-:-:S03]  /*3eba0*/  IMAD.MOV.U32 R187, RZ, RZ, R3 ;  /* 0x000000ffffbb7224 */ /* 0x004fc600078e0003 */
[----:B------:R-:W2:Y:S04]  /*3ebb0*/  LDL.LU R27, [R1+0xcec] ;  /* 0x000cec00011b7983 */ /* 0x000ea80000300800 */
[----:B------:R-:W2:Y:S04]  /*3ebc0*/  LDL.LU R184, [R1+0xd60] ;  /* 0x000d600001b87983 */ /* 0x000ea80000300800 */
[----:B------:R-:W2:Y:S04]  /*3ebd0*/  LDL.LU R185, [R1+0xd64] ;  /* 0x000d640001b97983 */ /* 0x000ea80000300800 */
[----:B------:R-:W2:Y:S04]  /*3ebe0*/  LDL.LU R186, [R1+0xd68] ;  /* 0x000d680001ba7983 */ /* 0x000ea80000300800 */
[----:B------:R-:W2:Y:S04]  /*3ebf0*/  LDL.LU R3, [R1+0x2c4c] ;  /* 0x002c4c0001037983 */ /* 0x000ea80000300800 */
[----:B------:R-:W2:Y:S01]  /*3ec00*/  LDL.LU R2, [R1+0x2c48] ;  /* 0x002c480001027983 */ /* 0x000ea20000300800 */
[C---:B----4-:R-:W-:Y:S08]  /*3ec10*/  HMMA.1688.F32.TF32 R4, R220.reuse, R198, R4 ;  /* 0x000000c6dc04723c */ /* 0x050ff00000081004 */
[----:B------:R-:W-:Y:S01]  /*3ec20*/  HMMA.1688.F32.TF32 R124, R220, R202, R244 ;  /* 0x000000cadc7c723c */ /* 0x000fe200000810f4 */
[----:B------:R-:W-:-:S07]  /*3ec30*/  IMAD.MOV.U32 R234, RZ, RZ, R209 ;  /* 0x000000ffffea7224 */ /* 0x000fce00078e00d1 */
[----:B------:R-:W-:Y:S01]  /*3ec40*/  HMMA.1688.F32.TF32 R120, R220, R206, R228 ;  /* 0x000000cedc78723c */ /* 0x000fe200000810e4 */
[----:B------:R-:W-:Y:S02]  /*3ec50*/  IMAD.MOV.U32 R235, RZ, RZ, R208 ;  /* 0x000000ffffeb7224 */ /* 0x000fe400078e00d0 */
[----:B------:R-:W-:Y:S02]  /*3ec60*/  IMAD.MOV.U32 R251, RZ, RZ, R212 ;  /* 0x000000fffffb7224 */ /* 0x000fe400078e00d4 */
[----:B------:R-:W-:Y:S02]  /*3ec70*/  IMAD.MOV.U32 R224, RZ, RZ, R193 ;  /* 0x000000ffffe07224 */ /* 0x000fe400078e00c1 */
[----:B------:R-:W-:Y:S02]  /*3ec80*/  IMAD.MOV.U32 R225, RZ, RZ, R192 ;  /* 0x000000ffffe17224 */ /* 0x000fe400078e00c0 */
[----:B------:R-:W-:Y:S02]  /*3ec90*/  IMAD.MOV.U32 R226, RZ, RZ, R189 ;  /* 0x000000ffffe27224 */ /* 0x000fe400078e00bd */
[----:B------:R-:W-:Y:S01]  /*3eca0*/  IMAD.MOV.U32 R227, RZ, RZ, R188 ;  /* 0x000000ffffe37224 */ /* 0x000fe200078e00bc */
[C---:B---3--:R-:W-:Y:S08]  /*3ecb0*/  HMMA.1688.F32.TF32 R112, R12.reuse, R198, R156 ;  /* 0x000000c60c70723c */ /* 0x048ff0000008109c */
[C---:B------:R-:W-:Y:S08]  /*3ecc0*/  HMMA.1688.F32.TF32 R116, R12.reuse, R194, R152 ;  /* 0x000000c20c74723c */ /* 0x040ff00000081098 */
[----:B------:R-:W-:-:S15]  /*3ecd0*/  HMMA.1688.F32.TF32 R108, R12, R190, R148 ;  /* 0x000000be0c6c723c */ /* 0x000fde0000081094 */
[----:B------:R-:W-:-:S04]  /*3ece0*/  NOP ;  /* 0x0000000000007918 */ /* 0x000fc80000000000 */
[----:B------:R-:W-:Y:S04]  /*3ecf0*/  STL.64 [R1+0x890], R108 ;  /* 0x0008906c01007387 */ /* 0x000fe80000100a00 */
[----:B------:R-:W-:Y:S04]  /*3ed00*/  STL.64 [R1+0x898], R110 ;  /* 0x0008986e01007387 */ /* 0x000fe80000100a00 */
[----:B------:R-:W-:Y:S04]  /*3ed10*/  STL.64 [R1+0x880], R116 ;  /* 0x0008807401007387 */ /* 0x000fe80000100a00 */
[----:B------:R3:W-:Y:S04]  /*3ed20*/  STL.64 [R1+0x888], R118 ;  /* 0x0008887601007387 */ /* 0x0007e80000100a00 */
[----:B------:R-:W-:Y:S04]  /*3ed30*/  STL.64 [R1+0x870], R112 ;  /* 0x0008707001007387 */ /* 0x000fe80000100a00 */
[----:B------:R4:W-:Y:S01]  /*3ed40*/  STL.64 [R1+0x878], R114 ;  /* 0x0008787201007387 */ /* 0x0009e20000100a00 */
[C---:B---3--:R-:W-:Y:S08]  /*3ed50*/  HMMA.1688.F32.TF32 R116, R12.reuse, R206, R164 ;  /* 0x000000ce0c74723c */ /* 0x048ff000000810a4 */
[C---:B----4-:R-:W-:Y:S08]  /*3ed60*/  HMMA.1688.F32.TF32 R112, R12.reuse, R210, R168 ;  /* 0x000000d20c70723c */ /* 0x050ff000000810a8 */
[----:B------:R-:W-:-:S15]  /*3ed70*/  HMMA.1688.F32.TF32 R108, R12, R202, R160 ;  /* 0x000000ca0c6c723c */ /* 0x000fde00000810a0 */
[----:B------:R-:W-:-:S04]  /*3ed80*/  NOP ;  /* 0x0000000000007918 */ /* 0x000fc80000000000 */
[----:B------:R-:W-:Y:S04]  /*3ed90*/  STL.64 [R1+0x860], R108 ;  /* 0x0008606c01007387 */ /* 0x000fe80000100a00 */
[----:B------:R3:W-:Y:S04]  /*3eda0*/  STL.64 [R1+0x868], R110 ;  /* 0x0008686e01007387 */ /* 0x0007e80000100a00 */
[----:B------:R-:W-:Y:S04]  /*3edb0*/  STL.64 [R1+0x8e0], R116 ;  /* 0x0008e07401007387 */ /* 0x000fe80000100a00 */
[----:B------:R4:W-:Y:S01]  /*3edc0*/  STL.64 [R1+0x8e8], R118 ;  /* 0x0008e87601007387 */ /* 0x0009e20000100a00 */
[C---:B---3--:R-:W-:Y:S03]  /*3edd0*/  HMMA.1688.F32.TF32 R108, R12.reuse, R214, R172 ;  /* 0x000000d60c6c723c */ /* 0x048fe600000810ac */
[----:B------:R-:W-:Y:S05]  /*3ede0*/  STL.64 [R1+0x8f0], R112 ;  /* 0x0008f07001007387 */ /* 0x000fea0000100a00 */
[----:B------:R-:W-:Y:S01]  /*3edf0*/  HMMA.1688.F32.TF32 R12, R12, R218, R176 ;  /* 0x000000da0c0c723c */ /* 0x000fe200000810b0 */
[----:B------:R3:W-:Y:S07]  /*3ee00*/  STL.64 [R1+0x8f8], R114 ;  /* 0x0008f87201007387 */ /* 0x0007ee0000100a00 */
[C---:B----4-:R-:W-:Y:S08]  /*3ee10*/  HMMA.1688.F32.TF32 R116, R220.reuse, R190, R236 ;  /* 0x000000bedc74723c */ /* 0x050ff000000810ec */
[C---:B---3--:R-:W-:Y:S01]  /*3ee20*/  HMMA.1688.F32.TF32 R112, R220.reuse, R194, R240 ;  /* 0x000000c2dc70723c */ /* 0x048fe200000810f0 */
[----:B------:R3:W-:Y:S04]  /*3ee30*/  STL.64 [R1+0xa60], R108 ;  /* 0x000a606c01007387 */ /* 0x0007e80000100a00 */
[----:B------:R-:W-:Y:S04]  /*3ee40*/  STL.64 [R1+0xa68], R110 ;  /* 0x000a686e01007387 */ /* 0x000fe80000100a00 */
[----:B------:R-:W-:Y:S04]  /*3ee50*/  STL.64 [R1+0xa50], R12 ;  /* 0x000a500c01007387 */ /* 0x000fe80000100a00 */
[----:B------:R-:W-:Y:S04]  /*3ee60*/  STL.64 [R1+0xa58], R14 ;  /* 0x000a580e01007387 */ /* 0x000fe80000100a00 */
[----:B---3--:R-:W2:Y:S04]  /*3ee70*/  LDL.LU R108, [R1+0x1c5c] ;  /* 0x001c5c00016c7983 */ /* 0x008ea80000300800 */
[----:B------:R3:W-:Y:S04]  /*3ee80*/  STL.64 [R1+0xa40], R116 ;  /* 0x000a407401007387 */ /* 0x0007e80000100a00 */
[----:B------:R-:W-:Y:S04]  /*3ee90*/  STL.64 [R1+0xa48], R118 ;  /* 0x000a487601007387 */ /* 0x000fe80000100a00 */
[----:B------:R-:W-:Y:S04]  /*3eea0*/  STL.64 [R1+0xa30], R112 ;  /* 0x000a307001007387 */ /* 0x000fe80000100a00 */
[----:B------:R4:W-:Y:S04]  /*3eeb0*/  STL.64 [R1+0xa38], R114 ;  /* 0x000a387201007387 */ /* 0x0009e80000100a00 */
[----:B---3--:R-:W3:Y:S04]  /*3eec0*/  LDL.LU R116, [R1+0x1c58] ;  /* 0x001c580001747983 */ /* 0x008ee80000300800 */
[----:B------:R-:W3:Y:S04]  /*3eed0*/  LDL.LU R109, [R1+0x1c60] ;  /* 0x001c6000016d7983 */ /* 0x000ee80000300800 */
[----:B------:R1:W-:Y:S01]  /*3eee0*/  STL.64 [R1+0xa20], R4 ;  /* 0x000a200401007387 */ /* 0x0003e20000100a00 */
[C---:B----4-:R-:W-:Y:S03]  /*3eef0*/  HMMA.1688.F32.TF32 R112, R220.reuse, R210, R232 ;  /* 0x000000d2dc70723c */ /* 0x050fe600000810e8 */
[----:B------:R-:W-:Y:S04]  /*3ef00*/  STL.64 [R1+0xa28], R6 ;  /* 0x000a280601007387 */ /* 0x000fe80000100a00 */
[----:B-1----:R-:W4:Y:S04]  /*3ef10*/  LDL.LU R4, [R1+0x1c64] ;  /* 0x001c640001047983 */ /* 0x002f280000300800 */
[----:B------:R-:W-:Y:S04]  /*3ef20*/  STL.64 [R1+0xa10], R124 ;  /* 0x000a107c01007387 */ /* 0x000fe80000100a00 */
[----:B------:R1:W-:Y:S04]  /*3ef30*/  STL.64 [R1+0xa18], R126 ;  /* 0x000a187e01007387 */ /* 0x0003e80000100a00 */
[----:B------:R-:W-:Y:S04]  /*3ef40*/  STL.64 [R1+0xa00], R120 ;  /* 0x000a007801007387 */ /* 0x000fe80000100a00 */
[----:B------:R1:W-:Y:S02]  /*3ef50*/  STL.64 [R1+0xa08], R122 ;  /* 0x000a087a01007387 */ /* 0x0003e40000100a00 */
[C---:B-1----:R-:W-:Y:S08]  /*3ef60*/  HMMA.1688.F32.TF32 R124, R220.reuse, R214, R248 ;  /* 0x000000d6dc7c723c */ /* 0x042ff000000810f8 */
[----:B------:R-:W-:Y:S01]  /*3ef70*/  HMMA.1688.F32.TF32 R120, R220, R218, R224 ;  /* 0x000000dadc78723c */ /* 0x000fe200000810e0 */
[----:B------:R1:W-:Y:S04]  /*3ef80*/  STL.64 [R1+0x9f0], R112 ;  /* 0x0009f07001007387 */ /* 0x0003e80000100a00 */
[----:B------:R1:W-:Y:S04]  /*3ef90*/  STL.64 [R1+0x9f8], R114 ;  /* 0x0009f87201007387 */ /* 0x0003e80000100a00 */
[----:B-1----:R-:W4:Y:S04]  /*3efa0*/  LDL.LU R113, [R1+0x1c68] ;  /* 0x001c680001717983 */ /* 0x002f280000300800 */
[----:B------:R-:W-:Y:S04]  /*3efb0*/  STL.64 [R1+0x9e0], R124 ;  /* 0x0009e07c01007387 */ /* 0x000fe80000100a00 */
[----:B------:R-:W-:Y:S04]  /*3efc0*/  STL.64 [R1+0x9e8], R126 ;  /* 0x0009e87e01007387 */ /* 0x000fe80000100a00 */
        /* <DEDUP_REMOVED lines=8> */
[----:B------:R-:W4:Y:S01]  /*3f050*/  LDL.LU R7, [R1+0x1c84] ;  /* 0x001c840001077983 */ /* 0x000f220000300800 */
[----:B------:R-:W1:Y:S01]  /*3f060*/  S2R R249, SR_TID.X ;  /* 0x0000000000f97919 */ /* 0x000e620000002100 */
[----:B------:R-:W-:-:S02]  /*3f070*/  UISETP.GT.AND UP1, UPT, UR14, URZ, UPT ;  /* 0x000000ff0e00728c */ /* 0x000fc4000bf24270 */
[----:B------:R-:W-:Y:S02]  /*3f080*/  UIADD3 UR9, UPT, UPT, UR9, 0x1, URZ ;  /* 0x0000000109097890 */ /* 0x000fe4000fffe0ff */
[----:B------:R-:W-:Y:S02]  /*3f090*/  UISETP.GE.AND UP0, UPT, UR4, UR13, UPT ;  /* 0x0000000d0400728c */ /* 0x000fe4000bf06270 */
[----:B------:R-:W-:Y:S02]  /*3f0a0*/  USEL UR10, URZ, 0x4, !UP1 ;  /* 0x00000004ff0a7887 */ /* 0x000fe4000c800000 */
[----:B------:R-:W-:Y:S02]  /*3f0b0*/  UISETP.GT.AND UP1, UPT, UR9, 0x1, UPT ;  /* 0x000000010900788c */ /* 0x000fe4000bf24270 */
[----:B------:R-:W-:Y:S02]  /*3f0c0*/  USEL UR10, UR10, URZ, !UP0 ;  /* 0x000000ff0a0a7287 */ /* 0x000fe4000c000000 */
[----:B------:R-:W-:-:S04]  /*3f0d0*/  USEL UR9, UR9, URZ, !UP1 ;  /* 0x000000ff09097287 */ /* 0x000fc8000c800000 */
[----:B------:R-:W-:Y:S01]  /*3f0e0*/  ISETP.NE.U32.AND P0, PT, RZ, UR10, PT ;  /* 0x0000000aff007c0c */ /* 0x000fe2000bf05070 */
[----:B------:R-:W-:Y:S01]  /*3f0f0*/  ULEA UR15, UR9, UR5, 0x10 ;  /* 0x00000005090f7291 */ /* 0x000fe2000f8e80ff */
[----:B-1----:R-:W-:-:S05]  /*3f100*/  LOP3.LUT R249, R249, 0x1f, RZ, 0xc0, !PT ;  /* 0x0000001ff9f97812 */ /* 0x002fca00078ec0ff */
[----:B------:R-:W-:-:S04]  /*3f110*/  IMAD.SHL.U32 R123, R249, 0x4, RZ ;  /* 0x00000004f97b7824 */ /* 0x000fc800078e00ff */
[----:B------:R-:W-:Y:S01]  /*3f120*/  VIADD R6, R123, UR15 ;  /* 0x0000000f7b067c36 */ /* 0x000fe20008000000 */
[----:B--2---:R-:W-:-:S05]  /*3f130*/  IADD3 R108, P1, PT, R108, R3, RZ ;  /* 0x000000036c6c7210 */ /* 0x004fca0007f3e0ff */
[----:B------:R1:W-:Y:S01]  /*3f140*/  STL [R1+0x1c5c], R108 ;  /* 0x001c5c6c01007387 */ /* 0x0003e20000100800 */
[----:B------:R-:W-:Y:S02]  /*3f150*/  IMAD.MOV.U32 R188, RZ, RZ, R108 ;  /* 0x000000ffffbc7224 */ /* 0x000fe400078e006c */
[----:B---3--:R-:W-:-:S04]  /*3f160*/  IMAD.X R116, R116, 0x1, R2, P1 ;  /* 0x0000000174747824 */ /* 0x008fc800008e0602 */
[----:B------:R-:W-:Y:S01]  /*3f170*/  IMAD.MOV.U32 R189, RZ, RZ, R116 ;  /* 0x000000ffffbd7224 */ /* 0x000fe200078e0074 */
[----:B------:R-:W-:Y:S01]  /*3f180*/  BAR.SYNC.DEFER_BLOCKING 0x0 ;  /* 0x0000000000007b1d */ /* 0x000fe20000010000 */
[----:B----4-:R-:W-:-:S04]  /*3f190*/  IADD3 R4, P2, PT, R4, R3, RZ ;  /* 0x0000000304047210 */ /* 0x010fc80007f5e0ff */
[----:B------:R-:W-:Y:S01]  /*3f1a0*/  IADD3.X R109, PT, PT, R109, R2, RZ, P2, !PT ;  /* 0x000000026d6d7210 */ /* 0x000fe200017fe4ff */
[----:B------:R-:W-:Y:S04]  /*3f1b0*/  STL [R1+0x1c64], R4 ;  /* 0x001c640401007387 */ /* 0x000fe80000100800 */
[----:B------:R2:W-:Y:S04]  /*3f1c0*/  STL [R1+0x1c58], R116 ;  /* 0x001c587401007387 */ /* 0x0005e80000100800 */
[----:B------:R3:W-:Y:S04]  /*3f1d0*/  STL [R1+0x1c60], R109 ;  /* 0x001c606d01007387 */ /* 0x0007e80000100800 */
[----:B-1----:R-:W4:Y:S04]  /*3f1e0*/  LDL.LU R108, [R1+0x1c8c] ;  /* 0x001c8c00016c7983 */ /* 0x002f280000300800 */
[----:B------:R-:W4:Y:S04]  /*3f1f0*/  LDL.LU R117, [R1+0x1c94] ;  /* 0x001c940001757983 */ /* 0x000f280000300800 */
[----:B--2---:R-:W2:Y:S04]  /*3f200*/  LDL.LU R116, [R1+0x1c88] ;  /* 0x001c880001747983 */ /* 0x004ea80000300800 */
[----:B------:R-:W-:Y:S01]  /*3f210*/  @!PT LDS RZ, [RZ] ;  /* 0x00000000fffff984 */ /* 0x000fe20000000800 */
[----:B------:R-:W-:Y:S01]  /*3f220*/  @!PT LDS RZ, [RZ] ;  /* 0x00000000fffff984 */ /* 0x000fe20000000800 */
[----:B------:R-:W-:Y:S01]  /*3f230*/  @!PT LDS RZ, [RZ] ;  /* 0x00000000fffff984 */ /* 0x000fe20000000800 */
[----:B------:R1:W-:Y:S04]  /*3f240*/  LDGSTS.E [R6], desc[UR32][R188.64], P0 ;  /* 0x00000000bc067fae */ /* 0x0003e800081a1020 */
[----:B------:R-:W2:Y:S01]  /*3f250*/  LDL.LU R118, [R1+0x1c90] ;  /* 0x001c900001767983 */ /* 0x000ea20000300800 */
[----:B-1----:R-:W-:-:S02]  /*3f260*/  IMAD.MOV.U32 R188, RZ, RZ, R4 ;  /* 0x000000ffffbc7224 */ /* 0x002fc400078e0004 */
[----:B------:R-:W-:Y:S02]  /*3f270*/  IMAD.MOV.U32 R189, RZ, RZ, R109 ;  /* 0x000000ffffbd7224 */ /* 0x000fe400078e006d */
[----:B---3--:R-:W3:Y:S04]  /*3f280*/  LDL.LU R109, [R1+0x1c9c] ;  /* 0x001c9c00016d7983 */ /* 0x008ee80000300800 */
[----:B------:R-:W3:Y:S01]  /*3f290*/  LDL.LU R4, [R1+0x1ca4] ;  /* 0x001ca40001047983 */ /* 0x000ee20000300800 */
[----:B------:R-:W-:-:S03]  /*3f2a0*/  IADD3 R110, P1, PT, R110, R3, RZ ;  /* 0x000000036e6e7210 */ /* 0x000fc60007f3e0ff */
[----:B------:R1:W-:Y:S02]  /*3f2b0*/  LDGSTS.E [R6+0x80], desc[UR32][R188.64], P0 ;  /* 0x00080000bc067fae */ /* 0x0003e400081a1020 */
[----:B------:R-:W-:Y:S02]  /*3f2c0*/  IMAD.X R113, R113, 0x1, R2, P1 ;  /* 0x0000000171717824 */ /* 0x000fe400008e0602 */
[----:B------:R-:W-:Y:S04]  /*3f2d0*/  STL [R1+0x1c6c], R110 ;  /* 0x001c6c6e01007387 */ /* 0x000fe80000100800 */
[----:B------:R1:W-:Y:S01]  /*3f2e0*/  STL [R1+0x1c68], R113 ;  /* 0x001c687101007387 */ /* 0x0003e20000100800 */
[----:B------:R-:W-:Y:S01]  /*3f2f0*/  IADD3 R5, P2, PT, R5, R3, RZ ;  /* 0x0000000305057210 */ /* 0x000fe20007f5e0ff */
[----:B-1----:R-:W-:-:S04]  /*3f300*/  IMAD.MOV.U32 R189, RZ, RZ, R113 ;  /* 0x000000ffffbd7224 */ /* 0x002fc800078e0071 */
[----:B------:R-:W-:Y:S01]  /*3f310*/  STL [R1+0x1c74], R5 ;  /* 0x001c740501007387 */ /* 0x000fe20000100800 */
[----:B------:R-:W-:-:S03]  /*3f320*/  IMAD.X R111, R111, 0x1, R2, P2 ;  /* 0x000000016f6f7824 */ /* 0x000fc600010e0602 */
[----:B------:R-:W3:Y:S01]  /*3f330*/  LDL.LU R113, [R1+0x1c98] ;  /* 0x001c980001717983 */ /* 0x000ee20000300800 */
[----:B------:R-:W-:-:S03]  /*3f340*/  IMAD.MOV.U32 R188, RZ, RZ, R110 ;  /* 0x000000ffffbc7224 */ /* 0x000fc600078e006e */
[----:B------:R1:W-:Y:S04]  /*3f350*/  STL [R1+0x1c70], R111 ;  /* 0x001c706f01007387 */ /* 0x0003e80000100800 */
[----:B------:R-:W3:Y:S01]  /*3f360*/  LDL.LU R110, [R1+0x1ca0] ;  /* 0x001ca000016e7983 */ /* 0x000ee20000300800 */
[----:B------:R-:W-:-:S03]  /*3f370*/  IADD3 R112, P1, PT, R112, R3, RZ ;  /* 0x0000000370707210 */ /* 0x000fc60007f3e0ff */
[----:B------:R1:W-:Y:S01]  /*3f380*/  LDGSTS.E [R6+0x100], desc[UR32][R188.64], P0 ;  /* 0x00100000bc067fae */ /* 0x0003e200081a1020 */
[----:B------:R-:W-:Y:S01]  /*3f390*/  IADD3 R7, P2, PT, R7, R3, RZ ;  /* 0x0000000307077210 */ /* 0x000fe20007f5e0ff */
[--C-:B------:R-:W-:Y:S02]  /*3f3a0*/  IMAD.X R115, R115, 0x1, R2.reuse, P1 ;  /* 0x0000000173737824 */ /* 0x100fe400008e0602 */
[----:B-1----:R-:W-:Y:S01]  /*3f3b0*/  IMAD.MOV.U32 R188, RZ, RZ, R5 ;  /* 0x000000ffffbc7224 */ /* 0x002fe200078e0005 */
[----:B------:R-:W-:Y:S02]  /*3f3c0*/  MOV R189, R111 ;  /* 0x0000006f00bd7202 */ /* 0x000fe40000000f00 */
[----:B------:R-:W3:Y:S04]  /*3f3d0*/  LDL.LU R111, [R1+0x1cac] ;  /* 0x001cac00016f7983 */ /* 0x000ee80000300800 */
[----:B------:R-:W3:Y:S01]  /*3f3e0*/  LDL.LU R5, [R1+0x1cb4] ;  /* 0x001cb40001057983 */ /* 0x000ee20000300800 */
[----:B------:R-:W-:-:S03]  /*3f3f0*/  IMAD.X R114, R114, 0x1, R2, P2 ;  /* 0x0000000172727824 */ /* 0x000fc600010e0602 */
[----:B------:R1:W-:Y:S04]  /*3f400*/  STL [R1+0x1c7c], R112 ;  /* 0x001c7c7001007387 */ /* 0x0003e80000100800 */
[----:B------:R1:W-:Y:S04]  /*3f410*/  LDGSTS.E [R6+0x180], desc[UR32][R188.64], P0 ;  /* 0x00180000bc067fae */ /* 0x0003e800081a1020 */
[----:B------:R1:W-:Y:S04]  /*3f420*/  STL [R1+0x1c78], R115 ;  /* 0x001c787301007387 */ /* 0x0003e80000100800 */
[----:B------:R-:W-:Y:S01]  /*3f430*/  STL [R1+0x1c84], R7 ;  /* 0x001c840701007387 */ /* 0x000fe20000100800 */
[----:B-1----:R-:W-:-:S03]  /*3f440*/  IMAD.MOV.U32 R188, RZ, RZ, R112 ;  /* 0x000000ffffbc7224 */ /* 0x002fc600078e0070 */
[----:B------:R-:W3:Y:S01]  /*3f450*/  LDL.LU R112, [R1+0x1ca8] ;  /* 0x001ca80001707983 */ /* 0x000ee20000300800 */
[----:B------:R-:W-:-:S03]  /*3f460*/  IMAD.MOV.U32 R189, RZ, RZ, R115 ;  /* 0x000000ffffbd7224 */ /* 0x000fc600078e0073 */
[----:B------:R1:W-:Y:S04]  /*3f470*/  STL [R1+0x1c80], R114 ;  /* 0x001c807201007387 */ /* 0x0003e80000100800 */
[----:B------:R-:W3:Y:S04]  /*3f480*/  LDL.LU R115, [R1+0x1cb0] ;  /* 0x001cb00001737983 */ /* 0x000ee80000300800 */
[----:B------:R1:W-:Y:S02]  /*3f490*/  LDGSTS.E [R6+0x200], desc[UR32][R188.64], P0 ;  /* 0x00200000bc067fae */ /* 0x0003e400081a1020 */
[----:B-1----:R-:W-:-:S02]  /*3f4a0*/  IMAD.MOV.U32 R188, RZ, RZ, R7 ;  /* 0x000000ffffbc7224 */ /* 0x002fc400078e0007 */
[----:B------:R-:W-:Y:S02]  /*3f4b0*/  IMAD.MOV.U32 R189, RZ, RZ, R114 ;  /* 0x000000ffffbd7224 */ /* 0x000fe400078e0072 */
[----:B------:R-:W3:Y:S04]  /*3f4c0*/  LDL.LU R114, [R1+0x1cbc] ;  /* 0x001cbc0001727983 */ /* 0x000ee80000300800 */
[----:B------:R1:W-:Y:S04]  /*3f4d0*/  LDGSTS.E [R6+0x280], desc[UR32][R188.64], P0 ;  /* 0x00280000bc067fae */ /* 0x0003e800081a1020 */
[----:B------:R-:W3:Y:S01]  /*3f4e0*/  LDL.LU R7, [R1+0x1cc4] ;  /* 0x001cc40001077983 */ /* 0x000ee20000300800 */
[----:B----4-:R-:W-:-:S02]  /*3f4f0*/  IADD3 R108, P1, PT, R108, R3, RZ ;  /* 0x000000036c6c7210 */ /* 0x010fc40007f3e0ff */
[----:B------:R-:W-:-:S03]  /*3f500*/  IADD3 R117, P2, PT, R117, R3, RZ ;  /* 0x0000000375757210 */ /* 0x000fc60007f5e0ff */
[----:B--2---:R-:W-:Y:S02]  /*3f510*/  IMAD.X R116, R116, 0x1, R2, P1 ;  /* 0x0000000174747824 */ /* 0x004fe400008e0602 */
[----:B-1----:R-:W-:Y:S01]  /*3f520*/  IMAD.MOV.U32 R188, RZ, RZ, R108 ;  /* 0x000000ffffbc7224 */ /* 0x002fe200078e006c */
[----:B------:R-:W-:Y:S02]  /*3f530*/  STL [R1+0x1c8c], R108 ;  /* 0x001c8c6c01007387 */ /* 0x000fe40000100800 */
[----:B------:R-:W-:Y:S02]  /*3f540*/  MOV R189, R116 ;  /* 0x0000007400bd7202 */ /* 0x000fe40000000f00 */
[----:B------:R1:W-:Y:S01]  /*3f550*/  STL [R1+0x1c88], R116 ;  /* 0x001c887401007387 */ /* 0x0003e20000100800 */
[----:B------:R-:W-:-:S03]  /*3f560*/  IMAD.X R118, R118, 0x1, R2, P2 ;  /* 0x0000000176767824 */ /* 0x000fc600010e0602 */
[----:B------:R-:W-:Y:S04]  /*3f570*/  STL [R1+0x1c94], R117 ;  /* 0x001c947501007387 */ /* 0x000fe80000100800 */
[----:B------:R2:W-:Y:S04]  /*3f580*/  LDGSTS.E [R6+0x300], desc[UR32][R188.64], P0 ;  /* 0x00300000bc067fae */ /* 0x0005e800081a1020 */
[----:B-1----:R-:W4:Y:S01]  /*3f590*/  LDL.LU R116, [R1+0x1cb8] ;  /* 0x001cb80001747983 */ /* 0x002f220000300800 */
[----:B---3--:R-:W-:-:S03]  /*3f5a0*/  IADD3 R109, P1, PT, R109, R3, RZ ;  /* 0x000000036d6d7210 */ /* 0x008fc60007f3e0ff */
[----:B------:R-:W-:Y:S01]  /*3f5b0*/  STL [R1+0x1c90], R118 ;  /* 0x001c907601007387 */ /* 0x000fe20000100800 */
[----:B------:R-:W-:Y:S01]  /*3f5c0*/  IADD3 R4, P2, PT, R4, R3, RZ ;  /* 0x0000000304047210 */ /* 0x000fe20007f5e0ff */
[----:B--2---:R-:W-:Y:S02]  /*3f5d0*/  IMAD.MOV.U32 R188, RZ, RZ, R117 ;  /* 0x000000ffffbc7224 */ /* 0x004fe400078e0075 */
[----:B------:R-:W2:Y:S01]  /*3f5e0*/  LDL.LU R108, [R1+0x1cc0] ;  /* 0x001cc000016c7983 */ /* 0x000ea20000300800 */
[----:B------:R-:W-:-:S03]  /*3f5f0*/  IMAD.MOV.U32 R189, RZ, RZ, R118 ;  /* 0x000000ffffbd7224 */ /* 0x000fc600078e0076 */
[----:B------:R1:W-:Y:S04]  /*3f600*/  STL [R1+0x1c9c], R109 ;  /* 0x001c9c6d01007387 */ /* 0x0003e80000100800 */
[----:B------:R3:W-:Y:S01]  /*3f610*/  LDGSTS.E [R6+0x380], desc[UR32][R188.64], P0 ;  /* 0x00380000bc067fae */ /* 0x0007e200081a1020 */
[----:B------:R-:W-:Y:S02]  /*3f620*/  IMAD.X R113, R113, 0x1, R2, P1 ;  /* 0x0000000171717824 */ /* 0x000fe400008e0602 */
[----:B---3--:R-:W-:-:S03]  /*3f630*/  IMAD.MOV.U32 R188, RZ, RZ, R109 ;  /* 0x000000ffffbc7224 */ /* 0x008fc600078e006d */
[----:B------:R3:W-:Y:S01]  /*3f640*/  STL [R1+0x1c98], R113 ;  /* 0x001c987101007387 */ /* 0x0007e20000100800 */
[----:B------:R-:W-:-:S03]  /*3f650*/  IMAD.X R110, R110, 0x1, R2, P2 ;  /* 0x000000016e6e7824 */ /* 0x000fc600010e0602 */
[----:B------:R3:W-:Y:S04]  /*3f660*/  STL [R1+0x1ca4], R4 ;  /* 0x001ca40401007387 */ /* 0x0007e80000100800 */
[----:B-1----:R-:W2:Y:S01]  /*3f670*/  LDL.LU R109, [R1+0x1ccc] ;  /* 0x001ccc00016d7983 */ /* 0x002ea20000300800 */
[----:B------:R-:W-:-:S03]  /*3f680*/  IMAD.MOV.U32 R189, RZ, RZ, R113 ;  /* 0x000000ffffbd7224 */ /* 0x000fc600078e0071 */
[----:B------:R1:W-:Y:S04]  /*3f690*/  STL [R1+0x1ca0], R110 ;  /* 0x001ca06e01007387 */ /* 0x0003e80000100800 */
[----:B---3--:R-:W3:Y:S04]  /*3f6a0*/  LDL.LU R113, [R1+0x1cc8] ;  /* 0x001cc80001717983 */ /* 0x008ee80000300800 */
[----:B------:R1:W-:Y:S01]  /*3f6b0*/  LDGSTS.E [R6+0x400], desc[UR32][R188.64], P0 ;  /* 0x00400000bc067fae */ /* 0x0003e200081a1020 */
[-C--:B------:R-:W-:Y:S02]  /*3f6c0*/  IADD3 R111, P1, PT, R111, R3.reuse, RZ ;  /* 0x000000036f6f7210 */ /* 0x080fe40007f3e0ff */
[----:B------:R-:W-:Y:S01]  /*3f6d0*/  IADD3 R5, P2, PT, R5, R3, RZ ;  /* 0x0000000305057210 */ /* 0x000fe20007f5e0ff */
[----:B-1----:R-:W-:-:S02]  /*3f6e0*/  IMAD.MOV.U32 R188, RZ, RZ, R4 ;  /* 0x000000ffffbc7224 */ /* 0x002fc400078e0004 */
[----:B------:R-:W-:Y:S01]  /*3f6f0*/  IMAD.MOV.U32 R189, RZ, RZ, R110 ;  /* 0x000000ffffbd7224 */ /* 0x000fe200078e006e */
[----:B------:R-:W3:Y:S04]  /*3f700*/  LDL.LU R4, [R1+0x1cd4] ;  /* 0x001cd40001047983 */ /* 0x000ee80000300800 */
[----:B------:R-:W3:Y:S04]  /*3f710*/  LDL.LU R110, [R1+0x1e5c] ;  /* 0x001e5c00016e7983 */ /* 0x000ee80000300800 */
[----:B------:R1:W-:Y:S04]  /*3f720*/  STL [R1+0x1cac], R111 ;  /* 0x001cac6f01007387 */ /* 0x0003e80000100800 */
[----:B------:R1:W-:Y:S01]  /*3f730*/  LDGSTS.E [R6+0x480], desc[UR32][R188.64], P0 ;  /* 0x00480000bc067fae */ /* 0x0003e200081a1020 */
[----:B------:R-:W-:-:S05]  /*3f740*/  IMAD.X R112, R112, 0x1, R2, P1 ;  /* 0x0000000170707824 */ /* 0x000fca00008e0602 */
[----:B------:R1:W-:Y:S01]  /*3f750*/  STL [R1+0x1ca8], R112 ;  /* 0x001ca87001007387 */ /* 0x0003e20000100800 */
[----:B------:R-:W-:-:S03]  /*3f760*/  IADD3.X R115, PT, PT, R115, R2, RZ, P2, !PT ;  /* 0x0000000273737210 */ /* 0x000fc600017fe4ff */
[----:B------:R-:W-:Y:S01]  /*3f770*/  STL [R1+0x1cb4], R5 ;  /* 0x001cb40501007387 */ /* 0x000fe20000100800 */
[----:B-1----:R-:W-:-:S03]  /*3f780*/  IMAD.MOV.U32 R188, RZ, RZ, R111 ;  /* 0x000000ffffbc7224 */ /* 0x002fc600078e006f */
[----:B------:R-:W3:Y:S01]  /*3f790*/  LDL.LU R111, [R1+0x1cd0] ;  /* 0x001cd000016f7983 */ /* 0x000ee20000300800 */
[----:B------:R-:W-:-:S03]  /*3f7a0*/  IMAD.MOV.U32 R189, RZ, RZ, R112 ;  /* 0x000000ffffbd7224 */ /* 0x000fc600078e0070 */
[----:B------:R1:W-:Y:S04]  /*3f7b0*/  STL [R1+0x1cb0], R115 ;  /* 0x001cb07301007387 */ /* 0x0003e80000100800 */
[----:B------:R-:W3:Y:S04]  /*3f7c0*/  LDL.LU R112, [R1+0x1e58] ;  /* 0x001e580001707983 */ /* 0x000ee80000300800 */
[----:B------:R1:W-:Y:S01]  /*3f7d0*/  LDGSTS.E [R6+0x500], desc[UR32][R188.64], P0 ;  /* 0x00500000bc067fae */ /* 0x0003e200081a1020 */
[-C--:B------:R-:W-:Y:S02]  /*3f7e0*/  IADD3 R114, P1, PT, R114, R3.reuse, RZ ;  /* 0x0000000372727210 */ /* 0x080fe40007f3e0ff */
[----:B------:R-:W-:Y:S01]  /*3f7f0*/  IADD3 R7, P2, PT, R7, R3, RZ ;  /* 0x0000000307077210 */ /* 0x000fe20007f5e0ff */
[----:B-1----:R-:W-:-:S02]  /*3f800*/  IMAD.MOV.U32 R188, RZ, RZ, R5 ;  /* 0x000000ffffbc7224 */ /* 0x002fc400078e0005 */
[----:B------:R-:W-:Y:S02]  /*3f810*/  IMAD.MOV.U32 R189, RZ, RZ, R115 ;  /* 0x000000ffffbd7224 */ /* 0x000fe400078e0073 */
[----:B------:R-:W3:Y:S04]  /*3f820*/  LDL.LU R115, [R1+0x1e64] ;  /* 0x001e640001737983 */ /* 0x000ee80000300800 */
[----:B------:R-:W3:Y:S04]  /*3f830*/  LDL.LU R5, [R1+0x1e6c] ;  /* 0x001e6c0001057983 */ /* 0x000ee80000300800 */
[----:B------:R-:W-:Y:S04]  /*3f840*/  STL [R1+0x1cbc], R114 ;  /* 0x001cbc7201007387 */ /* 0x000fe80000100800 */
[----:B------:R1:W-:Y:S02]  /*3f850*/  LDGSTS.E [R6+0x580], desc[UR32][R188.64], P0 ;  /* 0x00580000bc067fae */ /* 0x0003e400081a1020 */
[----:B-1----:R-:W-:-:S02]  /*3f860*/  IMAD.MOV.U32 R188, RZ, RZ, R114 ;  /* 0x000000ffffbc7224 */ /* 0x002fc400078e0072 */
[----:B----4-:R-:W-:-:S04]  /*3f870*/  IMAD.X R116, R116, 0x1, R2, P1 ;  /* 0x0000000174747824 */ /* 0x010fc800008e0602 */
[----:B------:R-:W-:Y:S01]  /*3f880*/  IMAD.MOV.U32 R189, RZ, RZ, R116 ;  /* 0x000000ffffbd7224 */ /* 0x000fe200078e0074 */
[----:B------:R1:W-:Y:S01]  /*3f890*/  STL [R1+0x1cb8], R116 ;  /* 0x001cb87401007387 */ /* 0x0003e20000100800 */
[----:B--2---:R-:W-:-:S03]  /*3f8a0*/  IMAD.X R108, R108, 0x1, R2, P2 ;  /* 0x000000016c6c7824 */ /* 0x004fc600010e0602 */
[----:B------:R2:W-:Y:S04]  /*3f8b0*/  STL [R1+0x1cc4], R7 ;  /* 0x001cc40701007387 */ /* 0x0005e80000100800 */
[----:B------:R4:W-:Y:S04]  /*3f8c0*/  LDGSTS.E [R6+0x600], desc[UR32][R188.64], P0 ;  /* 0x00600000bc067fae */ /* 0x0009e800081a1020 */
[----:B-1----:R-:W3:Y:S04]  /*3f8d0*/  LDL.LU R116, [R1+0x1e60] ;  /* 0x001e600001747983 */ /* 0x002ee80000300800 */
[----:B------:R1:W-:Y:S04]  /*3f8e0*/  STL [R1+0x1cc0], R108 ;  /* 0x001cc06c01007387 */ /* 0x0003e80000100800 */
[----:B------:R-:W3:Y:S01]  /*3f8f0*/  LDL.LU R114, [R1+0x1e68] ;  /* 0x001e680001727983 */ /* 0x000ee20000300800 */
[----:B----4-:R-:W-:Y:S01]  /*3f900*/  IMAD.MOV.U32 R188, RZ, RZ, R7 ;  /* 0x000000ffffbc7224 */ /* 0x010fe200078e0007 */
[----:B------:R-:W-:-:S02]  /*3f910*/  MOV R189, R108 ;  /* 0x0000006c00bd7202 */ /* 0x000fc40000000f00 */
[----:B--2---:R-:W2:Y:S04]  /*3f920*/  LDL.LU R7, [R1+0x1e74] ;  /* 0x001e740001077983 */ /* 0x004ea80000300800 */
[----:B-1----:R-:W4:Y:S04]  /*3f930*/  LDL.LU R108, [R1+0x1e7c] ;  /* 0x001e7c00016c7983 */ /* 0x002f280000300800 */
[----:B------:R1:W-:Y:S01]  /*3f940*/  LDGSTS.E [R6+0x680], desc[UR32][R188.64], P0 ;  /* 0x00680000bc067fae */ /* 0x0003e200081a1020 */
[----:B------:R-:W-:-:S05]  /*3f950*/  IADD3 R109, P1, PT, R109, R3, RZ ;  /* 0x000000036d6d7210 */ /* 0x000fca0007f3e0ff */
[----:B---3--:R-:W-:Y:S01]  /*3f960*/  IMAD.X R113, R113, 0x1, R2, P1 ;  /* 0x0000000171717824 */ /* 0x008fe200008e0602 */
[----:B------:R-:W-:Y:S03]  /*3f970*/  STL [R1+0x1ccc], R109 ;  /* 0x001ccc6d01007387 */ /* 0x000fe60000100800 */
[----:B-1----:R-:W-:Y:S01]  /*3f980*/  IMAD.MOV.U32 R189, RZ, RZ, R113 ;  /* 0x000000ffffbd7224 */ /* 0x002fe200078e0071 */
[----:B------:R1:W-:Y:S01]  /*3f990*/  STL [R1+0x1cc8], R113 ;  /* 0x001cc87101007387 */ /* 0x0003e20000100800 */
[----:B------:R-:W-:-:S05]  /*3f9a0*/  IMAD.MOV.U32 R188, RZ, RZ, R109 ;  /* 0x000000ffffbc7224 */ /* 0x000fca00078e006d */
[----:B------:R3:W-:Y:S04]  /*3f9b0*/  LDGSTS.E [R6+0x700], desc[UR32][R188.64], P0 ;  /* 0x00700000bc067fae */ /* 0x0007e800081a1020 */
[----:B-1----:R-:W4:Y:S04]  /*3f9c0*/  LDL.LU R113, [R1+0x1e70] ;  /* 0x001e700001717983 */ /* 0x002f280000300800 */
[----:B------:R-:W4:Y:S01]  /*3f9d0*/  LDL.LU R109, [R1+0x1e78] ;  /* 0x001e7800016d7983 */ /* 0x000f220000300800 */
[-C--:B------:R-:W-:Y:S02]  /*3f9e0*/  IADD3 R4, P2, PT, R4, R3.reuse, RZ ;  /* 0x0000000304047210 */ /* 0x080fe40007f5e0ff */
[----:B------:R-:W-:-:S03]  /*3f9f0*/  IADD3 R110, P3, PT, R110, R3, RZ ;  /* 0x000000036e6e7210 */ /* 0x000fc60007f7e0ff */
[----:B------:R-:W-:Y:S01]  /*3fa00*/  STL [R1+0x1cd4], R4 ;  /* 0x001cd40401007387 */ /* 0x000fe20000100800 */
[----:B---3--:R-:W-:Y:S02]  /*3fa10*/  IMAD.MOV.U32 R188, RZ, RZ, R4 ;  /* 0x000000ffffbc7224 */ /* 0x008fe400078e0004 */
[----:B------:R-:W-:-:S04]  /*3fa20*/  IMAD.X R111, R111, 0x1, R2, P2 ;  /* 0x000000016f6f7824 */ /* 0x000fc800010e0602 */
[----:B------:R-:W-:Y:S01]  /*3fa30*/  IMAD.MOV.U32 R189, RZ, RZ, R111 ;  /* 0x000000ffffbd7224 */ /* 0x000fe200078e006f */
[----:B------:R1:W-:Y:S01]  /*3fa40*/  STL [R1+0x1cd0], R111 ;  /* 0x001cd06f01007387 */ /* 0x0003e20000100800 */
[----:B------:R-:W-:-:S03]  /*3fa50*/  IMAD.X R112, R112, 0x1, R2, P3 ;  /* 0x0000000170707824 */ /* 0x000fc600018e0602 */
[----:B------:R-:W-:Y:S04]  /*3fa60*/  STL [R1+0x1e5c], R110 ;  /* 0x001e5c6e01007387 */ /* 0x000fe80000100800 */
[----:B------:R3:W-:Y:S04]  /*3fa70*/  LDGSTS.E [R6+0x780], desc[UR32][R188.64], P0 ;  /* 0x00780000bc067fae */ /* 0x0007e800081a1020 */
[----:B-1----:R-:W4:Y:S04]  /*3fa80*/  LDL.LU R111, [R1+0x1e84] ;  /* 0x001e8400016f7983 */ /* 0x002f280000300800 */
[----:B------:R1:W-:Y:S04]  /*3fa90*/  STL [R1+0x1e58], R112 ;  /* 0x001e587001007387 */ /* 0x0003e80000100800 */
[----:B------:R-:W4:Y:S01]  /*3faa0*/  LDL.LU R4, [R1+0x1e8c] ;  /* 0x001e8c0001047983 */ /* 0x000f220000300800 */
[----:B---3--:R-:W-:-:S03]  /*3fab0*/  IMAD.MOV.U32 R189, RZ, RZ, R112 ;  /* 0x000000ffffbd7224 */ /* 0x008fc600078e0070 */
[----:B-1----:R-:W3:Y:S01]  /*3fac0*/  LDL.LU R112, [R1+0x1e80] ;  /* 0x001e800001707983 */ /* 0x002ee20000300800 */
[----:B------:R-:W-:-:S03]  /*3fad0*/  IMAD.MOV.U32 R188, RZ, RZ, R110 ;  /* 0x000000ffffbc7224 */ /* 0x000fc600078e006e */
[----:B------:R-:W3:Y:S01]  /*3fae0*/  LDL.LU R110, [R1+0x1e88] ;  /* 0x001e8800016e7983 */ /* 0x000ee20000300800 */
[----:B------:R-:W-:-:S04]  /*3faf0*/  UISETP.GT.AND UP1, UPT, UR14, 0x4, UPT ;  /* 0x000000040e00788c */ /* 0x000fc8000bf24270 */
[----:B------:R-:W-:-:S04]  /*3fb00*/  USEL UR10, URZ, 0x4, !UP1 ;  /* 0x00000004ff0a7887 */ /* 0x000fc8000c800000 */
[----:B------:R-:W-:Y:S01]  /*3fb10*/  USEL UR10, UR10, URZ, !UP0 ;  /* 0x000000ff0a0a7287 */ /* 0x000fe2000c000000 */
[----:B------:R-:W-:-:S05]  /*3fb20*/  IADD3 R115, P0, PT, R115, R3, RZ ;  /* 0x0000000373737210 */ /* 0x000fca0007f1e0ff */
[----:B------:R-:W-:Y:S02]  /*3fb30*/  ISETP.NE.U32.AND P1, PT, RZ, UR10, PT ;  /* 0x0000000aff007c0c */ /* 0x000fe4000bf25070 */
[----:B------:R-:W-:Y:S01]  /*3fb40*/  IADD3 R5, P2, PT, R5, R3, RZ ;  /* 0x0000000305057210 */ /* 0x000fe20007f5e0ff */
[----:B------:R-:W-:Y:S10]  /*3fb50*/  STL [R1+0x1e64], R115 ;  /* 0x001e647301007387 */ /* 0x000ff40000100800 */
[----:B------:R1:W-:Y:S02]  /*3fb60*/  LDGSTS.E [R6+0x2000], desc[UR32][R188.64], P1 ;  /* 0x02000000bc067fae */ /* 0x0003e400089a1020 */
[----:B-1----:R-:W-:Y:S01]  /*3fb70*/  IMAD.MOV.U32 R188, RZ, RZ, R115 ;  /* 0x000000ffffbc7224 */ /* 0x002fe200078e0073 */
[----:B------:R-:W-:-:S05]  /*3fb80*/  IADD3.X R116, PT, PT, R116, R2, RZ, P0, !PT ;  /* 0x0000000274747210 */ /* 0x000fca00007fe4ff */
[----:B------:R-:W-:Y:S01]  /*3fb90*/  STL [R1+0x1e60], R116 ;  /* 0x001e607401007387 */ /* 0x000fe20000100800 */
[----:B------:R-:W-:-:S03]  /*3fba0*/  IMAD.X R114, R114, 0x1, R2, P2 ;  /* 0x0000000172727824 */ /* 0x000fc600010e0602 */
[----:B------:R1:W-:Y:S01]  /*3fbb0*/  STL [R1+0x1e6c], R5 ;  /* 0x001e6c0501007387 */ /* 0x0003e20000100800 */
[----:B------:R-:W-:Y:S01]  /*3fbc0*/  IMAD.MOV.U32 R189, RZ, RZ, R116 ;  /* 0x000000ffffbd7224 */ /* 0x000fe200078e0074 */
[-C--:B--2---:R-:W-:Y:S02]  /*3fbd0*/  IADD3 R7, P0, PT, R7, R3.reuse, RZ ;  /* 0x0000000307077210 */ /* 0x084fe40007f1e0ff */
[----:B------:R-:W-:Y:S04]  /*3fbe0*/  STL [R1+0x1e68], R114 ;  /* 0x001e687201007387 */ /* 0x000fe80000100800 */
[----:B------:R-:W2:Y:S01]  /*3fbf0*/  LDL.LU R120, [R1+0x1e90] ;  /* 0x001e900001787983 */ /* 0x000ea20000300800 */
[----:B----4-:R-:W-:-:S03]  /*3fc00*/  IADD3 R108, P2, PT, R108, R3, RZ ;  /* 0x000000036c6c7210 */ /* 0x010fc60007f5e0ff */
[----:B------:R-:W4:Y:S04]  /*3fc10*/  LDL.LU R119, [R1+0x1e94] ;  /* 0x001e940001777983 */ /* 0x000f280000300800 */
[----:B------:R1:W-:Y:S04]  /*3fc20*/  LDGSTS.E [R6+0x2080], desc[UR32][R188.64], P1 ;  /* 0x02080000bc067fae */ /* 0x0003e800089a1020 */
[----:B------:R-:W2:Y:S01]  /*3fc30*/  LDL.LU R118, [R1+0x1e98] ;  /* 0x001e980001767983 */ /* 0x000ea20000300800 */
[----:B-1----:R-:W-:Y:S02]  /*3fc40*/  IMAD.MOV.U32 R188, RZ, RZ, R5 ;  /* 0x000000ffffbc7224 */ /* 0x002fe400078e0005 */
[----:B------:R-:W-:Y:S01]  /*3fc50*/  IMAD.MOV.U32 R189, RZ, RZ, R114 ;  /* 0x000000ffffbd7224 */ /* 0x000fe200078e0072 */
[----:B------:R-:W2:Y:S04]  /*3fc60*/  LDL.LU R5, [R1+0x1e9c] ;  /* 0x001e9c0001057983 */ /* 0x000ea80000300800 */
[----:B------:R-:W-:Y:S04]  /*3fc70*/  STL [R1+0x1e74], R7 ;  /* 0x001e740701007387 */ /* 0x000fe80000100800 */
[----:B------:R1:W-:Y:S01]  /*3fc80*/  LDGSTS.E [R6+0x2100], desc[UR32][R188.64], P1 ;  /* 0x02100000bc067fae */ /* 0x0003e200089a1020 */
[----:B------:R-:W-:-:S02]  /*3fc90*/  IMAD.X R113, R113, 0x1, R2, P0 ;  /* 0x0000000171717824 */ /* 0x000fc400000e0602 */
[----:B------:R-:W-:-:S03]  /*3fca0*/  IMAD.X R109, R109, 0x1, R2, P2 ;  /* 0x000000016d6d7824 */ /* 0x000fc600010e0602 */
[----:B------:R1:W-:Y:S02]  /*3fcb0*/  STL [R1+0x1e70], R113 ;  /* 0x001e707101007387 */ /* 0x0003e40000100800 */
[----:B-1----:R-:W-:Y:S02]  /*3fcc0*/  IMAD.MOV.U32 R189, RZ, RZ, R113 ;  /* 0x000000ffffbd7224 */ /* 0x002fe400078e0071 */
[----:B------:R1:W-:Y:S01]  /*3fcd0*/  STL [R1+0x1e7c], R108 ;  /* 0x001e7c6c01007387 */ /* 0x0003e20000100800 */
[----:B------:R-:W-:-:S03]  /*3fce0*/  IMAD.MOV.U32 R188, RZ, RZ, R7 ;  /* 0x000000ffffbc7224 */ /* 0x000fc600078e0007 */
[----:B------:R-:W2:Y:S04]  /*3fcf0*/  LDL.LU R113, [R1+0x1ea4] ;  /* 0x001ea40001717983 */ /* 0x000ea80000300800 */
[----:B------:R1:W-:Y:S04]  /*3fd00*/  STL [R1+0x1e78], R109 ;  /* 0x001e786d01007387 */ /* 0x0003e80000100800 */
[----:B------:R-:W2:Y:S04]  /*3fd10*/  LDL.LU R7, [R1+0x1eac] ;  /* 0x001eac0001077983 */ /* 0x000ea80000300800 */
[----:B------:R-:W2:Y:S04]  /*3fd20*/  LDL.LU R117, [R1+0x1ea0] ;  /* 0x001ea00001757983 */ /* 0x000ea80000300800 */
[----:B------:R1:W-:Y:S01]  /*3fd30*/  LDGSTS.E [R6+0x2180], desc[UR32][R188.64], P1 ;  /* 0x02180000bc067fae */ /* 0x0003e200089a1020 */
[----:B------:R-:W-:Y:S01]  /*3fd40*/  IADD3 R111, P0, PT, R111, R3, RZ ;  /* 0x000000036f6f7210 */ /* 0x000fe20007f1e0ff */
[----:B-1----:R-:W-:Y:S01]  /*3fd50*/  IMAD.MOV.U32 R189, RZ, RZ, R109 ;  /* 0x000000ffffbd7224 */ /* 0x002fe200078e006d */
[----:B------:R-:W-:-:S02]  /*3fd60*/  MOV R188, R108 ;  /* 0x0000006c00bc7202 */ /* 0x000fc40000000f00 */
[----:B------:R-:W2:Y:S01]  /*3fd70*/  LDL.LU R108, [R1+0x1ea8] ;  /* 0x001ea800016c7983 */ /* 0x000ea20000300800 */
[----:B------:R-:W-:-:S03]  /*3fd80*/  IADD3 R4, P2, PT, R4, R3, RZ ;  /* 0x0000000304047210 */ /* 0x000fc60007f5e0ff */
[----:B------:R-:W2:Y:S04]  /*3fd90*/  LDL.LU R109, [R1+0x1eb4] ;  /* 0x001eb400016d7983 */ /* 0x000ea80000300800 */
[----:B------:R-:W2:Y:S01]  /*3fda0*/  LDL.LU R114, [R1+0x1ebc] ;  /* 0x001ebc0001727983 */ /* 0x000ea20000300800 */
[----:B---3--:R-:W-:-:S03]  /*3fdb0*/  IMAD.X R112, R112, 0x1, R2, P0 ;  /* 0x0000000170707824 */ /* 0x008fc600000e0602 */
[----:B------:R-:W-:Y:S01]  /*3fdc0*/  STL [R1+0x1e84], R111 ;  /* 0x001e846f01007387 */ /* 0x000fe20000100800 */
[----:B------:R-:W-:-:S03]  /*3fdd0*/  IMAD.X R110, R110, 0x1, R2, P2 ;  /* 0x000000016e6e7824 */ /* 0x000fc600010e0602 */
[----:B------:R1:W-:Y:S04]  /*3fde0*/  LDGSTS.E [R6+0x2200], desc[UR32][R188.64], P1 ;  /* 0x02200000bc067fae */ /* 0x0003e800089a1020 */
[----:B------:R-:W-:Y:S04]  /*3fdf0*/  STL [R1+0x1e80], R112 ;  /* 0x001e807001007387 */ /* 0x000fe80000100800 */
[----:B------:R-:W-:Y:S01]  /*3fe00*/  STL [R1+0x1e8c], R4 ;  /* 0x001e8c0401007387 */ /* 0x000fe20000100800 */
[----:B-1----:R-:W-:-:S03]  /*3fe10*/  IMAD.MOV.U32 R188, RZ, RZ, R111 ;  /* 0x000000ffffbc7224 */ /* 0x002fc600078e006f */
[----:B------:R-:W3:Y:S01]  /*3fe20*/  LDL.LU R116, [R1+0x1eb0] ;  /* 0x001eb00001747983 */ /* 0x000ee20000300800 */
[----:B------:R-:W-:-:S03]  /*3fe30*/  IMAD.MOV.U32 R189, RZ, RZ, R112 ;  /* 0x000000ffffbd7224 */ /* 0x000fc600078e0070 */
[----:B------:R1:W-:Y:S04]  /*3fe40*/  STL [R1+0x1e88], R110 ;  /* 0x001e886e01007387 */ /* 0x0003e80000100800 */
[----:B------:R1:W-:Y:S04]  /*3fe50*/  LDGSTS.E [R6+0x2280], desc[UR32][R188.64], P1 ;  /* 0x02280000bc067fae */ /* 0x0003e800089a1020 */
[----:B------:R-:W3:Y:S01]  /*3fe60*/  LDL.LU R115, [R1+0x1eb8] ;  /* 0x001eb80001737983 */ /* 0x000ee20000300800 */
[----:B-1----:R-:W-:Y:S02]  /*3fe70*/  IMAD.MOV.U32 R189, RZ, RZ, R110 ;  /* 0x000000ffffbd7224 */ /* 0x002fe400078e006e */
[----:B------:R-:W-:Y:S01]  /*3fe80*/  IMAD.MOV.U32 R188, RZ, RZ, R4 ;  /* 0x000000ffffbc7224 */ /* 0x000fe200078e0004 */
[----:B------:R-:W3:Y:S04]  /*3fe90*/  LDL.LU R110, [R1+0x1ec0] ;  /* 0x001ec000016e7983 */ /* 0x000ee80000300800 */
[----:B------:R-:W3:Y:S04]  /*3fea0*/  LDL.LU R4, [R1+0x1ec4] ;  /* 0x001ec40001047983 */ /* 0x000ee80000300800 */
[----:B------:R-:W3:Y:S04]  /*3feb0*/  LDL.LU R112, [R1+0x1ec8] ;  /* 0x001ec80001707983 */ /* 0x000ee80000300800 */
[----:B------:R-:W3:Y:S04]  /*3fec0*/  LDL.LU R111, [R1+0x1ecc] ;  /* 0x001ecc00016f7983 */ /* 0x000ee80000300800 */
[----:B------:R1:W-:Y:S01]  /*3fed0*/  LDGSTS.E [R6+0x2300], desc[UR32][R188.64], P1 ;  /* 0x02300000bc067fae */ /* 0x0003e200089a1020 */
[----:B----4-:R-:W-:-:S05]  /*3fee0*/  IADD3 R119, P0, PT, R119, R3, RZ ;  /* 0x0000000377777210 */ /* 0x010fca0007f1e0ff */
[----:B--2---:R-:W-:Y:S01]  /*3fef0*/  IMAD.X R120, R120, 0x1, R2, P0 ;  /* 0x0000000178787824 */ /* 0x004fe200000e0602 */
[----:B-1----:R-:W-:-:S03]  /*3ff00*/  MOV R188, R119 ;  /* 0x0000007700bc7202 */ /* 0x002fc60000000f00 */
[----:B------:R-:W-:Y:S01]  /*3ff10*/  IMAD.MOV.U32 R189, RZ, RZ, R120 ;  /* 0x000000ffffbd7224 */ /* 0x000fe200078e0078 */
[----:B------:R-:W-:Y:S01]  /*3ff20*/  STL [R1+0x1e94], R119 ;  /* 0x001e947701007387 */ /* 0x000fe20000100800 */
[----:B------:R-:W-:-:S03]  /*3ff30*/  IADD3 R5, P2, PT, R5, R3, RZ ;  /* 0x0000000305057210 */ /* 0x000fc60007f5e0ff */
[----:B------:R-:W-:Y:S02]  /*3ff40*/  STL [R1+0x1e90], R120 ;  /* 0x001e907801007387 */ /* 0x000fe40000100800 */
[----:B------:R-:W-:Y:S02]  /*3ff50*/  IMAD.X R118, R118, 0x1, R2, P2 ;  /* 0x0000000176767824 */ /* 0x000fe400010e0602 */
[----:B------:R1:W-:Y:S04]  /*3ff60*/  LDGSTS.E [R6+0x2380], desc[UR32][R188.64], P1 ;  /* 0x02380000bc067fae */ /* 0x0003e800089a1020 */
[----:B------:R2:W-:Y:S04]  /*3ff70*/  STL [R1+0x1e9c], R5 ;  /* 0x001e9c0501007387 */ /* 0x0005e80000100800 */
[----:B------:R-:W-:Y:S01]  /*3ff80*/  STL [R1+0x1e98], R118 ;  /* 0x001e987601007387 */ /* 0x000fe20000100800 */
[----:B-1----:R-:W-:-:S02]  /*3ff90*/  IMAD.MOV.U32 R188, RZ, RZ, R5 ;  /* 0x000000ffffbc7224 */ /* 0x002fc400078e0005 */
[----:B------:R-:W-:Y:S01]  /*3ffa0*/  IMAD.MOV.U32 R189, RZ, RZ, R118 ;  /* 0x000000ffffbd7224 */ /* 0x000fe200078e0076 */
[----:B--2---:R-:W2:Y:S04]  /*3ffb0*/  LDL.LU R5, [R1+0x1ed4] ;  /* 0x001ed40001057983 */ /* 0x004ea80000300800 */
[----:B------:R1:W-:Y:S01]  /*3ffc0*/  LDGSTS.E [R6+0x2400], desc[UR32][R188.64], P1 ;  /* 0x02400000bc067fae */ /* 0x0003e200089a1020 */
[----:B------:R-:W-:-:S05]  /*3ffd0*/  IADD3 R113, P0, PT, R113, R3, RZ ;  /* 0x0000000371717210 */ /* 0x000fca0007f1e0ff */
[----:B------:R4:W-:Y:S01]  /*3ffe0*/  STL [R1+0x1ea4], R113 ;  /* 0x001ea47101007387 */ /* 0x0009e20000100800 */
[----:B------:R-:W-:Y:S01]  /*3fff0*/  IADD3 R7, P2, PT, R7, R3, RZ ;  /* 0x0000000307077210 */ /* 0x000fe20007f5e0ff */
[----:B------:R-:W-:Y:S02]  /*40000*/  IMAD.X R117, R117, 0x1, R2, P0 ;  /* 0x0000000175757824 */ /* 0x000fe400000e0602 */
[----:B-1----:R-:W-:-:S03]  /*40010*/  IMAD.MOV.U32 R188, RZ, RZ, R113 ;  /* 0x000000ffffbc7224 */ /* 0x002fc600078e0071 */
[----:B------:R-:W-:Y:S04]  /*40020*/  STL [R1+0x1ea0], R117 ;  /* 0x001ea07501007387 */ /* 0x000fe80000100800 */
[----:B------:R1:W-:Y:S04]  /*40030*/  STL [R1+0x1eac], R7 ;  /* 0x001eac0701007387 */ /* 0x0003e80000100800 */
[----:B----4-:R-:W4:Y:S01]  /*40040*/  LDL.LU R113, [R1+0x1ed0] ;  /* 0x001ed00001717983 */ /* 0x010f220000300800 */
[----:B------:R-:W-:-:S05]  /*40050*/  IMAD.MOV.U32 R189, RZ, RZ, R117 ;  /* 0x000000ffffbd7224 */ /* 0x000fca00078e0075 */
[----:B------:R1:W-:Y:S01]  /*40060*/  LDGSTS.E [R6+0x2480], desc[UR32][R188.64], P1 ;  /* 0x02480000bc067fae */ /* 0x0003e200089a1020 */
[----:B------:R-:W-:Y:S01]  /*40070*/  IMAD.X R108, R108, 0x1, R2, P2 ;  /* 0x000000016c6c7824 */ /* 0x000fe200010e0602 */
[-C--:B------:R-:W-:Y:S01]  /*40080*/  IADD3 R109, P0, PT, R109, R3.reuse, RZ ;  /* 0x000000036d6d7210 */ /* 0x080fe20007f1e0ff */
[----:B-1----:R-:W-:Y:S02]  /*40090*/  IMAD.MOV.U32 R188, RZ, RZ, R7 ;  /* 0x000000ffffbc7224 */ /* 0x002fe400078e0007 */
[----:B------:R-:W-:Y:S01]  /*400a0*/  IMAD.MOV.U32 R189, RZ, RZ, R108 ;  /* 0x000000ffffbd7224 */ /* 0x000fe200078e006c */
[----:B------:R1:W-:Y:S01]  /*400b0*/  STL [R1+0x1ea8], R108 ;  /* 0x001ea86c01007387 */ /* 0x0003e20000100800 */
[----:B------:R-:W-:-:S03]  /*400c0*/  IADD3 R114, P2, PT, R114, R3, RZ ;  /* 0x0000000372727210 */ /* 0x000fc60007f5e0ff */
[----:B------:R-:W4:Y:S04]  /*400d0*/  LDL.LU R7, [R1+0x205c] ;  /* 0x00205c0001077983 */ /* 0x000f280000300800 */
[----:B------:R3:W-:Y:S04]  /*400e0*/  LDGSTS.E [R6+0x2500], desc[UR32][R188.64], P1 ;  /* 0x02500000bc067fae */ /* 0x0007e800089a1020 */
[----:B-1----:R-:W4:Y:S01]  /*400f0*/  LDL.LU R108, [R1+0x2064] ;  /* 0x00206400016c7983 */ /* 0x002f220000300800 */
[----:B---3--:R-:W-:-:S03]  /*40100*/  IADD3.X R116, PT, PT, R116, R2, RZ, P0, !PT ;  /* 0x0000000274747210 */ /* 0x008fc600007fe4ff */
[----:B------:R-:W-:Y:S01]  /*40110*/  STL [R1+0x1eb4], R109 ;  /* 0x001eb46d01007387 */ /* 0x000fe20000100800 */
[----:B------:R-:W-:Y:S02]  /*40120*/  IMAD.MOV.U32 R188, RZ, RZ, R109 ;  /* 0x000000ffffbc7224 */ /* 0x000fe400078e006d */
[----:B------:R-:W-:Y:S01]  /*40130*/  IMAD.MOV.U32 R189, RZ, RZ, R116 ;  /* 0x000000ffffbd7224 */ /* 0x000fe200078e0074 */
[----:B------:R1:W-:Y:S04]  /*40140*/  STL [R1+0x1eb0], R116 ;  /* 0x001eb07401007387 */ /* 0x0003e80000100800 */
[----:B------:R-:W-:Y:S01]  /*40150*/  STL [R1+0x1ebc], R114 ;  /* 0x001ebc7201007387 */ /* 0x000fe20000100800 */
[----:B------:R-:W-:-:S03]  /*40160*/  IMAD.X R115, R115, 0x1, R2, P2 ;  /* 0x0000000173737824 */ /* 0x000fc600010e0602 */
[----:B------:R3:W-:Y:S04]  /*40170*/  LDGSTS.E [R6+0x2580], desc[UR32][R188.64], P1 ;  /* 0x02580000bc067fae */ /* 0x0007e800089a1020 */
[----:B-1----:R-:W4:Y:S04]  /*40180*/  LDL.LU R116, [R1+0x2058] ;  /* 0x0020580001747983 */ /* 0x002f280000300800 */
[----:B------:R-:W-:Y:S01]  /*40190*/  STL [R1+0x1eb8], R115 ;  /* 0x001eb87301007387 */ /* 0x000fe20000100800 */
[----:B------:R-:W-:Y:S01]  /*401a0*/  IADD3 R4, P0, PT, R4, R3, RZ ;  /* 0x0000000304047210 */ /* 0x000fe20007f1e0ff */
[----:B---3--:R-:W-:-:S02]  /*401b0*/  IMAD.MOV.U32 R188, RZ, RZ, R114 ;  /* 0x000000ffffbc7224 */ /* 0x008fc400078e0072 */
[----:B------:R-:W3:Y:S01]  /*401c0*/  LDL.LU R109, [R1+0x2060] ;  /* 0x00206000016d7983 */ /* 0x000ee20000300800 */
[----:B------:R-:W-:Y:S02]  /*401d0*/  IMAD.MOV.U32 R189, RZ, RZ, R115 ;  /* 0x000000ffffbd7224 */ /* 0x000fe400078e0073 */
[--C-:B------:R-:W-:Y:S01]  /*401e0*/  IMAD.X R110, R110, 0x1, R2.reuse, P0 ;  /* 0x000000016e6e7824 */ /* 0x100fe200000e0602 */
[----:B------:R-:W-:Y:S02]  /*401f0*/  IADD3 R111, P2, PT, R111, R3, RZ ;  /* 0x000000036f6f7210 */ /* 0x000fe40007f5e0ff */
[----:B------:R1:W-:Y:S04]  /*40200*/  LDGSTS.E [R6+0x2600], desc[UR32][R188.64], P1 ;  /* 0x02600000bc067fae */ /* 0x0003e800089a1020 */
[----:B------:R-:W-:Y:S01]  /*40210*/  STL [R1+0x1ec4], R4 ;  /* 0x001ec40401007387 */ /* 0x000fe20000100800 */
[----:B------:R-:W-:-:S03]  /*40220*/  IMAD.X R112, R112, 0x1, R2, P2 ;  /* 0x0000000170707824 */ /* 0x000fc600010e0602 */
[----:B------:R1:W-:Y:S02]  /*40230*/  STL [R1+0x1ec0], R110 ;  /* 0x001ec06e01007387 */ /* 0x0003e40000100800 */
[----:B-1----:R-:W-:Y:S02]  /*40240*/  IMAD.MOV.U32 R188, RZ, RZ, R4 ;  /* 0x000000ffffbc7224 */ /* 0x002fe400078e0004 */
[----:B------:R-:W-:Y:S01]  /*40250*/  STL [R1+0x1ecc], R111 ;  /* 0x001ecc6f01007387 */ /* 0x000fe20000100800 */
[----:B------:R-:W-:-:S03]  /*40260*/  IMAD.MOV.U32 R189, RZ, RZ, R110 ;  /* 0x000000ffffbd7224 */ /* 0x000fc600078e006e */
[----:B------:R-:W3:Y:S04]  /*40270*/  LDL.LU R110, [R1+0x206c] ;  /* 0x00206c00016e7983 */ /* 0x000ee80000300800 */
[----:B------:R1:W-:Y:S04]  /*40280*/  STL [R1+0x1ec8], R112 ;  /* 0x001ec87001007387 */ /* 0x0003e80000100800 */
[----:B------:R1:W-:Y:S04]  /*40290*/  LDGSTS.E [R6+0x2680], desc[UR32][R188.64], P1 ;  /* 0x02680000bc067fae */ /* 0x0003e800089a1020 */
[----:B------:R-:W3:Y:S01]  /*402a0*/  LDL.LU R4, [R1+0x2074] ;  /* 0x0020740001047983 */ /* 0x000ee20000300800 */
[----:B-1----:R-:W-:-:S03]  /*402b0*/  IMAD.MOV.U32 R189, RZ, RZ, R112 ;  /* 0x000000ffffbd7224 */ /* 0x002fc600078e0070 */
[----:B------:R-:W3:Y:S01]  /*402c0*/  LDL.LU R112, [R1+0x2068] ;  /* 0x0020680001707983 */ /* 0x000ee20000300800 */
[----:B------:R-:W-:-:S03]  /*402d0*/  MOV R188, R111 ;  /* 0x0000006f00bc7202 */ /* 0x000fc60000000f00 */
[----:B------:R-:W3:Y:S04]  /*402e0*/  LDL.LU R111, [R1+0x2070] ;  /* 0x00207000016f7983 */ /* 0x000ee80000300800 */
[----:B------:R1:W-:Y:S01]  /*402f0*/  LDGSTS.E [R6+0x2700], desc[UR32][R188.64], P1 ;  /* 0x02700000bc067fae */ /* 0x0003e200089a1020 */
[----:B------:R-:W-:-:S04]  /*40300*/  UISETP.GT.AND UP1, UPT, UR14, 0x8, UPT ;  /* 0x000000080e00788c */ /* 0x000fc8000bf24270 */
[----:B------:R-:W-:-:S04]  /*40310*/  USEL UR10, URZ, 0x4, !UP1 ;  /* 0x00000004ff0a7887 */ /* 0x000fc8000c800000 */
[----:B------:R-:W-:Y:S01]  /*40320*/  USEL UR10, UR10, URZ, !UP0 ;  /* 0x000000ff0a0a7287 */ /* 0x000fe2000c000000 */
[----:B--2---:R-:W-:-:S05]  /*40330*/  IADD3 R5, P0, PT, R5, R3, RZ ;  /* 0x0000000305057210 */ /* 0x004fca0007f1e0ff */
[----:B------:R-:W-:Y:S01]  /*40340*/  STL [R1+0x1ed4], R5 ;  /* 0x001ed40501007387 */ /* 0x000fe20000100800 */
[----:B-1----:R-:W-:Y:S02]  /*40350*/  IMAD.MOV.U32 R188, RZ, RZ, R5 ;  /* 0x000000ffffbc7224 */ /* 0x002fe400078e0005 */
[----:B----4-:R-:W-:-:S04]  /*40360*/  IMAD.X R113, R113, 0x1, R2, P0 ;  /* 0x0000000171717824 */ /* 0x010fc800000e0602 */
[----:B------:R-:W-:Y:S01]  /*40370*/  IMAD.MOV.U32 R189, RZ, RZ, R113 ;  /* 0x000000ffffbd7224 */ /* 0x000fe200078e0071 */
[----:B------:R1:W-:Y:S04]  /*40380*/  STL [R1+0x1ed0], R113 ;  /* 0x001ed07101007387 */ /* 0x0003e80000100800 */
[----:B------:R-:W2:Y:S04]  /*40390*/  LDL.LU R115, [R1+0x2078] ;  /* 0x0020780001737983 */ /* 0x000ea80000300800 */
[----:B------:R4:W-:Y:S04]  /*403a0*/  LDGSTS.E [R6+0x2780], desc[UR32][R188.64], P1 ;  /* 0x02780000bc067fae */ /* 0x0009e800089a1020 */
[----:B-1----:R-:W2:Y:S04]  /*403b0*/  LDL.LU R113, [R1+0x207c] ;  /* 0x00207c0001717983 */ /* 0x002ea80000300800 */
[----:B------:R-:W2:Y:S04]  /*403c0*/  LDL.LU R114, [R1+0x2080] ;  /* 0x0020800001727983 */ /* 0x000ea80000300800 */
[----:B------:R-:W2:Y:S01]  /*403d0*/  LDL.LU R5, [R1+0x2084] ;  /* 0x0020840001057983 */ /* 0x000ea20000300800 */
[----:B------:R-:W-:-:S02]  /*403e0*/  IADD3 R7, P1, PT, R7, R3, RZ ;  /* 0x0000000307077210 */ /* 0x000fc40007f3e0ff */
[----:B------:R-:W-:Y:S02]  /*403f0*/  ISETP.NE.U32.AND P0, PT, RZ, UR10, PT ;  /* 0x0000000aff007c0c */ /* 0x000fe4000bf05070 */
[----:B------:R-:W-:Y:S01]  /*40400*/  IADD3 R108, P2, PT, R108, R3, RZ ;  /* 0x000000036c6c7210 */ /* 0x000fe20007f5e0ff */
[----:B------:R1:W-:Y:S01]  /*40410*/  STL [R1+0x205c], R7 ;  /* 0x00205c0701007387 */ /* 0x0003e20000100800 */
[----:B----4-:R-:W-:Y:S02]  /*40420*/  IMAD.MOV.U32 R188, RZ, RZ, R7 ;  /* 0x000000ffffbc7224 */ /* 0x010fe400078e0007 */
[----:B------:R-:W-:-:S05]  /*40430*/  IMAD.X R116, R116, 0x1, R2, P1 ;  /* 0x0000000174747824 */ /* 0x000fca00008e0602 */
[----:B------:R4:W-:Y:S04]  /*40440*/  STL [R1+0x2058], R116 ;  /* 0x0020587401007387 */ /* 0x0009e80000100800 */
[----:B------:R3:W-:Y:S02]  /*40450*/  STL [R1+0x2064], R108 ;  /* 0x0020646c01007387 */ /* 0x0007e40000100800 */
[----:B---3--:R-:W-:Y:S02]  /*40460*/  IMAD.X R109, R109, 0x1, R2, P2 ;  /* 0x000000016d6d7824 */ /* 0x008fe400010e0602 */
[----:B-1----:R-:W3:Y:S01]  /*40470*/  LDL.LU R7, [R1+0x208c] ;  /* 0x00208c0001077983 */ /* 0x002ee20000300800 */
[----:B------:R-:W-:-:S03]  /*40480*/  IMAD.MOV.U32 R189, RZ, RZ, R116 ;  /* 0x000000ffffbd7224 */ /* 0x000fc600078e0074 */
[----:B------:R1:W-:Y:S04]  /*40490*/  STL [R1+0x2060], R109 ;  /* 0x0020606d01007387 */ /* 0x0003e80000100800 */
[----:B------:R-:W3:Y:S04]  /*404a0*/  LDL.LU R117, [R1+0x2094] ;  /* 0x0020940001757983 */ /* 0x000ee80000300800 */
[----:B----4-:R-:W4:Y:S04]  /*404b0*/  LDL.LU R116, [R1+0x2088] ;  /* 0x0020880001747983 */ /* 0x010f280000300800 */
[----:B------:R1:W-:Y:S04]  /*404c0*/  LDGSTS.E [R6+0x4000], desc[UR32][R188.64], P0 ;  /* 0x04000000bc067fae */ /* 0x0003e800081a1020 */
[----:B------:R-:W4:Y:S01]  /*404d0*/  LDL.LU R118, [R1+0x2090] ;  /* 0x0020900001767983 */ /* 0x000f220000300800 */
[----:B------:R-:W-:Y:S01]  /*404e0*/  IADD3 R110, P1, PT, R110, R3, RZ ;  /* 0x000000036e6e7210 */ /* 0x000fe20007f3e0ff */
[----:B-1----:R-:W-:Y:S01]  /*404f0*/  IMAD.MOV.U32 R188, RZ, RZ, R108 ;  /* 0x000000ffffbc7224 */ /* 0x002fe200078e006c */
[----:B------:R-:W-:Y:S01]  /*40500*/  MOV R189, R109 ;  /* 0x0000006d00bd7202 */ /* 0x000fe20000000f00 */
[----:B------:R-:W4:Y:S04]  /*40510*/  LDL.LU R108, [R1+0x209c] ;  /* 0x00209c00016c7983 */ /* 0x000f280000300800 */
[----:B------:R-:W4:Y:S01]  /*40520*/  LDL.LU R109, [R1+0x20a4] ;  /* 0x0020a400016d7983 */ /* 0x000f220000300800 */
[----:B------:R-:W-:-:S03]  /*40530*/  IADD3 R4, P2, PT, R4, R3, RZ ;  /* 0x0000000304047210 */ /* 0x000fc60007f5e0ff */
[----:B------:R-:W-:Y:S04]  /*40540*/  STL [R1+0x206c], R110 ;  /* 0x00206c6e01007387 */ /* 0x000fe80000100800 */
[----:B------:R1:W-:Y:S01]  /*40550*/  LDGSTS.E [R6+0x4080], desc[UR32][R188.64], P0 ;  /* 0x04080000bc067fae */ /* 0x0003e200081a1020 */
[----:B------:R-:W-:-:S05]  /*40560*/  IMAD.X R112, R112, 0x1, R2, P1 ;  /* 0x0000000170707824 */ /* 0x000fca00008e0602 */
[----:B------:R1:W-:Y:S01]  /*40570*/  STL [R1+0x2068], R112 ;  /* 0x0020687001007387 */ /* 0x0003e20000100800 */
[----:B------:R-:W-:Y:S02]  /*40580*/  IMAD.X R111, R111, 0x1, R2, P2 ;  /* 0x000000016f6f7824 */ /* 0x000fe400010e0602 */
[----:B-1----:R-:W-:Y:S01]  /*40590*/  IMAD.MOV.U32 R189, RZ, RZ, R112 ;  /* 0x000000ffffbd7224 */ /* 0x002fe200078e0070 */
[----:B------:R-:W-:Y:S04]  /*405a0*/  STL [R1+0x2074], R4 ;  /* 0x0020740401007387 */ /* 0x000fe80000100800 */
[----:B------:R-:W4:Y:S01]  /*405b0*/  LDL.LU R112, [R1+0x2098] ;  /* 0x0020980001707983 */ /* 0x000f220000300800 */
[----:B------:R-:W-:-:S03]  /*405c0*/  IMAD.MOV.U32 R188, RZ, RZ, R110 ;  /* 0x000000ffffbc7224 */ /* 0x000fc600078e006e */
[----:B------:R1:W-:Y:S04]  /*405d0*/  STL [R1+0x2070], R111 ;  /* 0x0020706f01007387 */ /* 0x0003e80000100800 */
[----:B------:R-:W4:Y:S04]  /*405e0*/  LDL.LU R110, [R1+0x20a0] ;  /* 0x0020a000016e7983 */ /* 0x000f280000300800 */
[----:B------:R1:W-:Y:S02]  /*405f0*/  LDGSTS.E [R6+0x4100], desc[UR32][R188.64], P0 ;  /* 0x04100000bc067fae */ /* 0x0003e400081a1020 */
[----:B-1----:R-:W-:-:S02]  /*40600*/  IMAD.MOV.U32 R188, RZ, RZ, R4 ;  /* 0x000000ffffbc7224 */ /* 0x002fc400078e0004 */
[----:B------:R-:W-:Y:S02]  /*40610*/  IMAD.MOV.U32 R189, RZ, RZ, R111 ;  /* 0x000000ffffbd7224 */ /* 0x000fe400078e006f */
[----:B------:R-:W4:Y:S04]  /*40620*/  LDL.LU R111, [R1+0x20ac] ;  /* 0x0020ac00016f7983 */ /* 0x000f280000300800 */
[----:B------:R-:W4:Y:S04]  /*40630*/  LDL.LU R4, [R1+0x20b4] ;  /* 0x0020b40001047983 */ /* 0x000f280000300800 */
[----:B------:R1:W-:Y:S01]  /*40640*/  LDGSTS.E [R6+0x4180], desc[UR32][R188.64], P0 ;  /* 0x04180000bc067fae */ /* 0x0003e200081a1020 */
[----:B--2---:R-:W-:-:S05]  /*40650*/  IADD3 R113, P1, PT, R113, R3, RZ ;  /* 0x0000000371717210 */ /* 0x004fca0007f3e0ff */
[----:B------:R-:W-:Y:S01]  /*40660*/  IMAD.X R115, R115, 0x1, R2, P1 ;  /* 0x0000000173737824 */ /* 0x000fe200008e0602 */
[----:B------:R-:W-:Y:S01]  /*40670*/  IADD3 R5, P2, PT, R5, R3, RZ ;  /* 0x0000000305057210 */ /* 0x000fe20007f5e0ff */
[----:B------:R2:W-:Y:S01]  /*40680*/  STL [R1+0x207c], R113 ;  /* 0x00207c7101007387 */ /* 0x0005e20000100800 */
[----:B-1----:R-:W-:-:S03]  /*40690*/  IMAD.MOV.U32 R188, RZ, RZ, R113 ;  /* 0x000000ffffbc7224 */ /* 0x002fc600078e0071 */
[----:B------:R1:W-:Y:S01]  /*406a0*/  STL [R1+0x2078], R115 ;  /* 0x0020787301007387 */ /* 0x0003e20000100800 */
[----:B------:R-:W-:-:S03]  /*406b0*/  IMAD.X R114, R114, 0x1, R2, P2 ;  /* 0x0000000172727824 */ /* 0x000fc600010e0602 */
[----:B------:R-:W-:Y:S04]  /*406c0*/  STL [R1+0x2084], R5 ;  /* 0x0020840501007387 */ /* 0x000fe80000100800 */
[----:B--2---:R-:W2:Y:S01]  /*406d0*/  LDL.LU R113, [R1+0x20a8] ;  /* 0x0020a80001717983 */ /* 0x004ea20000300800 */
[----:B------:R-:W-:-:S03]  /*406e0*/  MOV R189, R115 ;  /* 0x0000007300bd7202 */ /* 0x000fc60000000f00 */
[----:B------:R1:W-:Y:S04]  /*406f0*/  STL [R1+0x2080], R114 ;  /* 0x0020807201007387 */ /* 0x0003e80000100800 */
[----:B-1----:R-:W2:Y:S04]  /*40700*/  LDL.LU R115, [R1+0x20b0] ;  /* 0x0020b00001737983 */ /* 0x002ea80000300800 */
[----:B------:R1:W-:Y:S02]  /*40710*/  LDGSTS.E [R6+0x4200], desc[UR32][R188.64], P0 ;  /* 0x04200000bc067fae */ /* 0x0003e400081a1020 */
[----:B-1----:R-:W-:-:S02]  /*40720*/  IMAD.MOV.U32 R188, RZ, RZ, R5 ;  /* 0x000000ffffbc7224 */ /* 0x002fc400078e0005 */
[----:B------:R-:W-:Y:S02]  /*40730*/  IMAD.MOV.U32 R189, RZ, RZ, R114 ;  /* 0x000000ffffbd7224 */ /* 0x000fe400078e0072 */
[----:B------:R-:W2:Y:S04]  /*40740*/  LDL.LU R114, [R1+0x20bc] ;  /* 0x0020bc0001727983 */ /* 0x000ea80000300800 */
[----:B------:R1:W-:Y:S01]  /*40750*/  LDGSTS.E [R6+0x4280], desc[UR32][R188.64], P0 ;  /* 0x04280000bc067fae */ /* 0x0003e200081a1020 */
[----:B---3--:R-:W-:-:S03]  /*40760*/  IADD3 R7, P1, PT, R7, R3, RZ ;  /* 0x0000000307077210 */ /* 0x008fc60007f3e0ff */
[----:B------:R-:W3:Y:S01]  /*40770*/  LDL.LU R5, [R1+0x20c4] ;  /* 0x0020c40001057983 */ /* 0x000ee20000300800 */
[----:B------:R-:W-:Y:S01]  /*40780*/  IADD3 R117, P2, PT, R117, R3, RZ ;  /* 0x0000000375757210 */ /* 0x000fe20007f5e0ff */
[----:B----4-:R-:W-:Y:S02]  /*40790*/  IMAD.X R116, R116, 0x1, R2, P1 ;  /* 0x0000000174747824 */ /* 0x010fe400008e0602 */
[----:B-1----:R-:W-:Y:S02]  /*407a0*/  IMAD.MOV.U32 R188, RZ, RZ, R7 ;  /* 0x000000ffffbc7224 */ /* 0x002fe400078e0007 */
[----:B------:R-:W-:Y:S01]  /*407b0*/  IMAD.MOV.U32 R189, RZ, RZ, R116 ;  /* 0x000000ffffbd7224 */ /* 0x000fe200078e0074 */
[----:B------:R-:W-:Y:S01]  /*407c0*/  STL [R1+0x208c], R7 ;  /* 0x00208c0701007387 */ /* 0x000fe20000100800 */
[----:B------:R-:W-:-:S03]  /*407d0*/  IMAD.X R118, R118, 0x1, R2, P2 ;  /* 0x0000000176767824 */ /* 0x000fc600010e0602 */
[----:B------:R1:W-:Y:S04]  /*407e0*/  STL [R1+0x2088], R116 ;  /* 0x0020887401007387 */ /* 0x0003e80000100800 */
[----:B------:R-:W-:Y:S04]  /*407f0*/  STL [R1+0x2094], R117 ;  /* 0x0020947501007387 */ /* 0x000fe80000100800 */
[----:B------:R4:W-:Y:S01]  /*40800*/  LDGSTS.E [R6+0x4300], desc[UR32][R188.64], P0 ;  /* 0x04300000bc067fae */ /* 0x0009e200081a1020 */
[----:B------:R-:W-:-:S03]  /*40810*/  IADD3 R108, P1, PT, R108, R3, RZ ;  /* 0x000000036c6c7210 */ /* 0x000fc60007f3e0ff */
[----:B-1----:R-:W3:Y:S01]  /*40820*/  LDL.LU R116, [R1+0x20b8] ;  /* 0x0020b80001747983 */ /* 0x002ee20000300800 */
[----:B------:R-:W-:-:S03]  /*40830*/  IADD3 R109, P2, PT, R109, R3, RZ ;  /* 0x000000036d6d7210 */ /* 0x000fc60007f5e0ff */
[----:B------:R-:W-:Y:S01]  /*40840*/  STL [R1+0x2090], R118 ;  /* 0x0020907601007387 */ /* 0x000fe20000100800 */
[----:B----4-:R-:W-:-:S03]  /*40850*/  IMAD.MOV.U32 R188, RZ, RZ, R117 ;  /* 0x000000ffffbc7224 */ /* 0x010fc600078e0075 */
[----:B------:R-:W4:Y:S01]  /*40860*/  LDL.LU R7, [R1+0x20c0] ;  /* 0x0020c00001077983 */ /* 0x000f220000300800 */
[----:B------:R-:W-:-:S03]  /*40870*/  IMAD.MOV.U32 R189, RZ, RZ, R118 ;  /* 0x000000ffffbd7224 */ /* 0x000fc600078e0076 */
[----:B------:R1:W-:Y:S04]  /*40880*/  STL [R1+0x209c], R108 ;  /* 0x00209c6c01007387 */ /* 0x0003e80000100800 */
[----:B------:R1:W-:Y:S01]  /*40890*/  LDGSTS.E [R6+0x4380], desc[UR32][R188.64], P0 ;  /* 0x04380000bc067fae */ /* 0x0003e200081a1020 */
[----:B------:R-:W-:Y:S02]  /*408a0*/  IMAD.X R112, R112, 0x1, R2, P1 ;  /* 0x0000000170707824 */ /* 0x000fe400008e0602 */
[----:B-1----:R-:W-:Y:S02]  /*408b0*/  IMAD.MOV.U32 R188, RZ, RZ, R108 ;  /* 0x000000ffffbc7224 */ /* 0x002fe400078e006c */
[----:B------:R-:W-:Y:S01]  /*408c0*/  IMAD.MOV.U32 R189, RZ, RZ, R112 ;  /* 0x000000ffffbd7224 */ /* 0x000fe200078e0070 */
[----:B------:R-:W-:Y:S01]  /*408d0*/  STL [R1+0x2098], R112 ;  /* 0x0020987001007387 */ /* 0x000fe20000100800 */
[----:B------:R-:W-:-:S03]  /*408e0*/  IADD3.X R110, PT, PT, R110, R2, RZ, P2, !PT ;  /* 0x000000026e6e7210 */ /* 0x000fc600017fe4ff */
[----:B------:R-:W-:Y:S04]  /*408f0*/  STL [R1+0x20a4], R109 ;  /* 0x0020a46d01007387 */ /* 0x000fe80000100800 */
[----:B------:R-:W4:Y:S04]  /*40900*/  LDL.LU R108, [R1+0x20cc] ;  /* 0x0020cc00016c7983 */ /* 0x000f280000300800 */
[----:B------:R1:W-:Y:S04]  /*40910*/  LDGSTS.E [R6+0x4400], desc[UR32][R188.64], P0 ;  /* 0x04400000bc067fae */ /* 0x0003e800081a1020 */
[----:B------:R1:W-:Y:S02]  /*40920*/  STL [R1+0x20a0], R110 ;  /* 0x0020a06e01007387 */ /* 0x0003e40000100800 */
[----:B-1----:R-:W-:-:S02]  /*40930*/  IMAD.MOV.U32 R189, RZ, RZ, R110 ;  /* 0x000000ffffbd7224 */ /* 0x002fc400078e006e */
[----:B------:R-:W4:Y:S01]  /*40940*/  LDL.LU R110, [R1+0x20c8] ;  /* 0x0020c800016e7983 */ /* 0x000f220000300800 */
[-C--:B------:R-:W-:Y:S01]  /*40950*/  IADD3 R111, P1, PT, R111, R3.reuse, RZ ;  /* 0x000000036f6f7210 */ /* 0x080fe20007f3e0ff */
[----:B------:R-:W-:Y:S01]  /*40960*/  IMAD.MOV.U32 R188, RZ, RZ, R109 ;  /* 0x000000ffffbc7224 */ /* 0x000fe200078e006d */
[----:B------:R-:W-:Y:S01]  /*40970*/  IADD3 R4, P2, PT, R4, R3, RZ ;  /* 0x0000000304047210 */ /* 0x000fe20007f5e0ff */
[----:B------:R-:W4:Y:S04]  /*40980*/  LDL.LU R109, [R1+0x20d4] ;  /* 0x0020d400016d7983 */ /* 0x000f280000300800 */
[----:B------:R-:W4:Y:S04]  /*40990*/  LDL.LU R112, [R1+0x225c] ;  /* 0x00225c0001707983 */ /* 0x000f280000300800 */
[----:B------:R1:W-:Y:S04]  /*409a0*/  STL [R1+0x20ac], R111 ;  /* 0x0020ac6f01007387 */ /* 0x0003e80000100800 */
[----:B------:R1:W-:Y:S02]  /*409b0*/  LDGSTS.E [R6+0x4480], desc[UR32][R188.64], P0 ;  /* 0x04480000bc067fae */ /* 0x0003e400081a1020 */
[----:B-1----:R-:W-:-:S02]  /*409c0*/  IMAD.MOV.U32 R188, RZ, RZ, R111 ;  /* 0x000000ffffbc7224 */ /* 0x002fc400078e006f */
[----:B--2---:R-:W-:-:S05]  /*409d0*/  IMAD.X R113, R113, 0x1, R2, P1 ;  /* 0x0000000171717824 */ /* 0x004fca00008e0602 */
[----:B------:R1:W-:Y:S01]  /*409e0*/  STL [R1+0x20a8], R113 ;  /* 0x0020a87101007387 */ /* 0x0003e20000100800 */
[----:B------:R-:W-:-:S03]  /*409f0*/  IMAD.X R115, R115, 0x1, R2, P2 ;  /* 0x0000000173737824 */ /* 0x000fc600010e0602 */
[----:B------:R-:W-:Y:S04]  /*40a00*/  STL [R1+0x20b4], R4 ;  /* 0x0020b40401007387 */ /* 0x000fe80000100800 */
[----:B------:R-:W2:Y:S01]  /*40a10*/  LDL.LU R111, [R1+0x20d0] ;  /* 0x0020d000016f7983 */ /* 0x000ea20000300800 */
[----:B------:R-:W-:-:S03]  /*40a20*/  IMAD.MOV.U32 R189, RZ, RZ, R113 ;  /* 0x000000ffffbd7224 */ /* 0x000fc600078e0071 */
[----:B------:R3:W-:Y:S04]  /*40a30*/  STL [R1+0x20b0], R115 ;  /* 0x0020b07301007387 */ /* 0x0007e80000100800 */
[----:B-1----:R-:W2:Y:S04]  /*40a40*/  LDL.LU R113, [R1+0x2258] ;  /* 0x0022580001717983 */ /* 0x002ea80000300800 */
[----:B------:R1:W-:Y:S01]  /*40a50*/  LDGSTS.E [R6+0x4500], desc[UR32][R188.64], P0 ;  /* 0x04500000bc067fae */ /* 0x0003e200081a1020 */
[-C--:B------:R-:W-:Y:S02]  /*40a60*/  IADD3 R114, P1, PT, R114, R3.reuse, RZ ;  /* 0x0000000372727210 */ /* 0x080fe40007f3e0ff */
[----:B---3--:R-:W-:Y:S01]  /*40a70*/  IADD3 R5, P2, PT, R5, R3, RZ ;  /* 0x0000000305057210 */ /* 0x008fe20007f5e0ff */
[----:B-1----:R-:W-:Y:S01]  /*40a80*/  IMAD.MOV.U32 R188, RZ, RZ, R4 ;  /* 0x000000ffffbc7224 */ /* 0x002fe200078e0004 */
[----:B------:R-:W-:-:S02]  /*40a90*/  MOV R189, R115 ;  /* 0x0000007300bd7202 */ /* 0x000fc40000000f00 */
[----:B------:R-:W3:Y:S04]  /*40aa0*/  LDL.LU R115, [R1+0x2264] ;  /* 0x0022640001737983 */ /* 0x000ee80000300800 */
[----:B------:R-:W3:Y:S04]  /*40ab0*/  LDL.LU R4, [R1+0x226c] ;  /* 0x00226c0001047983 */ /* 0x000ee80000300800 */
[----:B------:R-:W-:Y:S04]  /*40ac0*/  STL [R1+0x20bc], R114 ;  /* 0x0020bc7201007387 */ /* 0x000fe80000100800 */
[----:B------:R1:W-:Y:S01]  /*40ad0*/  LDGSTS.E [R6+0x4580], desc[UR32][R188.64], P0 ;  /* 0x04580000bc067fae */ /* 0x0003e200081a1020 */
[----:B------:R-:W-:-:S02]  /*40ae0*/  IMAD.X R116, R116, 0x1, R2, P1 ;  /* 0x0000000174747824 */ /* 0x000fc400008e0602 */
[----:B-1----:R-:W-:Y:S02]  /*40af0*/  IMAD.MOV.U32 R188, RZ, RZ, R114 ;  /* 0x000000ffffbc7224 */ /* 0x002fe400078e0072 */
[----:B------:R-:W-:Y:S01]  /*40b00*/  IMAD.MOV.U32 R189, RZ, RZ, R116 ;  /* 0x000000ffffbd7224 */ /* 0x000fe200078e0074 */
[----:B------:R1:W-:Y:S01]  /*40b10*/  STL [R1+0x20b8], R116 ;  /* 0x0020b87401007387 */ /* 0x0003e20000100800 */
[----:B----4-:R-:W-:-:S03]  /*40b20*/  IMAD.X R7, R7, 0x1, R2, P2 ;  /* 0x0000000107077824 */ /* 0x010fc600010e0602 */
[----:B------:R4:W-:Y:S04]  /*40b30*/  STL [R1+0x20c4], R5 ;  /* 0x0020c40501007387 */ /* 0x0009e80000100800 */
[----:B------:R4:W-:Y:S04]  /*40b40*/  LDGSTS.E [R6+0x4600], desc[UR32][R188.64], P0 ;  /* 0x04600000bc067fae */ /* 0x0009e800081a1020 */
[----:B-1----:R-:W3:Y:S04]  /*40b50*/  LDL.LU R116, [R1+0x2260] ;  /* 0x0022600001747983 */ /* 0x002ee80000300800 */
[----:B------:R1:W-:Y:S04]  /*40b60*/  STL [R1+0x20c0], R7 ;  /* 0x0020c00701007387 */ /* 0x0003e80000100800 */
[----:B------:R-:W3:Y:S01]  /*40b70*/  LDL.LU R114, [R1+0x2268] ;  /* 0x0022680001727983 */ /* 0x000ee20000300800 */
[----:B----4-:R-:W-:-:S02]  /*40b80*/  IMAD.MOV.U32 R188, RZ, RZ, R5 ;  /* 0x000000ffffbc7224 */ /* 0x010fc400078e0005 */
[----:B------:R-:W-:Y:S01]  /*40b90*/  IMAD.MOV.U32 R189, RZ, RZ, R7 ;  /* 0x000000ffffbd7224 */ /* 0x000fe200078e0007 */
[----:B------:R-:W4:Y:S04]  /*40ba0*/  LDL.LU R5, [R1+0x2274] ;  /* 0x0022740001057983 */ /* 0x000f280000300800 */
[----:B-1----:R-:W4:Y:S04]  /*40bb0*/  LDL.LU R7, [R1+0x227c] ;  /* 0x00227c0001077983 */ /* 0x002f280000300800 */
[----:B------:R1:W-:Y:S01]  /*40bc0*/  LDGSTS.E [R6+0x4680], desc[UR32][R188.64], P0 ;  /* 0x04680000bc067fae */ /* 0x0003e200081a1020 */
[----:B------:R-:W-:-:S05]  /*40bd0*/  IADD3 R108, P1, PT, R108, R3, RZ ;  /* 0x000000036c6c7210 */ /* 0x000fca0007f3e0ff */
[----:B------:R-:W-:Y:S01]  /*40be0*/  STL [R1+0x20cc], R108 ;  /* 0x0020cc6c01007387 */ /* 0x000fe20000100800 */
[----:B------:R-:W-:-:S04]  /*40bf0*/  IMAD.X R110, R110, 0x1, R2, P1 ;  /* 0x000000016e6e7824 */ /* 0x000fc800008e0602 */
[----:B-1----:R-:W-:Y:S01]  /*40c00*/  IMAD.MOV.U32 R189, RZ, RZ, R110 ;  /* 0x000000ffffbd7224 */ /* 0x002fe200078e006e */
[----:B------:R1:W-:Y:S01]  /*40c10*/  STL [R1+0x20c8], R110 ;  /* 0x0020c86e01007387 */ /* 0x0003e20000100800 */
[----:B------:R-:W-:Y:S01]  /*40c20*/  IMAD.MOV.U32 R188, RZ, RZ, R108 ;  /* 0x000000ffffbc7224 */ /* 0x000fe200078e006c */
[-C--:B------:R-:W-:Y:S02]  /*40c30*/  IADD3 R109, P2, PT, R109, R3.reuse, RZ ;  /* 0x000000036d6d7210 */ /* 0x080fe40007f5e0ff */
[----:B------:R-:W-:Y:S02]  /*40c40*/  IADD3 R112, P3, PT, R112, R3, RZ ;  /* 0x0000000370707210 */ /* 0x000fe40007f7e0ff */
[----:B------:R1:W-:Y:S04]  /*40c50*/  LDGSTS.E [R6+0x4700], desc[UR32][R188.64], P0 ;  /* 0x04700000bc067fae */ /* 0x0003e800081a1020 */
[----:B-1----:R-:W4:Y:S04]  /*40c60*/  LDL.LU R110, [R1+0x2270] ;  /* 0x00227000016e7983 */ /* 0x002f280000300800 */
[----:B------:R-:W4:Y:S04]  /*40c70*/  LDL.LU R108, [R1+0x2278] ;  /* 0x00227800016c7983 */ /* 0x000f280000300800 */
[----:B------:R-:W-:Y:S01]  /*40c80*/  STL [R1+0x20d4], R109 ;  /* 0x0020d46d01007387 */ /* 0x000fe20000100800 */
[----:B------:R-:W-:Y:S01]  /*40c90*/  IMAD.MOV.U32 R188, RZ, RZ, R109 ;  /* 0x000000ffffbc7224 */ /* 0x000fe200078e006d */
[----:B------:R-:W-:-:S04]  /*40ca0*/  UISETP.GT.AND UP1, UPT, UR14, 0xc, UPT ;  /* 0x0000000c0e00788c */ /* 0x000fc8000bf24270 */
[----:B------:R-:W-:-:S04]  /*40cb0*/  USEL UR10, URZ, 0x4, !UP1 ;  /* 0x00000004ff0a7887 */ /* 0x000fc8000c800000 */
[----:B------:R-:W-:-:S06]  /*40cc0*/  USEL UR10, UR10, URZ, !UP0 ;  /* 0x000000ff0a0a7287 */ /* 0x000fcc000c000000 */
[----:B------:R-:W-:Y:S02]  /*40cd0*/  ISETP.NE.U32.AND P1, PT, RZ, UR10, PT ;  /* 0x0000000aff007c0c */ /* 0x000fe4000bf25070 */
[----:B--2---:R-:W-:-:S05]  /*40ce0*/  IADD3.X R111, PT, PT, R111, R2, RZ, P2, !PT ;  /* 0x000000026f6f7210 */ /* 0x004fca00017fe4ff */
[----:B------:R1:W-:Y:S01]  /*40cf0*/  STL [R1+0x20d0], R111 ;  /* 0x0020d06f01007387 */ /* 0x0003e20000100800 */
[----:B------:R-:W-:Y:S02]  /*40d00*/  IMAD.MOV.U32 R189, RZ, RZ, R111 ;  /* 0x000000ffffbd7224 */ /* 0x000fe400078e006f */
[----:B------:R-:W-:Y:S01]  /*40d10*/  IMAD.X R113, R113, 0x1, R2, P3 ;  /* 0x0000000171717824 */ /* 0x000fe200018e0602 */
[----:B------:R-:W-:Y:S04]  /*40d20*/  STL [R1+0x225c], R112 ;  /* 0x00225c7001007387 */ /* 0x000fe80000100800 */
[----:B------:R2:W-:Y:S04]  /*40d30*/  LDGSTS.E [R6+0x4780], desc[UR32][R188.64], P0 ;  /* 0x04780000bc067fae */ /* 0x0005e800081a1020 */
[----:B-1----:R-:W4:Y:S04]  /*40d40*/  LDL.LU R111, [R1+0x2284] ;  /* 0x00228400016f7983 */ /* 0x002f280000300800 */
[----:B------:R1:W-:Y:S04]  /*40d50*/  STL [R1+0x2258], R113 ;  /* 0x0022587101007387 */ /* 0x0003e80000100800 */
[----:B------:R-:W4:Y:S01]  /*40d60*/  LDL.LU R109, [R1+0x228c] ;  /* 0x00228c00016d7983 */ /* 0x000f220000300800 */
[----:B--2---:R-:W-:-:S03]  /*40d70*/  IMAD.MOV.U32 R189, RZ, RZ, R113 ;  /* 0x000000ffffbd7224 */ /* 0x004fc600078e0071 */
[----:B-1----:R-:W2:Y:S01]  /*40d80*/  LDL.LU R113, [R1+0x2280] ;  /* 0x0022800001717983 */ /* 0x002ea20000300800 */
[----:B------:R-:W-:-:S03]  /*40d90*/  IMAD.MOV.U32 R188, RZ, RZ, R112 ;  /* 0x000000ffffbc7224 */ /* 0x000fc600078e0070 */
[----:B------:R-:W2:Y:S01]  /*40da0*/  LDL.LU R112, [R1+0x2288] ;  /* 0x0022880001707983 */ /* 0x000ea20000300800 */
[-C--:B---3--:R-:W-:Y:S02]  /*40db0*/  IADD3 R115, P0, PT, R115, R3.reuse, RZ ;  /* 0x0000000373737210 */ /* 0x088fe40007f1e0ff */
[----:B------:R-:W-:Y:S01]  /*40dc0*/  IADD3 R4, P2, PT, R4, R3, RZ ;  /* 0x0000000304047210 */ /* 0x000fe20007f5e0ff */
[----:B------:R1:W-:Y:S04]  /*40dd0*/  LDGSTS.E [R6+0x6000], desc[UR32][R188.64], P1 ;  /* 0x06000000bc067fae */ /* 0x0003e800089a1020 */
[----:B------:R-:W-:Y:S01]  /*40de0*/  STL [R1+0x2264], R115 ;  /* 0x0022647301007387 */ /* 0x000fe20000100800 */
[----:B-1----:R-:W-:Y:S02]  /*40df0*/  IMAD.MOV.U32 R188, RZ, RZ, R115 ;  /* 0x000000ffffbc7224 */ /* 0x002fe400078e0073 */
[----:B------:R-:W-:-:S05]  /*40e00*/  IMAD.X R116, R116, 0x1, R2, P0 ;  /* 0x0000000174747824 */ /* 0x000fca00000e0602 */
[----:B------:R-:W-:Y:S01]  /*40e10*/  STL [R1+0x2260], R116 ;  /* 0x0022607401007387 */ /* 0x000fe20000100800 */
[----:B------:R-:W-:-:S03]  /*40e20*/  IMAD.X R114, R114, 0x1, R2, P2 ;  /* 0x0000000172727824 */ /* 0x000fc600010e0602 */
[----:B------:R1:W-:Y:S01]  /*40e30*/  STL [R1+0x226c], R4 ;  /* 0x00226c0401007387 */ /* 0x0003e20000100800 */
[----:B------:R-:W-:Y:S01]  /*40e40*/  IMAD.MOV.U32 R189, RZ, RZ, R116 ;  /* 0x000000ffffbd7224 */ /* 0x000fe200078e0074 */
[-C--:B----4-:R-:W-:Y:S02]  /*40e50*/  IADD3 R5, P0, PT, R5, R3.reuse, RZ ;  /* 0x0000000305057210 */ /* 0x090fe40007f1e0ff */
[----:B------:R-:W-:Y:S04]  /*40e60*/  STL [R1+0x2268], R114 ;  /* 0x0022687201007387 */ /* 0x000fe80000100800 */
[----:B------:R-:W3:Y:S01]  /*40e70*/  LDL.LU R120, [R1+0x2290] ;  /* 0x0022900001787983 */ /* 0x000ee20000300800 */
[----:B------:R-:W-:-:S03]  /*40e80*/  IADD3 R7, P2, PT, R7, R3, RZ ;  /* 0x0000000307077210 */ /* 0x000fc60007f5e0ff */
[----:B------:R-:W4:Y:S04]  /*40e90*/  LDL.LU R119, [R1+0x2294] ;  /* 0x0022940001777983 */ /* 0x000f280000300800 */
[----:B------:R1:W-:Y:S04]  /*40ea0*/  LDGSTS.E [R6+0x6080], desc[UR32][R188.64], P1 ;  /* 0x06080000bc067fae */ /* 0x0003e800089a1020 */
[----:B------:R-:W3:Y:S01]  /*40eb0*/  LDL.LU R118, [R1+0x2298] ;  /* 0x0022980001767983 */ /* 0x000ee20000300800 */
[----:B-1----:R-:W-:Y:S01]  /*40ec0*/  MOV R188, R4 ;  /* 0x0000000400bc7202 */ /* 0x002fe20000000f00 */
[----:B------:R-:W-:-:S02]  /*40ed0*/  IMAD.MOV.U32 R189, RZ, RZ, R114 ;  /* 0x000000ffffbd7224 */ /* 0x000fc400078e0072 */
[----:B------:R-:W3:Y:S04]  /*40ee0*/  LDL.LU R4, [R1+0x229c] ;  /* 0x00229c0001047983 */ /* 0x000ee80000300800 */
[----:B------:R-:W-:Y:S04]  /*40ef0*/  STL [R1+0x2274], R5 ;  /* 0x0022740501007387 */ /* 0x000fe80000100800 */
[----:B------:R1:W-:Y:S01]  /*40f00*/  LDGSTS.E [R6+0x6100], desc[UR32][R188.64], P1 ;  /* 0x06100000bc067fae */ /* 0x0003e200089a1020 */
[--C-:B------:R-:W-:Y:S02]  /*40f10*/  IMAD.X R110, R110, 0x1, R2.reuse, P0 ;  /* 0x000000016e6e7824 */ /* 0x100fe400000e0602 */
[----:B------:R-:W-:-:S03]  /*40f20*/  IMAD.X R108, R108, 0x1, R2, P2 ;  /* 0x000000016c6c7824 */ /* 0x000fc600010e0602 */
[----:B------:R1:W-:Y:S02]  /*40f30*/  STL [R1+0x2270], R110 ;  /* 0x0022706e01007387 */ /* 0x0003e40000100800 */
[----:B-1----:R-:W-:Y:S02]  /*40f40*/  IMAD.MOV.U32 R189, RZ, RZ, R110 ;  /* 0x000000ffffbd7224 */ /* 0x002fe400078e006e */
[----:B------:R1:W-:Y:S01]  /*40f50*/  STL [R1+0x227c], R7 ;  /* 0x00227c0701007387 */ /* 0x0003e20000100800 */
[----:B------:R-:W-:-:S03]  /*40f60*/  IMAD.MOV.U32 R188, RZ, RZ, R5 ;  /* 0x000000ffffbc7224 */ /* 0x000fc600078e0005 */
[----:B------:R-:W3:Y:S04]  /*40f70*/  LDL.LU R110, [R1+0x22a4] ;  /* 0x0022a400016e7983 */ /* 0x000ee80000300800 */
[----:B------:R1:W-:Y:S04]  /*40f80*/  STL [R1+0x2278], R108 ;  /* 0x0022786c01007387 */ /* 0x0003e80000100800 */
[----:B------:R-:W3:Y:S04]  /*40f90*/  LDL.LU R5, [R1+0x22ac] ;  /* 0x0022ac0001057983 */ /* 0x000ee80000300800 */
[----:B------:R-:W3:Y:S04]  /*40fa0*/  LDL.LU R117, [R1+0x22a0] ;  /* 0x0022a00001757983 */ /* 0x000ee80000300800 */
[----:B------:R1:W-:Y:S02]  /*40fb0*/  LDGSTS.E [R6+0x6180], desc[UR32][R188.64], P1 ;  /* 0x06180000bc067fae */ /* 0x0003e400089a1020 */
[----:B-1----:R-:W-:-:S02]  /*40fc0*/  IMAD.MOV.U32 R188, RZ, RZ, R7 ;  /* 0x000000ffffbc7224 */ /* 0x002fc400078e0007 */
[----:B------:R-:W-:Y:S01]  /*40fd0*/  IMAD.MOV.U32 R189, RZ, RZ, R108 ;  /* 0x000000ffffbd7224 */ /* 0x000fe200078e006c */
[----:B------:R-:W3:Y:S04]  /*40fe0*/  LDL.LU R7, [R1+0x22a8] ;  /* 0x0022a80001077983 */ /* 0x000ee80000300800 */
[----:B------:R-:W3:Y:S04]  /*40ff0*/  LDL.LU R108, [R1+0x22b4] ;  /* 0x0022b400016c7983 */ /* 0x000ee80000300800 */
[----:B------:R-:W3:Y:S04]  /*41000*/  LDL.LU R115, [R1+0x22bc] ;  /* 0x0022bc0001737983 */ /* 0x000ee80000300800 */
[----:B------:R1:W-:Y:S01]  /*41010*/  LDGSTS.E [R6+0x6200], desc[UR32][R188.64], P1 ;  /* 0x06200000bc067fae */ /* 0x0003e200089a1020 */
[----:B------:R-:W-:-:S05]  /*41020*/  IADD3 R111, P0, PT, R111, R3, RZ ;  /* 0x000000036f6f7210 */ /* 0x000fca0007f1e0ff */
[----:B------:R2:W-:Y:S01]  /*41030*/  STL [R1+0x2284], R111 ;  /* 0x0022846f01007387 */ /* 0x0005e20000100800 */
[----:B------:R-:W-:Y:S01]  /*41040*/  IADD3 R109, P2, PT, R109, R3, RZ ;  /* 0x000000036d6d7210 */ /* 0x000fe20007f5e0ff */
[----:B--2---:R-:W-:Y:S01]  /*41050*/  IMAD.X R113, R113, 0x1, R2, P0 ;  /* 0x0000000171717824 */ /* 0x004fe200000e0602 */
[----:B-1----:R-:W-:-:S04]  /*41060*/  MOV R188, R111 ;  /* 0x0000006f00bc7202 */ /* 0x002fc80000000f00 */
[----:B------:R-:W-:Y:S01]  /*41070*/  STL [R1+0x2280], R113 ;  /* 0x0022807101007387 */ /* 0x000fe20000100800 */
[----:B------:R-:W-:-:S03]  /*41080*/  IMAD.X R112, R112, 0x1, R2, P2 ;  /* 0x0000000170707824 */ /* 0x000fc600010e0602 */
[----:B------:R-:W-:Y:S04]  /*41090*/  STL [R1+0x228c], R109 ;  /* 0x00228c6d01007387 */ /* 0x000fe80000100800 */
[----:B------:R-:W2:Y:S04]  /*410a0*/  LDL.LU R111, [R1+0x22b0] ;  /* 0x0022b000016f7983 */ /* 0x000ea80000300800 */
[----:B------:R1:W-:Y:S04]  /*410b0*/  STL [R1+0x2288], R112 ;  /* 0x0022887001007387 */ /* 0x0003e80000100800 */
[----:B------:R-:W2:Y:S01]  /*410c0*/  LDL.LU R116, [R1+0x22b8] ;  /* 0x0022b80001747983 */ /* 0x000ea20000300800 */
[----:B------:R-:W-:-:S05]  /*410d0*/  IMAD.MOV.U32 R189, RZ, RZ, R113 ;  /* 0x000000ffffbd7224 */ /* 0x000fca00078e0071 */
[----:B------:R1:W-:Y:S02]  /*410e0*/  LDGSTS.E [R6+0x6280], desc[UR32][R188.64], P1 ;  /* 0x06280000bc067fae */ /* 0x0003e400089a1020 */
[----:B-1----:R-:W-:Y:S02]  /*410f0*/  IMAD.MOV.U32 R189, RZ, RZ, R112 ;  /* 0x000000ffffbd7224 */ /* 0x002fe400078e0070 */
[----:B------:R-:W-:Y:S01]  /*41100*/  IMAD.MOV.U32 R188, RZ, RZ, R109 ;  /* 0x000000ffffbc7224 */ /* 0x000fe200078e006d */
[----:B------:R-:W2:Y:S04]  /*41110*/  LDL.LU R112, [R1+0x22c0] ;  /* 0x0022c00001707983 */ /* 0x000ea80000300800 */
[----:B------:R-:W2:Y:S04]  /*41120*/  LDL.LU R109, [R1+0x22c4] ;  /* 0x0022c400016d7983 */ /* 0x000ea80000300800 */
[----:B------:R-:W2:Y:S04]  /*41130*/  LDL.LU R114, [R1+0x22c8] ;  /* 0x0022c80001727983 */ /* 0x000ea80000300800 */
[----:B------:R-:W2:Y:S04]  /*41140*/  LDL.LU R113, [R1+0x22cc] ;  /* 0x0022cc0001717983 */ /* 0x000ea80000300800 */
[----:B------:R1:W-:Y:S01]  /*41150*/  LDGSTS.E [R6+0x6300], desc[UR32][R188.64], P1 ;  /* 0x06300000bc067fae */ /* 0x0003e200089a1020 */
[----:B----4-:R-:W-:-:S05]  /*41160*/  IADD3 R119, P0, PT, R119, R3, RZ ;  /* 0x0000000377777210 */ /* 0x010fca0007f1e0ff */
[----:B---3--:R-:W-:Y:S02]  /*41170*/  IMAD.X R120, R120, 0x1, R2, P0 ;  /* 0x0000000178787824 */ /* 0x008fe400000e0602 */
[----:B-1----:R-:W-:Y:S02]  /*41180*/  IMAD.MOV.U32 R188, RZ, RZ, R119 ;  /* 0x000000ffffbc7224 */ /* 0x002fe400078e0077 */
        /* <DEDUP_REMOVED lines=10> */
[----:B---3--:R-:W3:Y:S04]  /*41230*/  LDL.LU R4, [R1+0x22d4] ;  /* 0x0022d40001047983 */ /* 0x008ee80000300800 */
[----:B------:R1:W-:Y:S01]  /*41240*/  LDGSTS.E [R6+0x6400], desc[UR32][R188.64], P1 ;  /* 0x06400000bc067fae */ /* 0x0003e200089a1020 */
[----:B------:R-:W-:-:S05]  /*41250*/  IADD3 R110, P0, PT, R110, R3, RZ ;  /* 0x000000036e6e7210 */ /* 0x000fca0007f1e0ff */
[----:B------:R4:W-:Y:S01]  /*41260*/  STL [R1+0x22a4], R110 ;  /* 0x0022a46e01007387 */ /* 0x0009e20000100800 */
[----:B------:R-:W-:Y:S02]  /*41270*/  IADD3 R5, P2, PT, R5, R3, RZ ;  /* 0x0000000305057210 */ /* 0x000fe40007f5e0ff */
[----:B------:R-:W-:Y:S01]  /*41280*/  IADD3.X R117, PT, PT, R117, R2, RZ, P0, !PT ;  /* 0x0000000275757210 */ /* 0x000fe200007fe4ff */
[----:B-1----:R-:W-:-:S04]  /*41290*/  IMAD.MOV.U32 R188, RZ, RZ, R110 ;  /* 0x000000ffffbc7224 */ /* 0x002fc800078e006e */
[----:B------:R-:W-:Y:S04]  /*412a0*/  STL [R1+0x22a0], R117 ;  /* 0x0022a07501007387 */ /* 0x000fe80000100800 */
[----:B------:R1:W-:Y:S04]  /*412b0*/  STL [R1+0x22ac], R5 ;  /* 0x0022ac0501007387 */ /* 0x0003e80000100800 */
[----:B----4-:R-:W4:Y:S01]  /*412c0*/  LDL.LU R110, [R1+0x22d0] ;  /* 0x0022d000016e7983 */ /* 0x010f220000300800 */
[----:B------:R-:W-:Y:S02]  /*412d0*/  IMAD.MOV.U32 R189, RZ, RZ, R117 ;  /* 0x000000ffffbd7224 */ /* 0x000fe400078e0075 */
[----:B------:R-:W-:-:S03]  /*412e0*/  IMAD.X R7, R7, 0x1, R2, P2 ;  /* 0x0000000107077824 */ /* 0x000fc600010e0602 */
[----:B------:R1:W-:Y:S01]  /*412f0*/  LDGSTS.E [R6+0x6480], desc[UR32][R188.64], P1 ;  /* 0x06480000bc067fae */ /* 0x0003e200089a1020 */
[----:B------:R-:W-:-:S03]  /*41300*/  IADD3 R108, P0, PT, R108, R3, RZ ;  /* 0x000000036c6c7210 */ /* 0x000fc60007f1e0ff */
[----:B------:R1:W-:Y:S01]  /*41310*/  STL [R1+0x22a8], R7 ;  /* 0x0022a80701007387 */ /* 0x0003e20000100800 */
[----:B------:R-:W-:Y:S01]  /*41320*/  IADD3 R115, P2, PT, R115, R3, RZ ;  /* 0x0000000373737210 */ /* 0x000fe20007f5e0ff */
[----:B-1----:R-:W-:Y:S02]  /*41330*/  IMAD.MOV.U32 R188, RZ, RZ, R5 ;  /* 0x000000ffffbc7224 */ /* 0x002fe400078e0005 */
[----:B------:R-:W-:Y:S01]  /*41340*/  IMAD.MOV.U32 R189, RZ, RZ, R7 ;  /* 0x000000ffffbd7224 */ /* 0x000fe200078e0007 */
[----:B------:R-:W4:Y:S04]  /*41350*/  LDL.LU R5, [R1+0x2460] ;  /* 0x0024600001057983 */ /* 0x000f280000300800 */
[----:B------:R-:W4:Y:S04]  /*41360*/  LDL.LU R7, [R1+0x2468] ;  /* 0x0024680001077983 */ /* 0x000f280000300800 */
[----:B------:R-:W-:Y:S04]  /*41370*/  STL [R1+0x22b4], R108 ;  /* 0x0022b46c01007387 */ /* 0x000fe80000100800 */
[----:B------:R1:W-:Y:S02]  /*41380*/  LDGSTS.E [R6+0x6500], desc[UR32][R188.64], P1 ;  /* 0x06500000bc067fae */ /* 0x0003e400089a1020 */
[----:B-1----:R-:W-:-:S02]  /*41390*/  IMAD.MOV.U32 R188, RZ, RZ, R108 ;  /* 0x000000ffffbc7224 */ /* 0x002fc400078e006c */
[----:B--2---:R-:W-:-:S04]  /*413a0*/  IMAD.X R111, R111, 0x1, R2, P0 ;  /* 0x000000016f6f7824 */ /* 0x004fc800000e0602 */
[----:B------:R-:W-:Y:S01]  /*413b0*/  IMAD.MOV.U32 R189, RZ, RZ, R111 ;  /* 0x000000ffffbd7224 */ /* 0x000fe200078e006f */
[----:B------:R1:W-:Y:S01]  /*413c0*/  STL [R1+0x22b0], R111 ;  /* 0x0022b06f01007387 */ /* 0x0003e20000100800 */
[----:B------:R-:W-:-:S03]  /*413d0*/  IMAD.X R116, R116, 0x1, R2, P2 ;  /* 0x0000000174747824 */ /* 0x000fc600010e0602 */
[----:B------:R-:W-:Y:S04]  /*413e0*/  STL [R1+0x22bc], R115 ;  /* 0x0022bc7301007387 */ /* 0x000fe80000100800 */
[----:B------:R2:W-:Y:S04]  /*413f0*/  LDGSTS.E [R6+0x6580], desc[UR32][R188.64], P1 ;  /* 0x06580000bc067fae */ /* 0x0005e800089a1020 */
[----:B-1----:R-:W4:Y:S04]  /*41400*/  LDL.LU R111, [R1+0x245c] ;  /* 0x00245c00016f7983 */ /* 0x002f280000300800 */
[----:B------:R-:W-:Y:S04]  /*41410*/  STL [R1+0x22b8], R116 ;  /* 0x0022b87401007387 */ /* 0x000fe80000100800 */
[----:B------:R-:W4:Y:S01]  /*41420*/  LDL.LU R108, [R1+0x2464] ;  /* 0x00246400016c7983 */ /* 0x000f220000300800 */
[----:B--2---:R-:W-:Y:S01]  /*41430*/  MOV R188, R115 ;  /* 0x0000007300bc7202 */ /* 0x004fe20000000f00 */
[----:B------:R-:W-:-:S05]  /*41440*/  IMAD.MOV.U32 R189, RZ, RZ, R116 ;  /* 0x000000ffffbd7224 */ /* 0x000fca00078e0074 */
[----:B------:R1:W-:Y:S01]  /*41450*/  LDGSTS.E [R6+0x6600], desc[UR32][R188.64], P1 ;  /* 0x06600000bc067fae */ /* 0x0003e200089a1020 */
[----:B------:R-:W-:-:S05]  /*41460*/  IADD3 R109, P0, PT, R109, R3, RZ ;  /* 0x000000036d6d7210 */ /* 0x000fca0007f1e0ff */
[----:B------:R-:W-:Y:S01]  /*41470*/  IMAD.X R112, R112, 0x1, R2, P0 ;  /* 0x0000000170707824 */ /* 0x000fe200000e0602 */
[----:B------:R-:W-:Y:S01]  /*41480*/  IADD3 R113, P2, PT, R113, R3, RZ ;  /* 0x0000000371717210 */ /* 0x000fe20007f5e0ff */
[----:B------:R2:W-:Y:S01]  /*41490*/  STL [R1+0x22c4], R109 ;  /* 0x0022c46d01007387 */ /* 0x0005e20000100800 */
[----:B-1----:R-:W-:-:S03]  /*414a0*/  IMAD.MOV.U32 R188, RZ, RZ, R109 ;  /* 0x000000ffffbc7224 */ /* 0x002fc600078e006d */
[----:B------:R-:W-:Y:S01]  /*414b0*/  IMAD.X R114, R114, 0x1, R2, P2 ;  /* 0x0000000172727824 */ /* 0x000fe200010e0602 */
[----:B------:R1:W-:Y:S04]  /*414c0*/  STL [R1+0x22c0], R112 ;  /* 0x0022c07001007387 */ /* 0x0003e80000100800 */
[----:B------:R-:W-:Y:S01]  /*414d0*/  STL [R1+0x22cc], R113 ;  /* 0x0022cc7101007387 */ /* 0x000fe20000100800 */
[----:B------:R-:W-:-:S03]  /*414e0*/  IMAD.MOV.U32 R189, RZ, RZ, R112 ;  /* 0x000000ffffbd7224 */ /* 0x000fc600078e0070 */
[----:B--2---:R-:W2:Y:S04]  /*414f0*/  LDL.LU R109, [R1+0x2470] ;  /* 0x00247000016d7983 */ /* 0x004ea80000300800 */
[----:B------:R1:W-:Y:S04]  /*41500*/  STL [R1+0x22c8], R114 ;  /* 0x0022c87201007387 */ /* 0x0003e80000100800 */
[----:B-1----:R-:W2:Y:S04]  /*41510*/  LDL.LU R112, [R1+0x2478] ;  /* 0x0024780001707983 */ /* 0x002ea80000300800 */
[----:B------:R-:W2:Y:S04]  /*41520*/  LDL.LU R115, [R1+0x246c] ;  /* 0x00246c0001737983 */ /* 0x000ea80000300800 */
[----:B------:R1:W-:Y:S02]  /*41530*/  LDGSTS.E [R6+0x6680], desc[UR32][R188.64], P1 ;  /* 0x06680000bc067fae */ /* 0x0003e400089a1020 */
[----:B-1----:R-:W-:-:S02]  /*41540*/  IMAD.MOV.U32 R189, RZ, RZ, R114 ;  /* 0x000000ffffbd7224 */ /* 0x002fc400078e0072 */
[----:B------:R-:W2:Y:S01]  /*41550*/  LDL.LU R114, [R1+0x2474] ;  /* 0x0024740001727983 */ /* 0x000ea20000300800 */
[----:B---3--:R-:W-:Y:S01]  /*41560*/  IADD3 R4, P0, PT, R4, R3, RZ ;  /* 0x0000000304047210 */ /* 0x008fe20007f1e0ff */
[----:B------:R-:W-:-:S04]  /*41570*/  IMAD.MOV.U32 R188, RZ, RZ, R113 ;  /* 0x000000ffffbc7224 */ /* 0x000fc800078e0071 */
[----:B------:R-:W-:Y:S04]  /*41580*/  STL [R1+0x22d4], R4 ;  /* 0x0022d40401007387 */ /* 0x000fe80000100800 */
[----:B------:R1:W-:Y:S02]  /*41590*/  LDGSTS.E [R6+0x6700], desc[UR32][R188.64], P1 ;  /* 0x06700000bc067fae */ /* 0x0003e400089a1020 */
[----:B-1----:R-:W-:Y:S02]  /*415a0*/  IMAD.MOV.U32 R188, RZ, RZ, R4 ;  /* 0x000000ffffbc7224 */ /* 0x002fe400078e0004 */
[----:B----4-:R-:W-:-:S05]  /*415b0*/  IMAD.X R110, R110, 0x1, R2, P0 ;  /* 0x000000016e6e7824 */ /* 0x010fca00000e0602 */
[----:B------:R1:W-:Y:S04]  /*415c0*/  STL [R1+0x22d0], R110 ;  /* 0x0022d06e01007387 */ /* 0x0003e80000100800 */
[----:B------:R-:W3:Y:S04]  /*415d0*/  LDL.LU R116, [R1+0x247c] ;  /* 0x00247c0001747983 */ /* 0x000ee80000300800 */
[----:B------:R-:W4:Y:S01]  /*415e0*/  LDL.LU R113, [R1+0x2480] ;  /* 0x0024800001717983 */ /* 0x000f220000300800 */
[----:B------:R-:W-:-:S03]  /*415f0*/  MOV R189, R110 ;  /* 0x0000006e00bd7202 */ /* 0x000fc60000000f00 */
[----:B-1----:R-:W3:Y:S04]  /*41600*/  LDL.LU R110, [R1+0x2484] ;  /* 0x00248400016e7983 */ /* 0x002ee80000300800 */
[----:B------:R-:W3:Y:S04]  /*41610*/  LDL.LU R4, [R1+0x2488] ;  /* 0x0024880001047983 */ /* 0x000ee80000300800 */
[----:B------:R1:W-:Y:S01]  /*41620*/  LDGSTS.E [R6+0x6780], desc[UR32][R188.64], P1 ;  /* 0x06780000bc067fae */ /* 0x0003e200089a1020 */
[-C--:B------:R-:W-:Y:S02]  /*41630*/  IADD3 R5, P1, PT, R5, R3.reuse, RZ ;  /* 0x0000000305057210 */ /* 0x080fe40007f3e0ff */
[----:B------:R-:W-:-:S03]  /*41640*/  IADD3 R7, P2, PT, R7, R3, RZ ;  /* 0x0000000307077210 */ /* 0x000fc60007f5e0ff */
[----:B------:R1:W-:Y:S02]  /*41650*/  STL [R1+0x2460], R5 ;  /* 0x0024600501007387 */ /* 0x0003e40000100800 */
[----:B-1----:R-:W-:Y:S01]  /*41660*/  IMAD.MOV.U32 R188, RZ, RZ, R5 ;  /* 0x000000ffffbc7224 */ /* 0x002fe200078e0005 */
[----:B------:R-:W-:-:S04]  /*41670*/  UISETP.GT.AND UP1, UPT, UR14, 0x10, UPT ;  /* 0x000000100e00788c */ /* 0x000fc8000bf24270 */
[----:B------:R-:W-:-:S04]  /*41680*/  USEL UR10, URZ, 0x4, !UP1 ;  /* 0x00000004ff0a7887 */ /* 0x000fc8000c800000 */
[----:B------:R-:W-:-:S06]  /*41690*/  USEL UR10, UR10, URZ, !UP0 ;  /* 0x000000ff0a0a7287 */ /* 0x000fcc000c000000 */
[----:B------:R-:W-:Y:S01]  /*416a0*/  ISETP.NE.U32.AND P0, PT, RZ, UR10, PT ;  /* 0x0000000aff007c0c */ /* 0x000fe2000bf05070 */
[----:B------:R-:W-:-:S05]  /*416b0*/  IMAD.X R111, R111, 0x1, R2, P1 ;  /* 0x000000016f6f7824 */ /* 0x000fca00008e0602 */
[----:B------:R1:W-:Y:S01]  /*416c0*/  STL [R1+0x245c], R111 ;  /* 0x00245c6f01007387 */ /* 0x0003e20000100800 */
[----:B------:R-:W-:-:S03]  /*416d0*/  IMAD.X R108, R108, 0x1, R2, P2 ;  /* 0x000000016c6c7824 */ /* 0x000fc600010e0602 */
[----:B------:R-:W-:Y:S04]  /*416e0*/  STL [R1+0x2468], R7 ;  /* 0x0024680701007387 */ /* 0x000fe80000100800 */
[----:B------:R-:W3:Y:S01]  /*416f0*/  LDL.LU R5, [R1+0x2490] ;  /* 0x0024900001057983 */ /* 0x000ee20000300800 */
[----:B------:R-:W-:-:S03]  /*41700*/  IMAD.MOV.U32 R189, RZ, RZ, R111 ;  /* 0x000000ffffbd7224 */ /* 0x000fc600078e006f */
[----:B------:R2:W-:Y:S04]  /*41710*/  STL [R1+0x2464], R108 ;  /* 0x0024646c01007387 */ /* 0x0005e80000100800 */
[----:B------:R-:W3:Y:S04]  /*41720*/  LDL.LU R117, [R1+0x2498] ;  /* 0x0024980001757983 */ /* 0x000ee80000300800 */
[----:B-1----:R-:W3:Y:S04]  /*41730*/  LDL.LU R111, [R1+0x248c] ;  /* 0x00248c00016f7983 */ /* 0x002ee80000300800 */
[----:B------:R-:W3:Y:S04]  /*41740*/  LDL.LU R118, [R1+0x2494] ;  /* 0x0024940001767983 */ /* 0x000ee80000300800 */
[----:B------:R1:W-:Y:S01]  /*41750*/  LDGSTS.E [R6+0x8000], desc[UR32][R188.64], P0 ;  /* 0x08000000bc067fae */ /* 0x0003e200081a1020 */
[-C--:B--2---:R-:W-:Y:S01]  /*41760*/  IADD3 R109, P1, PT, R109, R3.reuse, RZ ;  /* 0x000000036d6d7210 */ /* 0x084fe20007f3e0ff */
[----:B-1----:R-:W-:Y:S01]  /*41770*/  IMAD.MOV.U32 R188, RZ, RZ, R7 ;  /* 0x000000ffffbc7224 */ /* 0x002fe200078e0007 */
[----:B------:R-:W-:Y:S01]  /*41780*/  IADD3 R112, P2, PT, R112, R3, RZ ;  /* 0x0000000370707210 */ /* 0x000fe20007f5e0ff */
[----:B------:R-:W-:-:S02]  /*41790*/  IMAD.MOV.U32 R189, RZ, RZ, R108 ;  /* 0x000000ffffbd7224 */ /* 0x000fc400078e006c */
[----:B------:R-:W2:Y:S01]  /*417a0*/  LDL.LU R108, [R1+0x24a0] ;  /* 0x0024a000016c7983 */ /* 0x000ea20000300800 */
[----:B------:R-:W-:-:S03]  /*417b0*/  IMAD.X R115, R115, 0x1, R2, P1 ;  /* 0x0000000173737824 */ /* 0x000fc600008e0602 */
[----:B------:R-:W2:Y:S04]  /*417c0*/  LDL.LU R7, [R1+0x24a8] ;  /* 0x0024a80001077983 */ /* 0x000ea80000300800 */
[----:B------:R-:W-:Y:S04]  /*417d0*/  STL [R1+0x2470], R109 ;  /* 0x0024706d01007387 */ /* 0x000fe80000100800 */
[----:B------:R1:W-:Y:S04]  /*417e0*/  LDGSTS.E [R6+0x8080], desc[UR32][R188.64], P0 ;  /* 0x08080000bc067fae */ /* 0x0003e800081a1020 */
[----:B------:R1:W-:Y:S01]  /*417f0*/  STL [R1+0x246c], R115 ;  /* 0x00246c7301007387 */ /* 0x0003e20000100800 */
[----:B------:R-:W-:-:S03]  /*41800*/  IMAD.X R114, R114, 0x1, R2, P2 ;  /* 0x0000000172727824 */ /* 0x000fc600010e0602 */
[----:B------:R-:W-:Y:S01]  /*41810*/  STL [R1+0x2478], R112 ;  /* 0x0024787001007387 */ /* 0x000fe20000100800 */
[----:B-1----:R-:W-:-:S03]  /*41820*/  MOV R189, R115 ;  /* 0x0000007300bd7202 */ /* 0x002fc60000000f00 */
[----:B------:R-:W2:Y:S01]  /*41830*/  LDL.LU R115, [R1+0x249c] ;  /* 0x00249c0001737983 */ /* 0x000ea20000300800 */
[----:B------:R-:W-:-:S03]  /*41840*/  IMAD.MOV.U32 R188, RZ, RZ, R109 ;  /* 0x000000ffffbc7224 */ /* 0x000fc600078e006d */
[----:B------:R1:W-:Y:S04]  /*41850*/  STL [R1+0x2474], R114 ;  /* 0x0024747201007387 */ /* 0x0003e80000100800 */
[----:B------:R-:W2:Y:S04]  /*41860*/  LDL.LU R109, [R1+0x24a4] ;  /* 0x0024a400016d7983 */ /* 0x000ea80000300800 */
[----:B------:R1:W-:Y:S02]  /*41870*/  LDGSTS.E [R6+0x8100], desc[UR32][R188.64], P0 ;  /* 0x08100000bc067fae */ /* 0x0003e400081a1020 */
[----:B-1----:R-:W-:-:S02]  /*41880*/  IMAD.MOV.U32 R188, RZ, RZ, R112 ;  /* 0x000000ffffbc7224 */ /* 0x002fc400078e0070 */
[----:B------:R-:W-:Y:S02]  /*41890*/  IMAD.MOV.U32 R189, RZ, RZ, R114 ;  /* 0x000000ffffbd7224 */ /* 0x000fe400078e0072 */
[----:B------:R-:W2:Y:S04]  /*418a0*/  LDL.LU R114, [R1+0x24b0] ;  /* 0x0024b00001727983 */ /* 0x000ea80000300800 */
[----:B------:R-:W2:Y:S04]  /*418b0*/  LDL.LU R112, [R1+0x24b8] ;  /* 0x0024b80001707983 */ /* 0x000ea80000300800 */
[----:B------:R1:W-:Y:S01]  /*418c0*/  LDGSTS.E [R6+0x8180], desc[UR32][R188.64], P0 ;  /* 0x08180000bc067fae */ /* 0x0003e200081a1020 */
[----:B----4-:R-:W-:-:S05]  /*418d0*/  IADD3 R113, P1, PT, R113, R3, RZ ;  /* 0x0000000371717210 */ /* 0x010fca0007f3e0ff */
[----:B---3--:R-:W-:Y:S01]  /*418e0*/  IMAD.X R116, R116, 0x1, R2, P1 ;  /* 0x0000000174747824 */ /* 0x008fe200008e0602 */
[----:B------:R-:W-:Y:S01]  /*418f0*/  IADD3 R4, P2, PT, R4, R3, RZ ;  /* 0x0000000304047210 */ /* 0x000fe20007f5e0ff */
[----:B------:R-:W-:Y:S02]  /*41900*/  STL [R1+0x2480], R113 ;  /* 0x0024807101007387 */ /* 0x000fe40000100800 */
[----:B-1----:R-:W-:Y:S02]  /*41910*/  IMAD.MOV.U32 R189, RZ, RZ, R116 ;  /* 0x000000ffffbd7224 */ /* 0x002fe400078e0074 */
[----:B------:R1:W-:Y:S01]  /*41920*/  STL [R1+0x247c], R116 ;  /* 0x00247c7401007387 */ /* 0x0003e20000100800 */
[----:B------:R-:W-:-:S03]  /*41930*/  IMAD.X R110, R110, 0x1, R2, P2 ;  /* 0x000000016e6e7824 */ /* 0x000fc600010e0602 */
[----:B------:R-:W-:Y:S04]  /*41940*/  STL [R1+0x2488], R4 ;  /* 0x0024880401007387 */ /* 0x000fe80000100800 */
[----:B-1----:R-:W3:Y:S01]  /*41950*/  LDL.LU R116, [R1+0x24ac] ;  /* 0x0024ac0001747983 */ /* 0x002ee20000300800 */
        /* <DEDUP_REMOVED lines=9> */
[----:B------:R-:W-:-:S05]  /*419f0*/  IADD3 R5, P1, PT, R5, R3, RZ ;  /* 0x0000000305057210 */ /* 0x000fca0007f3e0ff */
[----:B------:R-:W-:Y:S01]  /*41a00*/  STL [R1+0x2490], R5 ;  /* 0x0024900501007387 */ /* 0x000fe20000100800 */
[----:B------:R-:W-:Y:S01]  /*41a10*/  IADD3 R117, P2, PT, R117, R3, RZ ;  /* 0x0000000375757210 */ /* 0x000fe20007f5e0ff */
[----:B------:R-:W-:-:S04]  /*41a20*/  IMAD.X R111, R111, 0x1, R2, P1 ;  /* 0x000000016f6f7824 */ /* 0x000fc800008e0602 */
[----:B-1----:R-:W-:Y:S01]  /*41a30*/  IMAD.MOV.U32 R189, RZ, RZ, R111 ;  /* 0x000000ffffbd7224 */ /* 0x002fe200078e006f */
[----:B------:R1:W-:Y:S01]  /*41a40*/  STL [R1+0x248c], R111 ;  /* 0x00248c6f01007387 */ /* 0x0003e20000100800 */
[----:B------:R-:W-:-:S03]  /*41a50*/  IADD3.X R118, PT, PT, R118, R2, RZ, P2, !PT ;  /* 0x0000000276767210 */ /* 0x000fc600017fe4ff */
[----:B------:R-:W-:Y:S04]  /*41a60*/  STL [R1+0x2498], R117 ;  /* 0x0024987501007387 */ /* 0x000fe80000100800 */
[----:B-1----:R-:W4:Y:S01]  /*41a70*/  LDL.LU R111, [R1+0x24bc] ;  /* 0x0024bc00016f7983 */ /* 0x002f220000300800 */
[----:B------:R-:W-:-:S03]  /*41a80*/  IMAD.MOV.U32 R188, RZ, RZ, R5 ;  /* 0x000000ffffbc7224 */ /* 0x000fc600078e0005 */
[----:B------:R-:W-:Y:S04]  /*41a90*/  STL [R1+0x2494], R118 ;  /* 0x0024947601007387 */ /* 0x000fe80000100800 */
[----:B------:R-:W4:Y:S01]  /*41aa0*/  LDL.LU R5, [R1+0x24c4] ;  /* 0x0024c40001057983 */ /* 0x000f220000300800 */
[----:B--2---:R-:W-:-:S03]  /*41ab0*/  IADD3 R108, P1, PT, R108, R3, RZ ;  /* 0x000000036c6c7210 */ /* 0x004fc60007f3e0ff */
[----:B------:R1:W-:Y:S01]  /*41ac0*/  LDGSTS.E [R6+0x8300], desc[UR32][R188.64], P0 ;  /* 0x08300000bc067fae */ /* 0x0003e200081a1020 */
[----:B------:R-:W-:-:S03]  /*41ad0*/  IADD3 R7, P2, PT, R7, R3, RZ ;  /* 0x0000000307077210 */ /* 0x000fc60007f5e0ff */
[----:B------:R2:W-:Y:S01]  /*41ae0*/  STL [R1+0x24a0], R108 ;  /* 0x0024a06c01007387 */ /* 0x0005e20000100800 */
[----:B-1----:R-:W-:Y:S02]  /*41af0*/  IMAD.MOV.U32 R188, RZ, RZ, R117 ;  /* 0x000000ffffbc7224 */ /* 0x002fe400078e0075 */
[----:B------:R-:W-:-:S05]  /*41b00*/  IMAD.MOV.U32 R189, RZ, RZ, R118 ;  /* 0x000000ffffbd7224 */ /* 0x000fca00078e0076 */
[----:B------:R1:W-:Y:S01]  /*41b10*/  LDGSTS.E [R6+0x8380], desc[UR32][R188.64], P0 ;  /* 0x08380000bc067fae */ /* 0x0003e200081a1020 */
[----:B------:R-:W-:-:S05]  /*41b20*/  IMAD.X R115, R115, 0x1, R2, P1 ;  /* 0x0000000173737824 */ /* 0x000fca00008e0602 */
[----:B------:R-:W-:Y:S01]  /*41b30*/  STL [R1+0x249c], R115 ;  /* 0x00249c7301007387 */ /* 0x000fe20000100800 */
[----:B-1----:R-:W-:-:S03]  /*41b40*/  IMAD.MOV.U32 R188, RZ, RZ, R108 ;  /* 0x000000ffffbc7224 */ /* 0x002fc600078e006c */
[----:B------:R-:W-:Y:S01]  /*41b50*/  STL [R1+0x24a8], R7 ;  /* 0x0024a80701007387 */ /* 0x000fe20000100800 */
[----:B------:R-:W-:Y:S02]  /*41b60*/  IMAD.MOV.U32 R189, RZ, RZ, R115 ;  /* 0x000000ffffbd7224 */ /* 0x000fe400078e0073 */
[----:B------:R-:W-:Y:S01]  /*41b70*/  IMAD.X R109, R109, 0x1, R2, P2 ;  /* 0x000000016d6d7824 */ /* 0x000fe200010e0602 */
[----:B--2---:R-:W2:Y:S04]  /*41b80*/  LDL.LU R108, [R1+0x24d0] ;  /* 0x0024d000016c7983 */ /* 0x004ea80000300800 */
[----:B------:R1:W-:Y:S04]  /*41b90*/  LDGSTS.E [R6+0x8400], desc[UR32][R188.64], P0 ;  /* 0x08400000bc067fae */ /* 0x0003e800081a1020 */
[----:B------:R1:W-:Y:S02]  /*41ba0*/  STL [R1+0x24a4], R109 ;  /* 0x0024a46d01007387 */ /* 0x0003e40000100800 */
[----:B-1----:R-:W-:-:S02]  /*41bb0*/  MOV R189, R109 ;  /* 0x0000006d00bd7202 */ /* 0x002fc40000000f00 */
[----:B------:R-:W2:Y:S01]  /*41bc0*/  LDL.LU R109, [R1+0x24cc] ;  /* 0x0024cc00016d7983 */ /* 0x000ea20000300800 */
[-C--:B------:R-:W-:Y:S01]  /*41bd0*/  IADD3 R114, P1, PT, R114, R3.reuse, RZ ;  /* 0x0000000372727210 */ /* 0x080fe20007f3e0ff */
[----:B------:R-:W-:Y:S01]  /*41be0*/  IMAD.MOV.U32 R188, RZ, RZ, R7 ;  /* 0x000000ffffbc7224 */ /* 0x000fe200078e0007 */
[----:B------:R-:W-:Y:S01]  /*41bf0*/  IADD3 R112, P2, PT, R112, R3, RZ ;  /* 0x0000000370707210 */ /* 0x000fe20007f5e0ff */
[----:B------:R-:W2:Y:S04]  /*41c00*/  LDL.LU R115, [R1+0x24d8] ;  /* 0x0024d80001737983 */ /* 0x000ea80000300800 */
[----:B------:R-:W2:Y:S04]  /*41c10*/  LDL.LU R7, [R1+0x2668] ;  /* 0x0026680001077983 */ /* 0x000ea80000300800 */
[----:B------:R-:W-:Y:S04]  /*41c20*/  STL [R1+0x24b0], R114 ;  /* 0x0024b07201007387 */ /* 0x000fe80000100800 */
[----:B------:R1:W-:Y:S01]  /*41c30*/  LDGSTS.E [R6+0x8480], desc[UR32][R188.64], P0 ;  /* 0x08480000bc067fae */ /* 0x0003e200081a1020 */
[----:B---3--:R-:W-:-:S04]  /*41c40*/  IMAD.X R116, R116, 0x1, R2, P1 ;  /* 0x0000000174747824 */ /* 0x008fc800008e0602 */
[----:B-1----:R-:W-:Y:S01]  /*41c50*/  IMAD.MOV.U32 R189, RZ, RZ, R116 ;  /* 0x000000ffffbd7224 */ /* 0x002fe200078e0074 */
[----:B------:R1:W-:Y:S01]  /*41c60*/  STL [R1+0x24ac], R116 ;  /* 0x0024ac7401007387 */ /* 0x0003e20000100800 */
[----:B----4-:R-:W-:-:S03]  /*41c70*/  IMAD.X R113, R113, 0x1, R2, P2 ;  /* 0x0000000171717824 */ /* 0x010fc600010e0602 */
[----:B------:R-:W-:Y:S01]  /*41c80*/  STL [R1+0x24b8], R112 ;  /* 0x0024b87001007387 */ /* 0x000fe20000100800 */
[----:B------:R-:W-:-:S03]  /*41c90*/  IMAD.MOV.U32 R188, RZ, RZ, R114 ;  /* 0x000000ffffbc7224 */ /* 0x000fc600078e0072 */
[----:B-1----:R-:W3:Y:S04]  /*41ca0*/  LDL.LU R116, [R1+0x24d4] ;  /* 0x0024d40001747983 */ /* 0x002ee80000300800 */
[----:B------:R1:W-:Y:S04]  /*41cb0*/  STL [R1+0x24b4], R113 ;  /* 0x0024b47101007387 */ /* 0x0003e80000100800 */
[----:B------:R-:W4:Y:S04]  /*41cc0*/  LDL.LU R114, [R1+0x2664] ;  /* 0x0026640001727983 */ /* 0x000f280000300800 */
[----:B------:R-:W4:Y:S01]  /*41cd0*/  LDL.LU.64 R124, [R1+0x1c38] ;  /* 0x001c3800017c7983 */ /* 0x000f220000300a00 */
[----:B------:R-:W-:-:S03]  /*41ce0*/  IADD3 R110, P1, PT, R110, R3, RZ ;  /* 0x000000036e6e7210 */ /* 0x000fc60007f3e0ff */
[----:B------:R1:W-:Y:S01]  /*41cf0*/  LDGSTS.E [R6+0x8500], desc[UR32][R188.64], P0 ;  /* 0x08500000bc067fae */ /* 0x0003e200081a1020 */
[----:B------:R-:W-:-:S03]  /*41d00*/  IADD3 R4, P2, PT, R4, R3, RZ ;  /* 0x0000000304047210 */ /* 0x000fc60007f5e0ff */
[----:B------:R-:W-:Y:S01]  /*41d10*/  STL [R1+0x24c0], R110 ;  /* 0x0024c06e01007387 */ /* 0x000fe20000100800 */
[----:B-1----:R-:W-:Y:S02]  /*41d20*/  IMAD.MOV.U32 R188, RZ, RZ, R112 ;  /* 0x000000ffffbc7224 */ /* 0x002fe400078e0070 */
[----:B------:R-:W-:-:S05]  /*41d30*/  IMAD.MOV.U32 R189, RZ, RZ, R113 ;  /* 0x000000ffffbd7224 */ /* 0x000fca00078e0071 */
[----:B------:R1:W-:Y:S02]  /*41d40*/  LDGSTS.E [R6+0x8580], desc[UR32][R188.64], P0 ;  /* 0x08580000bc067fae */ /* 0x0003e400081a1020 */
[----:B-1----:R-:W-:Y:S02]  /*41d50*/  IMAD.MOV.U32 R188, RZ, RZ, R110 ;  /* 0x000000ffffbc7224 */ /* 0x002fe400078e006e */
[----:B------:R-:W-:-:S05]  /*41d60*/  IMAD.X R111, R111, 0x1, R2, P1 ;  /* 0x000000016f6f7824 */ /* 0x000fca00008e0602 */
[----:B------:R1:W-:Y:S01]  /*41d70*/  STL [R1+0x24bc], R111 ;  /* 0x0024bc6f01007387 */ /* 0x0003e20000100800 */
[----:B------:R-:W-:-:S03]  /*41d80*/  IMAD.X R5, R5, 0x1, R2, P2 ;  /* 0x0000000105057824 */ /* 0x000fc600010e0602 */
[----:B------:R-:W-:Y:S04]  /*41d90*/  STL [R1+0x24c8], R4 ;  /* 0x0024c80401007387 */ /* 0x000fe80000100800 */
[----:B------:R-:W4:Y:S04]  /*41da0*/  LDL.LU.64 R120, [R1+0x1c30] ;  /* 0x001c300001787983 */ /* 0x000f280000300a00 */
[----:B------:R1:W-:Y:S04]  /*41db0*/  STL [R1+0x24c4], R5 ;  /* 0x0024c40501007387 */ /* 0x0003e80000100800 */
[----:B------:R-:W4:Y:S01]  /*41dc0*/  LDL.LU.64 R112, [R1+0x1c28] ;  /* 0x001c280001707983 */ /* 0x000f220000300a00 */
[----:B------:R-:W-:-:S03]  /*41dd0*/  MOV R189, R111 ;  /* 0x0000006f00bd7202 */ /* 0x000fc60000000f00 */
[----:B-1----:R-:W4:Y:S04]  /*41de0*/  LDL.LU.64 R110, [R1+0x1c20] ;  /* 0x001c2000016e7983 */ /* 0x002f280000300a00 */
[----:B------:R1:W-:Y:S02]  /*41df0*/  LDGSTS.E [R6+0x8600], desc[UR32][R188.64], P0 ;  /* 0x08600000bc067fae */ /* 0x0003e400081a1020 */
[----:B-1----:R-:W-:Y:S02]  /*41e00*/  IMAD.MOV.U32 R188, RZ, RZ, R4 ;  /* 0x000000ffffbc7224 */ /* 0x002fe400078e0004 */
[----:B------:R-:W-:Y:S02]  /*41e10*/  IMAD.MOV.U32 R189, RZ, RZ, R5 ;  /* 0x000000ffffbd7224 */ /* 0x000fe400078e0005 */
[----:B------:R-:W4:Y:S01]  /*41e20*/  LDL.LU.64 R4, [R1+0x1c18] ;  /* 0x001c180001047983 */ /* 0x000f220000300a00 */
[----:B--2---:R-:W-:-:S03]  /*41e30*/  IADD3 R108, P1, PT, R108, R3, RZ ;  /* 0x000000036c6c7210 */ /* 0x004fc60007f3e0ff */
[----:B------:R1:W-:Y:S04]  /*41e40*/  LDGSTS.E [R6+0x8680], desc[UR32][R188.64], P0 ;  /* 0x08680000bc067fae */ /* 0x0003e800081a1020 */
[----:B------:R-:W-:Y:S01]  /*41e50*/  STL [R1+0x24d0], R108 ;  /* 0x0024d06c01007387 */ /* 0x000fe20000100800 */
[----:B------:R-:W-:-:S05]  /*41e60*/  IMAD.X R109, R109, 0x1, R2, P1 ;  /* 0x000000016d6d7824 */ /* 0x000fca00008e0602 */
[----:B------:R2:W-:Y:S04]  /*41e70*/  STL [R1+0x24cc], R109 ;  /* 0x0024cc6d01007387 */ /* 0x0005e80000100800 */
[----:B------:R-:W4:Y:S01]  /*41e80*/  LDL.LU.64 R126, [R1+0x1c10] ;  /* 0x001c1000017e7983 */ /* 0x000f220000300a00 */
[----:B-1----:R-:W-:Y:S02]  /*41e90*/  IMAD.MOV.U32 R188, RZ, RZ, R108 ;  /* 0x000000ffffbc7224 */ /* 0x002fe400078e006c */
[----:B------:R-:W-:Y:S02]  /*41ea0*/  IMAD.MOV.U32 R189, RZ, RZ, R109 ;  /* 0x000000ffffbd7224 */ /* 0x000fe400078e006d */
[----:B--2---:R-:W2:Y:S01]  /*41eb0*/  LDL.LU.64 R108, [R1+0x1c08] ;  /* 0x001c0800016c7983 */ /* 0x004ea20000300a00 */
[----:B------:R-:W-:-:S03]  /*41ec0*/  IADD3 R115, P2, PT, R115, R3, RZ ;  /* 0x0000000373737210 */ /* 0x000fc60007f5e0ff */
[----:B------:R-:W2:Y:S01]  /*41ed0*/  LDL.LU.64 R118, [R1+0x1c00] ;  /* 0x001c000001767983 */ /* 0x000ea20000300a00 */
[----:B------:R-:W-:-:S03]  /*41ee0*/  IADD3 R7, P3, PT, R7, R3, RZ ;  /* 0x0000000307077210 */ /* 0x000fc60007f7e0ff */
[----:B------:R1:W-:Y:S04]  /*41ef0*/  LDGSTS.E [R6+0x8700], desc[UR32][R188.64], P0 ;  /* 0x08700000bc067fae */ /* 0x0003e800081a1020 */
[----:B------:R-:W-:Y:S01]  /*41f00*/  STL [R1+0x24d8], R115 ;  /* 0x0024d87301007387 */ /* 0x000fe20000100800 */
[----:B-1----:R-:W-:Y:S02]  /*41f10*/  IMAD.MOV.U32 R188, RZ, RZ, R115 ;  /* 0x000000ffffbc7224 */ /* 0x002fe400078e0073 */
[----:B---3--:R-:W-:-:S04]  /*41f20*/  IMAD.X R116, R116, 0x1, R2, P2 ;  /* 0x0000000174747824 */ /* 0x008fc800010e0602 */
[----:B------:R-:W-:Y:S01]  /*41f30*/  IMAD.MOV.U32 R189, RZ, RZ, R116 ;  /* 0x000000ffffbd7224 */ /* 0x000fe200078e0074 */
[----:B------:R1:W-:Y:S01]  /*41f40*/  STL [R1+0x24d4], R116 ;  /* 0x0024d47401007387 */ /* 0x0003e20000100800 */
[----:B----4-:R-:W-:-:S03]  /*41f50*/  IMAD.X R114, R114, 0x1, R2, P3 ;  /* 0x0000000172727824 */ /* 0x010fc600018e0602 */
[----:B------:R-:W-:Y:S04]  /*41f60*/  STL [R1+0x2668], R7 ;  /* 0x0026680701007387 */ /* 0x000fe80000100800 */
[----:B------:R3:W-:Y:S04]  /*41f70*/  LDGSTS.E [R6+0x8780], desc[UR32][R188.64], P0 ;  /* 0x08780000bc067fae */ /* 0x0007e800081a1020 */
[----:B-1----:R-:W4:Y:S04]  /*41f80*/  LDL.LU.64 R116, [R1+0x1bf8] ;  /* 0x001bf80001747983 */ /* 0x002f280000300a00 */
[----:B------:R1:W-:Y:S01]  /*41f90*/  STL [R1+0x2664], R114 ;  /* 0x0026647201007387 */ /* 0x0003e20000100800 */
[----:B---3--:R-:W-:-:S03]  /*41fa0*/  IMAD.MOV.U32 R189, RZ, RZ, R114 ;  /* 0x000000ffffbd7224 */ /* 0x008fc600078e0072 */
[----:B-1----:R-:W3:Y:S01]  /*41fb0*/  LDL.LU.64 R114, [R1+0x1bf0] ;  /* 0x001bf00001727983 */ /* 0x002ee20000300a00 */
[----:B------:R-:W-:-:S04]  /*41fc0*/  UISETP.GT.AND UP1, UPT, UR14, 0x14, UPT ;  /* 0x000000140e00788c */ /* 0x000fc8000bf24270 */
[----:B------:R-:W-:-:S04]  /*41fd0*/  USEL UR10, URZ, 0x4, !UP1 ;  /* 0x00000004ff0a7887 */ /* 0x000fc8000c800000 */
[----:B------:R-:W-:-:S06]  /*41fe0*/  USEL UR10, UR10, URZ, !UP0 ;  /* 0x000000ff0a0a7287 */ /* 0x000fcc000c000000 */
[----:B------:R-:W-:Y:S02]  /*41ff0*/  ISETP.NE.U32.AND P1, PT, RZ, UR10, PT ;  /* 0x0000000aff007c0c */ /* 0x000fe4000bf25070 */
[----:B------:R-:W-:Y:S01]  /*42000*/  MOV R188, R7 ;  /* 0x0000000700bc7202 */ /* 0x000fe20000000f00 */
[-C--:B------:R-:W-:Y:S10]  /*42010*/  HMMA.1688.F32.TF32 R68, R40, R190.reuse, R68 ;  /* 0x000000be2844723c */ /* 0x080ff40000081044 */
[----:B------:R1:W-:Y:S01]  /*42020*/  LDGSTS.E [R6+0xa000], desc[UR32][R188.64], P1 ;  /* 0x0a000000bc067fae */ /* 0x0003e200089a1020 */
[----:B------:R-:W-:Y:S01]  /*42030*/  HMMA.1688.F32.TF32 R36, R8, R190, R36 ;  /* 0x000000be0824723c */ /* 0x000fe20000081024 */
[----:B-1----:R-:W-:-:S05]  /*42040*/  IADD3 R188, P0, PT, R124, R3, RZ ;  /* 0x000000037cbc7210 */ /* 0x002fca0007f1e0ff */
[----:B------:R-:W-:Y:S02]  /*42050*/  IMAD.X R7, R125, 0x1, R2, P0 ;  /* 0x000000017d077824 */ /* 0x000fe400000e0602 */
[----:B------:R-:W3:Y:S01]  /*42060*/  LDL.LU.64 R124, [R1+0x1be8] ;  /* 0x001be800017c7983 */ /* 0x000ee20000300a00 */
[C---:B------:R-:W-:Y:S08]  /*42070*/  HMMA.1688.F32.TF32 R32, R8.reuse, R194, R32 ;  /* 0x000000c20820723c */ /* 0x040ff00000081020 */
[C---:B------:R-:W-:Y:S08]  /*42080*/  HMMA.1688.F32.TF32 R28, R8.reuse, R198, R28 ;  /* 0x000000c6081c723c */ /* 0x040ff0000008101c */
[C---:B------:R-:W-:Y:S08]  /*42090*/  HMMA.1688.F32.TF32 R24, R8.reuse, R202, R24 ;  /* 0x000000ca0818723c */ /* 0x040ff00000081018 */
[----:B------:R-:W-:Y:S01]  /*420a0*/  HMMA.1688.F32.TF32 R20, R8, R206, R20 ;  /* 0x000000ce0814723c */ /* 0x000fe20000081014 */
[----:B------:R-:W-:-:S05]  /*420b0*/  IADD3 R190, P0, PT, R120, R3, RZ ;  /* 0x0000000378be7210 */ /* 0x000fca0007f1e0ff */
[----:B------:R-:W-:Y:S02]  /*420c0*/  IMAD.X R189, R121, 0x1, R2, P0 ;  /* 0x0000000179bd7824 */ /* 0x000fe400000e0602 */
[----:B------:R-:W3:Y:S01]  /*420d0*/  LDL.LU.64 R120, [R1+0x1be0] ;  /* 0x001be00001787983 */ /* 0x000ee20000300a00 */
[----:B------:R-:W-:-:S05]  /*420e0*/  IADD3 R192, P0, PT, R112, R3, RZ ;  /* 0x0000000370c07210 */ /* 0x000fca0007f1e0ff */
[----:B------:R-:W-:Y:S02]  /*420f0*/  IMAD.X R191, R113, 0x1, R2, P0 ;  /* 0x0000000171bf7824 */ /* 0x000fe400000e0602 */
[----:B------:R-:W3:Y:S01]  /*42100*/  LDL.LU.64 R112, [R1+0x1bd8] ;  /* 0x001bd80001707983 */ /* 0x000ee20000300a00 */
[----:B------:R-:W-:-:S03]  /*42110*/  IADD3 R194, P0, PT, R110, R3, RZ ;  /* 0x000000036ec27210 */ /* 0x000fc60007f1e0ff */
[----:B------:R-:W3:Y:S02]  /*42120*/  LDL.LU.64 R130, [R1+0x1bd0] ;  /* 0x001bd00001827983 */ /* 0x000ee40000300a00 */
[----:B------:R-:W-:Y:S02]  /*42130*/  IMAD.X R193, R111, 0x1, R2, P0 ;  /* 0x000000016fc17824 */ /* 0x000fe400000e0602 */
[----:B------:R-:W3:Y:S01]  /*42140*/  LDL.LU.64 R110, [R1+0x1bc8] ;  /* 0x001bc800016e7983 */ /* 0x000ee20000300a00 */
[----:B------:R-:W-:-:S05]  /*42150*/  IADD3 R196, P0, PT, R4, R3, RZ ;  /* 0x0000000304c47210 */ /* 0x000fca0007f1e0ff */
[----:B------:R-:W-:Y:S02]  /*42160*/  IMAD.X R195, R5, 0x1, R2, P0 ;  /* 0x0000000105c37824 */ /* 0x000fe400000e0602 */
[----:B------:R-:W3:Y:S04]  /*42170*/  LDL.LU.64 R4, [R1+0x17c8] ;  /* 0x0017c80001047983 */ /* 0x000ee80000300a00 */
[----:B------:R-:W3:Y:S01]  /*42180*/  LDL.LU.64 R128, [R1+0x1a40] ;  /* 0x001a400001807983 */ /* 0x000ee20000300a00 */
[----:B------:R-:W-:-:S05]  /*42190*/  IADD3 R198, P0, PT, R126, R3, RZ ;  /* 0x000000037ec67210 */ /* 0x000fca0007f1e0ff */
[----:B------:R-:W-:Y:S01]  /*421a0*/  IMAD.X R197, R127, 0x1, R2, P0 ;  /* 0x000000017fc57824 */ /* 0x000fe200000e0602 */
[----:B--2---:R-:W-:-:S05]  /*421b0*/  IADD3 R200, P0, PT, R108, R3, RZ ;  /* 0x000000036cc87210 */ /* 0x004fca0007f1e0ff */
[--C-:B------:R-:W-:Y:S01]  /*421c0*/  IMAD.X R199, R109, 0x1, R2.reuse, P0 ;  /* 0x000000016dc77824 */ /* 0x100fe200000e0602 */
[-C--:B------:R-:W-:Y:S01]  /*421d0*/  IADD3 R202, P0, PT, R118, R3.reuse, RZ ;  /* 0x0000000376ca7210 */ /* 0x080fe20007f1e0ff */
[----:B------:R-:W2:Y:S04]  /*421e0*/  LDL.LU.64 R108, [R1+0x1a38] ;  /* 0x001a3800016c7983 */ /* 0x000ea80000300a00 */
[----:B------:R-:W-:Y:S02]  /*421f0*/  IMAD.X R201, R119, 0x1, R2, P0 ;  /* 0x0000000177c97824 */ /* 0x000fe400000e0602 */
[----:B------:R-:W2:Y:S04]  /*42200*/  LDL.LU.64 R118, [R1+0x1a30] ;  /* 0x001a300001767983 */ /* 0x000ea80000300a00 */
[----:B------:R-:W2:Y:S01]  /*42210*/  LDL.LU.64 R126, [R1+0x1a28] ;  /* 0x001a2800017e7983 */ /* 0x000ea20000300a00 */
[----:B----4-:R-:W-:-:S04]  /*42220*/  IADD3 R204, P0, PT, R116, R3, RZ ;  /* 0x0000000374cc7210 */ /* 0x010fc80007f1e0ff */
[----:B------:R-:W-:Y:S02]  /*42230*/  IADD3.X R203, PT, PT, R117, R2, RZ, P0, !PT ;  /* 0x0000000275cb7210 */ /* 0x000fe400007fe4ff */
[----:B------:R-:W4:Y:S01]  /*42240*/  LDL.LU.64 R116, [R1+0x1a20] ;  /* 0x001a200001747983 */ /* 0x000f220000300a00 */
[----:B---3--:R-:W-:-:S05]  /*42250*/  IADD3 R206, P0, PT, R114, R3, RZ ;  /* 0x0000000372ce7210 */ /* 0x008fca0007f1e0ff */
[----:B------:R-:W-:Y:S02]  /*42260*/  IMAD.X R205, R115, 0x1, R2, P0 ;  /* 0x0000000173cd7824 */ /* 0x000fe400000e0602 */
[----:B------:R-:W3:Y:S01]  /*42270*/  LDL.LU.64 R114, [R1+0x1a18] ;  /* 0x001a180001727983 */ /* 0x000ee20000300a00 */
[-C--:B------:R-:W-:Y:S08]  /*42280*/  HMMA.1688.F32.TF32 R48, R40, R210.reuse, R48 ;  /* 0x000000d22830723c */ /* 0x080ff00000081030 */
[----:B------:R-:W-:Y:S08]  /*42290*/  HMMA.1688.F32.TF32 R16, R8, R210, R16 ;  /* 0x000000d20810723c */ /* 0x000ff00000081010 */
[----:B------:R-:W-:Y:S01]  /*422a0*/  HMMA.1688.F32.TF32 R44, R40, R214, R44 ;  /* 0x000000d6282c723c */ /* 0x000fe2000008102c */
[----:B------:R-:W-:-:S05]  /*422b0*/  IADD3 R208, P0, PT, R124, R3, RZ ;  /* 0x000000037cd07210 */ /* 0x000fca0007f1e0ff */
[----:B------:R-:W-:Y:S02]  /*422c0*/  IMAD.X R207, R125, 0x1, R2, P0 ;  /* 0x000000017dcf7824 */ /* 0x000fe400000e0602 */
[----:B------:R-:W3:Y:S01]  /*422d0*/  LDL.LU.64 R124, [R1+0x1a10] ;  /* 0x001a1000017c7983 */ /* 0x000ee20000300a00 */
[----:B------:R-:W-:Y:S08]  /*422e0*/  HMMA.1688.F32.TF32 R12, R8, R214, R180 ;  /* 0x000000d6080c723c */ /* 0x000ff000000810b4 */
[-C--:B------:R-:W-:Y:S08]  /*422f0*/  HMMA.1688.F32.TF32 R40, R40, R218.reuse, R144 ;  /* 0x000000da2828723c */ /* 0x080ff00000081090 */
[----:B------:R-:W-:Y:S01]  /*42300*/  HMMA.1688.F32.TF32 R8, R8, R218, R184 ;  /* 0x000000da0808723c */ /* 0x000fe200000810b8 */
[----:B------:R-:W-:-:S05]  /*42310*/  IADD3 R210, P0, PT, R120, R3, RZ ;  /* 0x0000000378d27210 */ /* 0x000fca0007f1e0ff */
[----:B------:R-:W-:Y:S02]  /*42320*/  IMAD.X R209, R121, 0x1, R2, P0 ;  /* 0x0000000179d17824 */ /* 0x000fe400000e0602 */
[----:B------:R-:W3:Y:S01]  /*42330*/  LDL.LU.64 R120, [R1+0x1a08] ;  /* 0x001a080001787983 */ /* 0x000ee20000300a00 */
[----:B------:R-:W-:-:S05]  /*42340*/  IADD3 R212, P0, PT, R112, R3, RZ ;  /* 0x0000000370d47210 */ /* 0x000fca0007f1e0ff */
[--C-:B------:R-:W-:Y:S01]  /*42350*/  IMAD.X R211, R113, 0x1, R2.reuse, P0 ;  /* 0x0000000171d37824 */ /* 0x100fe200000e0602 */
[-C--:B------:R-:W-:Y:S01]  /*42360*/  IADD3 R214, P0, PT, R130, R3.reuse, RZ ;  /* 0x0000000382d67210 */ /* 0x080fe20007f1e0ff */
[----:B------:R-:W3:Y:S04]  /*42370*/  LDL.LU.64 R112, [R1+0x1a00] ;  /* 0x001a000001707983 */ /* 0x000ee80000300a00 */
[----:B------:R-:W-:Y:S01]  /*42380*/  IMAD.X R213, R131, 0x1, R2, P0 ;  /* 0x0000000183d57824 */ /* 0x000fe200000e0602 */
[----:B------:R-:W-:-:S05]  /*42390*/  IADD3 R216, P0, PT, R110, R3, RZ ;  /* 0x000000036ed87210 */ /* 0x000fca0007f1e0ff */
[----:B------:R-:W-:Y:S02]  /*423a0*/  IMAD.X R215, R111, 0x1, R2, P0 ;  /* 0x000000016fd77824 */ /* 0x000fe400000e0602 */
[----:B------:R-:W3:Y:S01]  /*423b0*/  LDL.LU.64 R110, [R1+0x19f8] ;  /* 0x0019f800016e7983 */ /* 0x000ee20000300a00 */
[----:B------:R-:W-:-:S05]  /*423c0*/  IADD3 R218, P0, PT, R4, R3, RZ ;  /* 0x0000000304da7210 */ /* 0x000fca0007f1e0ff */
[----:B------:R-:W-:Y:S02]  /*423d0*/  IMAD.X R217, R5, 0x1, R2, P0 ;  /* 0x0000000105d97824 */ /* 0x000fe400000e0602 */
[----:B------:R-:W3:Y:S01]  /*423e0*/  LDL.LU.64 R4, [R1+0x19f0] ;  /* 0x0019f00001047983 */ /* 0x000ee20000300a00 */
[----:B------:R-:W-:-:S05]  /*423f0*/  IADD3 R220, P0, PT, R128, R3, RZ ;  /* 0x0000000380dc7210 */ /* 0x000fca0007f1e0ff */
[----:B------:R-:W-:Y:S01]  /*42400*/  IMAD.X R219, R129, 0x1, R2, P0 ;  /* 0x0000000181db7824 */ /* 0x000fe200000e0602 */
[----:B--2---:R-:W-:-:S05]  /*42410*/  IADD3 R222, P0, PT, R108, R3, RZ ;  /* 0x000000036cde7210 */ /* 0x004fca0007f1e0ff */
[--C-:B------:R-:W-:Y:S01]  /*42420*/  IMAD.X R221, R109, 0x1, R2.reuse, P0 ;  /* 0x000000016ddd7824 */ /* 0x100fe200000e0602 */
[-C--:B------:R-:W-:Y:S01]  /*42430*/  IADD3 R224, P0, PT, R118, R3.reuse, RZ ;  /* 0x0000000376e07210 */ /* 0x080fe20007f1e0ff */
[----:B------:R-:W2:Y:S03]  /*42440*/  LDL.LU.64 R108, [R1+0x19e8] ;  /* 0x0019e800016c7983 */ /* 0x000ea60000300a00 */
[----:B------:R-:W-:Y:S02]  /*42450*/  IADD3.X R223, PT, PT, R119, R2, RZ, P0, !PT ;  /* 0x0000000277df7210 */ /* 0x000fe400007fe4ff */
[-C--:B------:R-:W-:Y:S01]  /*42460*/  IADD3 R226, P0, PT, R126, R3.reuse, RZ ;  /* 0x000000037ee27210 */ /* 0x080fe20007f1e0ff */
[----:B------:R-:W2:Y:S04]  /*42470*/  LDL.LU.64 R118, [R1+0x19e0] ;  /* 0x0019e00001767983 */ /* 0x000ea80000300a00 */
[----:B------:R-:W-:Y:S01]  /*42480*/  IMAD.X R225, R127, 0x1, R2, P0 ;  /* 0x000000017fe17824 */ /* 0x000fe200000e0602 */
[----:B----4-:R-:W-:-:S05]  /*42490*/  IADD3 R228, P0, PT, R116, R3, RZ ;  /* 0x0000000374e47210 */ /* 0x010fca0007f1e0ff */
[----:B------:R-:W-:Y:S02]  /*424a0*/  IMAD.X R227, R117, 0x1, R2, P0 ;  /* 0x0000000175e37824 */ /* 0x000fe400000e0602 */
[----:B------:R-:W4:Y:S01]  /*424b0*/  LDL.LU.64 R116, [R1+0x19d8] ;  /* 0x0019d80001747983 */ /* 0x000f220000300a00 */
[----:B---3--:R-:W-:-:S05]  /*424c0*/  IADD3 R230, P0, PT, R114, R3, RZ ;  /* 0x0000000372e67210 */ /* 0x008fca0007f1e0ff */
[----:B------:R-:W-:Y:S02]  /*424d0*/  IMAD.X R229, R115, 0x1, R2, P0 ;  /* 0x0000000173e57824 */ /* 0x000fe400000e0602 */
[----:B------:R-:W3:Y:S04]  /*424e0*/  LDL.LU.64 R114, [R1+0x19d0] ;  /* 0x0019d00001727983 */ /* 0x000ee80000300a00 */
[----:B------:R-:W3:Y:S04]  /*424f0*/  LDL.LU.64 R140, [R1+0x19c8] ;  /* 0x0019c800018c7983 */ /* 0x000ee80000300a00 */
[----:B------:R-:W3:Y:S04]  /*42500*/  LDL.LU.64 R138, [R1+0x1840] ;  /* 0x00184000018a7983 */ /* 0x000ee80000300a00 */
[----:B------:R-:W3:Y:S04]  /*42510*/  LDL.LU.64 R136, [R1+0x1838] ;  /* 0x0018380001887983 */ /* 0x000ee80000300a00 */
[----:B------:R-:W3:Y:S04]  /*42520*/  LDL.LU.64 R134, [R1+0x1830] ;  /* 0x0018300001867983 */ /* 0x000ee80000300a00 */
[----:B------:R-:W3:Y:S04]  /*42530*/  LDL.LU.64 R132, [R1+0x1828] ;  /* 0x0018280001847983 */ /* 0x000ee80000300a00 */
[----:B------:R-:W3:Y:S01]  /*42540*/  LDL.LU.64 R130, [R1+0x1820] ;  /* 0x0018200001827983 */ /* 0x000ee20000300a00 */
[----:B------:R-:W-:-:S05]  /*42550*/  IADD3 R232, P0, PT, R124, R3, RZ ;  /* 0x000000037ce87210 */ /* 0x000fca0007f1e0ff */
[----:B------:R-:W-:Y:S01]  /*42560*/  IMAD.X R231, R125, 0x1, R2, P0 ;  /* 0x000000017de77824 */ /* 0x000fe200000e0602 */
[----:B------:R-:W-:-:S05]  /*42570*/  IADD3 R234, P0, PT, R120, R3, RZ ;  /* 0x0000000378ea7210 */ /* 0x000fca0007f1e0ff */
[----:B------:R-:W-:Y:S01]  /*42580*/  IMAD.X R233, R121, 0x1, R2, P0 ;  /* 0x0000000179e97824 */ /* 0x000fe200000e0602 */
[----:B------:R-:W-:-:S05]  /*42590*/  IADD3 R252, P0, PT, R112, R3, RZ ;  /* 0x0000000370fc7210 */ /* 0x000fca0007f1e0ff */
[----:B------:R-:W-:Y:S01]  /*425a0*/  IMAD.X R235, R113, 0x1, R2, P0 ;  /* 0x0000000171eb7824 */ /* 0x000fe200000e0602 */
[----:B------:R-:W-:-:S05]  /*425b0*/  IADD3 R151, P0, PT, R110, R3, RZ ;  /* 0x000000036e977210 */ /* 0x000fca0007f1e0ff */
[----:B------:R-:W-:Y:S02]  /*425c0*/  IMAD.X R152, R111, 0x1, R2, P0 ;  /* 0x000000016f987824 */ /* 0x000fe400000e0602 */
[----:B------:R-:W3:Y:S01]  /*425d0*/  LDL.LU.64 R110, [R1+0x1818] ;  /* 0x00181800016e7983 */ /* 0x000ee20000300a00 */
[----:B------:R-:W-:-:S05]  /*425e0*/  IADD3 R149, P0, PT, R4, R3, RZ ;  /* 0x0000000304957210 */ /* 0x000fca0007f1e0ff */
        /* <DEDUP_REMOVED lines=8> */
[----:B--2---:R-:W-:-:S05]  /*42670*/  IADD3 R147, P0, PT, R108, R3, RZ ;  /* 0x000000036c937210 */ /* 0x004fca0007f1e0ff */
[----:B------:R-:W-:Y:S01]  /*42680*/  IMAD.X R148, R109, 0x1, R2, P0 ;  /* 0x000000016d947824 */ /* 0x000fe200000e0602 */
[----:B------:R-:W-:-:S04]  /*42690*/  IADD3 R108, P0, PT, R118, R3, RZ ;  /* 0x00000003766c7210 */ /* 0x000fc80007f1e0ff */
[----:B------:R-:W-:Y:S02]  /*426a0*/  IADD3.X R109, PT, PT, R119, R2, RZ, P0, !PT ;  /* 0x00000002776d7210 */ /* 0x000fe400007fe4ff */
[----:B------:R-:W2:Y:S01]  /*426b0*/  LDL.LU.64 R118, [R1+0x17d8] ;  /* 0x0017d80001767983 */ /* 0x000ea20000300a00 */
[----:B----4-:R-:W-:-:S05]  /*426c0*/  IADD3 R145, P0, PT, R116, R3, RZ ;  /* 0x0000000374917210 */ /* 0x010fca0007f1e0ff */
[----:B------:R-:W-:Y:S01]  /*426d0*/  IMAD.X R146, R117, 0x1, R2, P0 ;  /* 0x0000000175927824 */ /* 0x000fe200000e0602 */
[----:B---3--:R-:W-:-:S05]  /*426e0*/  IADD3 R116, P0, PT, R114, R3, RZ ;  /* 0x0000000372747210 */ /* 0x008fca0007f1e0ff */
[----:B------:R-:W-:Y:S02]  /*426f0*/  IMAD.X R117, R115, 0x1, R2, P0 ;  /* 0x0000000173757824 */ /* 0x000fe400000e0602 */
        /* <DEDUP_REMOVED lines=13> */
[----:B------:R-:W-:Y:S01]  /*427d0*/  MOV R251, R7 ;  /* 0x0000000700fb7202 */ /* 0x000fe20000000f00 */
[----:B------:R-:W-:Y:S02]  /*427e0*/  IMAD.MOV.U32 R250, RZ, RZ, R188 ;  /* 0x000000fffffa7224 */ /* 0x000fe400078e00bc */
[----:B------:R-:W-:Y:S02]  /*427f0*/  IMAD.MOV.U32 R246, RZ, RZ, R190 ;  /* 0x000000fffff67224 */ /* 0x000fe400078e00be */
[----:B------:R-:W-:Y:S02]  /*42800*/  IMAD.MOV.U32 R247, RZ, RZ, R189 ;  /* 0x000000fffff77224 */ /* 0x000fe400078e00bd */
[----:B------:R-:W-:Y:S02]  /*42810*/  IMAD.MOV.U32 R244, RZ, RZ, R192 ;  /* 0x000000fffff47224 */ /* 0x000fe400078e00c0 */
[----:B------:R-:W-:-:S02]  /*42820*/  IMAD.MOV.U32 R245, RZ, RZ, R191 ;  /* 0x000000fffff57224 */ /* 0x000fc400078e00bf */
[----:B------:R-:W-:Y:S02]  /*42830*/  IMAD.MOV.U32 R242, RZ, RZ, R194 ;  /* 0x000000fffff27224 */ /* 0x000fe400078e00c2 */
[----:B------:R-:W-:Y:S01]  /*42840*/  IMAD.MOV.U32 R243, RZ, RZ, R193 ;  /* 0x000000fffff37224 */ /* 0x000fe200078e00c1 */
[----:B------:R-:W-:Y:S01]  /*42850*/  STL.64 [R1+0x1c38], R250 ;  /* 0x001c38fa01007387 */ /* 0x000fe20000100a00 */
[----:B------:R-:W-:Y:S01]  /*42860*/  IMAD.MOV.U32 R240, RZ, RZ, R196 ;  /* 0x000000fffff07224 */ /* 0x000fe200078e00c4 */
[----:B------:R-:W-:Y:S01]  /*42870*/  MOV R239, R197 ;  /* 0x000000c500ef7202 */ /* 0x000fe20000000f00 */
[----:B------:R-:W-:Y:S01]  /*42880*/  IMAD.MOV.U32 R241, RZ, RZ, R195 ;  /* 0x000000fffff17224 */ /* 0x000fe200078e00c3 */
[----:B------:R-:W-:Y:S01]  /*42890*/  STL.64 [R1+0x1c30], R246 ;  /* 0x001c30f601007387 */ /* 0x000fe20000100a00 */
[----:B------:R-:W-:Y:S02]  /*428a0*/  IMAD.MOV.U32 R238, RZ, RZ, R198 ;  /* 0x000000ffffee7224 */ /* 0x000fe400078e00c6 */
[----:B------:R-:W-:Y:S01]  /*428b0*/  IMAD.MOV.U32 R236, RZ, RZ, R200 ;  /* 0x000000ffffec7224 */ /* 0x000fe200078e00c8 */
[----:B------:R-:W-:Y:S01]  /*428c0*/  STL.64 [R1+0x1c28], R244 ;  /* 0x001c28f401007387 */ /* 0x000fe20000100a00 */
[----:B------:R-:W-:-:S02]  /*428d0*/  IMAD.MOV.U32 R237, RZ, RZ, R199 ;  /* 0x000000ffffed7224 */ /* 0x000fc400078e00c7 */
[----:B------:R-:W-:Y:S01]  /*428e0*/  IMAD.MOV.U32 R186, RZ, RZ, R202 ;  /* 0x000000ffffba7224 */ /* 0x000fe200078e00ca */
[----:B------:R-:W-:Y:S01]  /*428f0*/  STL.64 [R1+0x1c20], R242 ;  /* 0x001c20f201007387 */ /* 0x000fe20000100a00 */
[----:B------:R-:W-:Y:S02]  /*42900*/  IMAD.MOV.U32 R187, RZ, RZ, R201 ;  /* 0x000000ffffbb7224 */ /* 0x000fe400078e00c9 */
[----:B------:R-:W-:Y:S01]  /*42910*/  IMAD.MOV.U32 R184, RZ, RZ, R204 ;  /* 0x000000ffffb87224 */ /* 0x000fe200078e00cc */
[----:B------:R-:W-:Y:S01]  /*42920*/  STL.64 [R1+0x1c18], R240 ;  /* 0x001c18f001007387 */ /* 0x000fe20000100a00 */
[----:B------:R-:W-:Y:S01]  /*42930*/  IMAD.MOV.U32 R185, RZ, RZ, R203 ;  /* 0x000000ffffb97224 */ /* 0x000fe200078e00cb */
[----:B------:R-:W-:Y:S01]  /*42940*/  MOV R181, R207 ;  /* 0x000000cf00b57202 */ /* 0x000fe20000000f00 */
        /* <DEDUP_REMOVED lines=9> */
[----:B------:R-:W-:Y:S01]  /*429e0*/  UISETP.GT.AND UP2, UPT, UR14, 0x18, UPT ;  /* 0x000000180e00788c */ /* 0x000fe2000bf44270 */
        /* <DEDUP_REMOVED lines=12> */
[----:B------:R-:W-:Y:S01]  /*42ab0*/  IMAD.MOV.U32 R171, RZ, RZ, R219 ;  /* 0x000000ffffab7224 */ /* 0x000fe200078e00db */
[----:B------:R-:W-:Y:S01]  /*42ac0*/  USEL UR11, URZ, 0x4, !UP2 ;  /* 0x00000004ff0b7887 */ /* 0x000fe2000d000000 */
        /* <DEDUP_REMOVED lines=11> */
[----:B------:R-:W-:Y:S01]  /*42b80*/  LDGSTS.E [R6+0xa080], desc[UR32][R250.64], P1 ;  /* 0x0a080000fa067fae */ /* 0x000fe200089a1020 */
[----:B------:R-:W-:-:S02]  /*42b90*/  IMAD.MOV.U32 R165, RZ, RZ, R225 ;  /* 0x000000ffffa57224 */ /* 0x000fc400078e00e1 */
[----:B------:R-:W-:Y:S01]  /*42ba0*/  IMAD.MOV.U32 R149, RZ, RZ, R148 ;  /* 0x000000ffff957224 */ /* 0x000fe200078e0094 */
[----:B------:R-:W-:Y:S01]  /*42bb0*/  USEL UR11, UR11, URZ, !UP0 ;  /* 0x000000ff0b0b7287 */ /* 0x000fe2000c000000 */
[----:B------:R-:W-:Y:S01]  /*42bc0*/  IMAD.MOV.U32 R162, RZ, RZ, R228 ;  /* 0x000000ffffa27224 */ /* 0x000fe200078e00e4 */
[----:B------:R-:W-:Y:S01]  /*42bd0*/  LDGSTS.E [R6+0xa100], desc[UR32][R246.64], P1 ;  /* 0x0a100000f6067fae */ /* 0x000fe200089a1020 */
[----:B------:R-:W-:Y:S02]  /*42be0*/  IMAD.MOV.U32 R148, RZ, RZ, R147 ;  /* 0x000000ffff947224 */ /* 0x000fe400078e0093 */
[----:B------:R-:W-:Y:S01]  /*42bf0*/  IMAD.MOV.U32 R160, RZ, RZ, R230 ;  /* 0x000000ffffa07224 */ /* 0x000fe200078e00e6 */
[----:B------:R-:W-:Y:S01]  /*42c00*/  LDGSTS.E [R6+0xa180], desc[UR32][R244.64], P1 ;  /* 0x0a180000f4067fae */ /* 0x000fe200089a1020 */
[----:B------:R-:W-:Y:S01]  /*42c10*/  IADD3 R131, P0, PT, R110, R3, RZ ;  /* 0x000000036e837210 */ /* 0x000fe20007f1e0ff */
[----:B------:R-:W-:Y:S02]  /*42c20*/  IMAD.MOV.U32 R161, RZ, RZ, R229 ;  /* 0x000000ffffa17224 */ /* 0x000fe400078e00e5 */
[----:B------:R-:W-:Y:S02]  /*42c30*/  LDGSTS.E [R6+0xa200], desc[UR32][R242.64], P1 ;  /* 0x0a200000f2067fae */ /* 0x000fe400089a1020 */
[----:B------:R-:W-:-:S02]  /*42c40*/  IMAD.X R132, R111, 0x1, R2, P0 ;  /* 0x000000016f847824 */ /* 0x000fc400000e0602 */
[----:B------:R-:W-:Y:S01]  /*42c50*/  LDGSTS.E [R6+0xa280], desc[UR32][R240.64], P1 ;  /* 0x0a280000f0067fae */ /* 0x000fe200089a1020 */
[----:B------:R-:W-:Y:S01]  /*42c60*/  IMAD.MOV.U32 R147, RZ, RZ, R146 ;  /* 0x000000ffff937224 */ /* 0x000fe200078e0092 */
[-C--:B------:R-:W-:Y:S01]  /*42c70*/  IADD3 R110, P0, PT, R4, R3.reuse, RZ ;  /* 0x00000003046e7210 */ /* 0x080fe20007f1e0ff */
[----:B------:R-:W-:Y:S01]  /*42c80*/  IMAD.MOV.U32 R158, RZ, RZ, R232 ;  /* 0x000000ffff9e7224 */ /* 0x000fe200078e00e8 */
[----:B------:R-:W-:Y:S02]  /*42c90*/  LDGSTS.E [R6+0xa300], desc[UR32][R238.64], P1 ;  /* 0x0a300000ee067fae */ /* 0x000fe400089a1020 */
[----:B------:R-:W-:Y:S02]  /*42ca0*/  IADD3.X R111, PT, PT, R5, R2, RZ, P0, !PT ;  /* 0x00000002056f7210 */ /* 0x000fe400007fe4ff */
[-C--:B------:R-:W-:Y:S01]  /*42cb0*/  IADD3 R4, P0, PT, R128, R3.reuse, RZ ;  /* 0x0000000380047210 */ /* 0x080fe20007f1e0ff */
[----:B------:R-:W-:Y:S01]  /*42cc0*/  IMAD.MOV.U32 R159, RZ, RZ, R231 ;  /* 0x000000ffff9f7224 */ /* 0x000fe200078e00e7 */
[----:B------:R-:W-:Y:S03]  /*42cd0*/  LDGSTS.E [R6+0xa380], desc[UR32][R236.64], P1 ;  /* 0x0a380000ec067fae */ /* 0x000fe600089a1020 */
[--C-:B------:R-:W-:Y:S01]  /*42ce0*/  IMAD.X R5, R129, 0x1, R2.reuse, P0 ;  /* 0x0000000181057824 */ /* 0x100fe200000e0602 */
[-C--:B------:R-:W-:Y:S01]  /*42cf0*/  IADD3 R129, P0, PT, R112, R3.reuse, RZ ;  /* 0x0000000370817210 */ /* 0x080fe20007f1e0ff */
[----:B------:R-:W-:Y:S01]  /*42d00*/  IMAD.MOV.U32 R146, RZ, RZ, R145 ;  /* 0x000000ffff927224 */ /* 0x000fe200078e0091 */
[----:B------:R-:W-:Y:S03]  /*42d10*/  LDGSTS.E [R6+0xa400], desc[UR32][R186.64], P1 ;  /* 0x0a400000ba067fae */ /* 0x000fe600089a1020 */
[----:B------:R-:W-:Y:S01]  /*42d20*/  IMAD.X R130, R113, 0x1, R2, P0 ;  /* 0x0000000171827824 */ /* 0x000fe200000e0602 */
        /* <DEDUP_REMOVED lines=16> */
[----:B--2---:R-:W-:Y:S01]  /*42e30*/  IADD3 R120, P0, PT, R118, R3, RZ ;  /* 0x0000000376787210 */ /* 0x004fe20007f1e0ff */
[----:B------:R-:W-:Y:S01]  /*42e40*/  IMAD.MOV.U32 R155, RZ, RZ, R235 ;  /* 0x000000ffff9b7224 */ /* 0x000fe200078e00eb */
[----:B------:R-:W-:Y:S03]  /*42e50*/  LDGSTS.E [R6+0xa680], desc[UR32][R176.64], P1 ;  /* 0x0a680000b0067fae */ /* 0x000fe600089a1020 */
[----:B------:R-:W-:Y:S01]  /*42e60*/  IMAD.X R121, R119, 0x1, R2, P0 ;  /* 0x0000000177797824 */ /* 0x000fe200000e0602 */
[----:B------:R-:W-:Y:S01]  /*42e70*/  LDGSTS.E [R6+0xa700], desc[UR32][R174.64], P1 ;  /* 0x0a700000ae067fae */ /* 0x000fe200089a1020 */
[----:B------:R-:W-:-:S02]  /*42e80*/  IMAD.MOV.U32 R144, RZ, RZ, R143 ;  /* 0x000000ffff907224 */ /* 0x000fc400078e008f */
[----:B------:R-:W-:Y:S01]  /*42e90*/  IMAD.MOV.U32 R143, RZ, RZ, R142 ;  /* 0x000000ffff8f7224 */ /* 0x000fe200078e008e */
[----:B------:R-:W-:Y:S01]  /*42ea0*/  MOV R142, R141 ;  /* 0x0000008d008e7202 */ /* 0x000fe20000000f00 */
[----:B------:R-:W-:Y:S01]  /*42eb0*/  IMAD.MOV.U32 R141, RZ, RZ, R140 ;  /* 0x000000ffff8d7224 */ /* 0x000fe200078e008c */
[----:B------:R-:W-:Y:S01]  /*42ec0*/  LDGSTS.E [R6+0xa780], desc[UR32][R172.64], P1 ;  /* 0x0a780000ac067fae */ /* 0x000fe200089a1020 */
[----:B------:R-:W-:Y:S02]  /*42ed0*/  IMAD.MOV.U32 R140, RZ, RZ, R139 ;  /* 0x000000ffff8c7224 */ /* 0x000fe400078e008b */
[----:B------:R-:W-:Y:S02]  /*42ee0*/  IMAD.MOV.U32 R139, RZ, RZ, R138 ;  /* 0x000000ffff8b7224 */ /* 0x000fe400078e008a */
[----:B------:R-:W-:Y:S02]  /*42ef0*/  IMAD.MOV.U32 R138, RZ, RZ, R137 ;  /* 0x000000ffff8a7224 */ /* 0x000fe400078e0089 */
[----:B------:R-:W-:-:S02]  /*42f00*/  IMAD.MOV.U32 R137, RZ, RZ, R136 ;  /* 0x000000ffff897224 */ /* 0x000fc400078e0088 */
[----:B------:R-:W-:Y:S02]  /*42f10*/  IMAD.MOV.U32 R136, RZ, RZ, R135 ;  /* 0x000000ffff887224 */ /* 0x000fe400078e0087 */
[----:B------:R-:W-:Y:S02]  /*42f20*/  IMAD.MOV.U32 R135, RZ, RZ, R134 ;  /* 0x000000ffff877224 */ /* 0x000fe400078e0086 */
[----:B------:R-:W-:Y:S02]  /*42f30*/  IMAD.MOV.U32 R134, RZ, RZ, R133 ;  /* 0x000000ffff867224 */ /* 0x000fe400078e0085 */
[----:B------:R-:W-:Y:S01]  /*42f40*/  IMAD.MOV.U32 R133, RZ, RZ, R132 ;  /* 0x000000ffff857224 */ /* 0x000fe200078e0084 */
[----:B------:R-:W-:Y:S01]  /*42f50*/  MOV R132, R131 ;  /* 0x0000008300847202 */ /* 0x000fe20000000f00 */
[----:B------:R-:W-:Y:S02]  /*42f60*/  IMAD.MOV.U32 R131, RZ, RZ, R130 ;  /* 0x000000ffff837224 */ /* 0x000fe400078e0082 */
[----:B------:R-:W-:Y:S01]  /*42f70*/  IMAD.MOV.U32 R130, RZ, RZ, R129 ;  /* 0x000000ffff827224 */ /* 0x000fe200078e0081 */
[----:B---3--:R-:W-:Y:S01]  /*42f80*/  IADD3 R118, P0, PT, R114, R3, RZ ;  /* 0x0000000372767210 */ /* 0x008fe20007f1e0ff */
[----:B------:R-:W-:-:S04]  /*42f90*/  IMAD.MOV.U32 R114, RZ, RZ, R218 ;  /* 0x000000ffff727224 */ /* 0x000fc800078e00da */
[----:B------:R-:W-:Y:S01]  /*42fa0*/  IMAD.X R119, R115, 0x1, R2, P0 ;  /* 0x0000000173777824 */ /* 0x000fe200000e0602 */
[----:B------:R-:W-:-:S05]  /*42fb0*/  MOV R115, R217 ;  /* 0x000000d900737202 */ /* 0x000fca0000000f00 */
[----:B------:R-:W-:Y:S04]  /*42fc0*/  STL.64 [R1+0x17c8], R114 ;  /* 0x0017c87201007387 */ /* 0x000fe80000100a00 */
[----:B------:R-:W-:Y:S04]  /*42fd0*/  STL.64 [R1+0x1a40], R170 ;  /* 0x001a40aa01007387 */ /* 0x000fe80000100a00 */
[----:B------:R-:W-:Y:S04]  /*42fe0*/  STL.64 [R1+0x1a38], R168 ;  /* 0x001a38a801007387 */ /* 0x000fe80000100a00 */
[----:B------:R-:W-:Y:S01]  /*42ff0*/  STL.64 [R1+0x1a30], R166 ;  /* 0x001a30a601007387 */ /* 0x000fe20000100a00 */
[----:B------:R-:W-:-:S03]  /*43000*/  ISETP.NE.U32.AND P0, PT, RZ, UR11, PT ;  /* 0x0000000bff007c0c */ /* 0x000fc6000bf05070 */
        /* <DEDUP_REMOVED lines=12> */
[----:B------:R-:W-:-:S03]  /*430d0*/  IMAD.MOV.U32 R129, RZ, RZ, R128 ;  /* 0x000000ffff817224 */ /* 0x000fc600078e0080 */
[----:B------:R-:W-:Y:S01]  /*430e0*/  STL.64 [R1+0x19c8], R144 ;  /* 0x0019c89001007387 */ /* 0x000fe20000100a00 */
[----:B------:R-:W-:-:S03]  /*430f0*/  IMAD.MOV.U32 R128, RZ, RZ, R127 ;  /* 0x000000ffff807224 */ /* 0x000fc600078e007f */
[----:B------:R-:W-:Y:S01]  /*43100*/  STL.64 [R1+0x1840], R142 ;  /* 0x0018408e01007387 */ /* 0x000fe20000100a00 */
[----:B------:R-:W-:-:S03]  /*43110*/  IMAD.MOV.U32 R127, RZ, RZ, R126 ;  /* 0x000000ffff7f7224 */ /* 0x000fc600078e007e */
[----:B------:R-:W-:Y:S01]  /*43120*/  STL.64 [R1+0x1838], R140 ;  /* 0x0018388c01007387 */ /* 0x000fe20000100a00 */
[----:B------:R-:W-:-:S03]  /*43130*/  IMAD.MOV.U32 R126, RZ, RZ, R125 ;  /* 0x000000ffff7e7224 */ /* 0x000fc600078e007d */
[----:B------:R-:W-:Y:S01]  /*43140*/  STL.64 [R1+0x1830], R138 ;  /* 0x0018308a01007387 */ /* 0x000fe20000100a00 */
[----:B------:R-:W-:-:S03]  /*43150*/  IMAD.MOV.U32 R125, RZ, RZ, R124 ;  /* 0x000000ffff7d7224 */ /* 0x000fc600078e007c */
[----:B------:R-:W-:Y:S04]  /*43160*/  STL.64 [R1+0x1828], R136 ;  /* 0x0018288801007387 */ /* 0x000fe80000100a00 */
[----:B------:R-:W-:Y:S01]  /*43170*/  LDGSTS.E [R6+0xc000], desc[UR32][R170.64], P0 ;  /* 0x0c000000aa067fae */ /* 0x000fe200081a1020 */
[----:B------:R-:W-:-:S03]  /*43180*/  IMAD.MOV.U32 R124, RZ, RZ, R122 ;  /* 0x000000ffff7c7224 */ /* 0x000fc600078e007a */
[----:B------:R-:W-:Y:S04]  /*43190*/  STL.64 [R1+0x1820], R134 ;  /* 0x0018208601007387 */ /* 0x000fe80000100a00 */
[----:B------:R-:W-:Y:S04]  /*431a0*/  LDGSTS.E [R6+0xc080], desc[UR32][R168.64], P0 ;  /* 0x0c080000a8067fae */ /* 0x000fe800081a1020 */
[----:B------:R-:W-:Y:S04]  /*431b0*/  STL.64 [R1+0x1818], R132 ;  /* 0x0018188401007387 */ /* 0x000fe80000100a00 */
[----:B------:R-:W-:Y:S04]  /*431c0*/  LDGSTS.E [R6+0xc100], desc[UR32][R166.64], P0 ;  /* 0x0c100000a6067fae */ /* 0x000fe800081a1020 */
[----:B------:R3:W-:Y:S04]  /*431d0*/  STL.64 [R1+0x1810], R110 ;  /* 0x0018106e01007387 */ /* 0x0007e80000100a00 */
[----:B------:R-:W-:Y:S04]  /*431e0*/  LDGSTS.E [R6+0xc180], desc[UR32][R164.64], P0 ;  /* 0x0c180000a4067fae */ /* 0x000fe800081a1020 */
[----:B------:R4:W-:Y:S04]  /*431f0*/  STL.64 [R1+0x1808], R4 ;  /* 0x0018080401007387 */ /* 0x0009e80000100a00 */
[----:B------:R-:W-:Y:S04]  /*43200*/  LDGSTS.E [R6+0xc200], desc[UR32][R162.64], P0 ;  /* 0x0c200000a2067fae */ /* 0x000fe800081a1020 */
[----:B------:R-:W-:Y:S04]  /*43210*/  STL.64 [R1+0x1800], R130 ;  /* 0x0018008201007387 */ /* 0x000fe80000100a00 */
[----:B------:R-:W-:Y:S04]  /*43220*/  LDGSTS.E [R6+0xc280], desc[UR32][R160.64], P0 ;  /* 0x0c280000a0067fae */ /* 0x000fe800081a1020 */
[----:B------:R1:W-:Y:S04]  /*43230*/  STL.64 [R1+0x17f8], R112 ;  /* 0x0017f87001007387 */ /* 0x0003e80000100a00 */
[----:B------:R-:W-:Y:S04]  /*43240*/  LDGSTS.E [R6+0xc300], desc[UR32][R158.64], P0 ;  /* 0x0c3000009e067fae */ /* 0x000fe800081a1020 */
[----:B------:R-:W-:Y:S04]  /*43250*/  STL.64 [R1+0x17f0], R128 ;  /* 0x0017f08001007387 */ /* 0x000fe80000100a00 */
        /* <DEDUP_REMOVED lines=9> */
[----:B------:R-:W-:Y:S04]  /*432f0*/  LDGSTS.E [R6+0xc600], desc[UR32][R108.64], P0 ;  /* 0x0c6000006c067fae */ /* 0x000fe800081a1020 */
[----:B------:R-:W4:Y:S04]  /*43300*/  LDL.LU R7, [R1+0x1cdc] ;  /* 0x001cdc0001077983 */ /* 0x000f280000300800 */
[----:B------:R-:W-:Y:S04]  /*43310*/  LDGSTS.E [R6+0xc680], desc[UR32][R146.64], P0 ;  /* 0x0c68000092067fae */ /* 0x000fe800081a1020 */
[----:B-1----:R-:W4:Y:S04]  /*43320*/  LDL.LU R108, [R1+0x1ce4] ;  /* 0x001ce400016c7983 */ /* 0x002f280000300800 */
[----:B------:R1:W-:Y:S01]  /*43330*/  LDGSTS.E [R6+0xc700], desc[UR32][R116.64], P0 ;  /* 0x0c70000074067fae */ /* 0x0003e200081a1020 */
[----:B------:R-:W-:-:S03]  /*43340*/  UISETP.GT.AND UP1, UPT, UR14, 0x1c, UPT ;  /* 0x0000001c0e00788c */ /* 0x000fc6000bf24270 */
[----:B------:R-:W-:Y:S04]  /*43350*/  LDGSTS.E [R6+0xc780], desc[UR32][R144.64], P0 ;  /* 0x0c78000090067fae */ /* 0x000fe800081a1020 */
[----:B--2---:R-:W2:Y:S04]  /*43360*/  LDL.LU R116, [R1+0x1cd8] ;  /* 0x001cd80001747983 */ /* 0x004ea80000300800 */
[----:B------:R-:W2:Y:S01]  /*43370*/  LDL.LU R109, [R1+0x1ce0] ;  /* 0x001ce000016d7983 */ /* 0x000ea20000300800 */
[----:B------:R-:W-:-:S04]  /*43380*/  USEL UR10, URZ, 0x4, !UP1 ;  /* 0x00000004ff0a7887 */ /* 0x000fc8000c800000 */
[----:B------:R-:W-:-:S06]  /*43390*/  USEL UR10, UR10, URZ, !UP0 ;  /* 0x000000ff0a0a7287 */ /* 0x000fcc000c000000 */
[----:B------:R-:W-:-:S13]  /*433a0*/  ISETP.NE.U32.AND P2, PT, RZ, UR10, PT ;  /* 0x0000000aff007c0c */ /* 0x000fda000bf45070 */
        /* <DEDUP_REMOVED lines=9> */
[----:B---3--:R-:W3:Y:S04]  /*43440*/  LDL.LU R111, [R1+0x1cec] ;  /* 0x001cec00016f7983 */ /* 0x008ee80000300800 */
[----:B----4-:R-:W4:Y:S04]  /*43450*/  LDL.LU R5, [R1+0x1cf4] ;  /* 0x001cf40001057983 */ /* 0x010f280000300800 */
[----:B------:R-:W-:Y:S04]  /*43460*/  LDGSTS.E [R6+0xe480], desc[UR32][R112.64], P2 ;  /* 0x0e48000070067fae */ /* 0x000fe800091a1020 */
[----:B------:R-:W-:Y:S04]  /*43470*/  LDGSTS.E [R6+0xe500], desc[UR32][R128.64], P2 ;  /* 0x0e50000080067fae */ /* 0x000fe800091a1020 */
[----:B------:R-:W-:Y:S04]  /*43480*/  LDGSTS.E [R6+0xe580], desc[UR32][R126.64], P2 ;  /* 0x0e5800007e067fae */ /* 0x000fe800091a1020 */
[----:B------:R-:W4:Y:S04]  /*43490*/  LDL.LU R113, [R1+0x1ce8] ;  /* 0x001ce80001717983 */ /* 0x000f280000300800 */
[----:B------:R-:W4:Y:S04]  /*434a0*/  LDL.LU R110, [R1+0x1cf0] ;  /* 0x001cf000016e7983 */ /* 0x000f280000300800 */
[----:B------:R-:W-:Y:S04]  /*434b0*/  LDGSTS.E [R6+0xe600], desc[UR32][R124.64], P2 ;  /* 0x0e6000007c067fae */ /* 0x000fe800091a1020 */
[----:B------:R-:W-:Y:S04]  /*434c0*/  LDGSTS.E [R6+0xe680], desc[UR32][R120.64], P2 ;  /* 0x0e68000078067fae */ /* 0x000fe800091a1020 */
[----:B------:R-:W-:Y:S04]  /*434d0*/  LDGSTS.E [R6+0xe700], desc[UR32][R118.64], P2 ;  /* 0x0e70000076067fae */ /* 0x000fe800091a1020 */
[----:B------:R1:W-:Y:S04]  /*434e0*/  LDGSTS.E [R6+0xe780], desc[UR32][R114.64], P2 ;  /* 0x0e78000072067fae */ /* 0x0003e800091a1020 */
[----:B------:R-:W4:Y:S04]  /*434f0*/  LDL.LU R115, [R1+0x1cf8] ;  /* 0x001cf80001737983 */ /* 0x000f280000300800 */
[----:B------:R-:W4:Y:S04]  /*43500*/  LDL.LU R114, [R1+0x1cfc] ;  /* 0x001cfc0001727983 */ /* 0x000f280000300800 */
[----:B------:R-:W4:Y:S04]  /*43510*/  LDL.LU R112, [R1+0x1d00] ;  /* 0x001d000001707983 */ /* 0x000f280000300800 */
[----:B------:R-:W4:Y:S01]  /*43520*/  LDL.LU R4, [R1+0x1d04] ;  /* 0x001d040001047983 */ /* 0x000f220000300800 */
[----:B------:R-:W1:Y:S02]  /*43530*/  S2R R248, SR_TID.X ;  /* 0x0000000000f87919 */ /* 0x000e640000002100 */
[----:B-1----:R-:W-:-:S05]  /*43540*/  LOP3.LUT R248, R248, 0x1f, RZ, 0xc0, !PT ;  /* 0x0000001ff8f87812 */ /* 0x002fca00078ec0ff */
[----:B------:R-:W-:-:S05]  /*43550*/  IMAD.SHL.U32 R248, R248, 0x4, RZ ;  /* 0x00000004f8f87824 */ /* 0x000fca00078e00ff */
[----:B------:R-:W-:-:S05]  /*43560*/  LOP3.LUT R117, R248, 0x20, RZ, 0x3c, !PT ;  /* 0x00000020f8757812 */ /* 0x000fca00078e3cff */
[----:B------:R-:W-:Y:S01]  /*43570*/  VIADD R6, R117, UR15 ;  /* 0x0000000f75067c36 */ /* 0x000fe20008000000 */
[----:B------:R-:W-:-:S04]  /*43580*/  UISETP.GT.AND UP3, UPT, UR14, 0x1, UPT ;  /* 0x000000010e00788c */ /* 0x000fc8000bf64270 */
[----:B------:R-:W-:-:S04]  /*43590*/  USEL UR12, URZ, 0x4, !UP3 ;  /* 0x00000004ff0c7887 */ /* 0x000fc8000d800000 */
[----:B------:R-:W-:-:S06]  /*435a0*/  USEL UR12, UR12, URZ, !UP0 ;  /* 0x000000ff0c0c7287 */ /* 0x000fcc000c000000 */
[----:B------:R-:W-:Y:S02]  /*435b0*/  ISETP.NE.U32.AND P0, PT, RZ, UR12, PT ;  /* 0x0000000cff007c0c */ /* 0x000fe4000bf05070 */
[-C--:B------:R-:W-:Y:S02]  /*435c0*/  IADD3 R7, P1, PT, R7, R3.reuse, RZ ;  /* 0x0000000307077210 */ /* 0x080fe40007f3e0ff */
[----:B------:R-:W-:-:S03]  /*435d0*/  IADD3 R108, P2, PT, R108, R3, RZ ;  /* 0x000000036c6c7210 */ /* 0x000fc60007f5e0ff */
[----:B------:R1:W-:Y:S01]  /*435e0*/  STL [R1+0x1cdc], R7 ;  /* 0x001cdc0701007387 */ /* 0x0003e20000100800 */
[----:B------:R-:W-:Y:S01]  /*435f0*/  IMAD.MOV.U32 R188, RZ, RZ, R7 ;  /* 0x000000ffffbc7224 */ /* 0x000fe200078e0007 */
[----:B--2---:R-:W-:Y:S01]  /*43600*/  IADD3.X R116, PT, PT, R116, R2, RZ, P1, !PT ;  /* 0x0000000274747210 */ /* 0x004fe20000ffe4ff */
[----:B------:R-:W-:-:S04]  /*43610*/  IMAD.X R109, R109, 0x1, R2, P2 ;  /* 0x000000016d6d7824 */ /* 0x000fc800010e0602 */
[----:B------:R2:W-:Y:S04]  /*43620*/  STL [R1+0x1cd8], R116 ;  /* 0x001cd87401007387 */ /* 0x0005e80000100800 */
[----:B------:R-:W-:Y:S04]  /*43630*/  STL [R1+0x1ce4], R108 ;  /* 0x001ce46c01007387 */ /* 0x000fe80000100800 */
[----:B------:R2:W-:Y:S04]  /*43640*/  STL [R1+0x1ce0], R109 ;  /* 0x001ce06d01007387 */ /* 0x0005e80000100800 */
[----:B-1----:R-:W4:Y:S01]  /*43650*/  LDL.LU R7, [R1+0x1d0c] ;  /* 0x001d0c0001077983 */ /* 0x002f220000300800 */
[----:B------:R-:W-:-:S03]  /*43660*/  IMAD.MOV.U32 R189, RZ, RZ, R116 ;  /* 0x000000ffffbd7224 */ /* 0x000fc600078e0074 */
[----:B------:R-:W4:Y:S04]  /*43670*/  LDL.LU R117, [R1+0x1d14] ;  /* 0x001d140001757983 */ /* 0x000f280000300800 */
[----:B--2---:R-:W2:Y:S04]  /*43680*/  LDL.LU R116, [R1+0x1d08] ;  /* 0x001d080001747983 */ /* 0x004ea80000300800 */
[----:B------:R-:W2:Y:S04]  /*43690*/  LDL.LU R118, [R1+0x1d10] ;  /* 0x001d100001767983 */ /* 0x000ea80000300800 */
[----:B------:R1:W-:Y:S02]  /*436a0*/  LDGSTS.E [R6+0x800], desc[UR32][R188.64], P0 ;  /* 0x00800000bc067fae */ /* 0x0003e400081a1020 */
[----:B-1----:R-:W-:-:S02]  /*436b0*/  IMAD.MOV.U32 R188, RZ, RZ, R108 ;  /* 0x000000ffffbc7224 */ /* 0x002fc400078e006c */
[----:B------:R-:W-:Y:S02]  /*436c0*/  IMAD.MOV.U32 R189, RZ, RZ, R109 ;  /* 0x000000ffffbd7224 */ /* 0x000fe400078e006d */
[----:B------:R-:W2:Y:S04]  /*436d0*/  LDL.LU R109, [R1+0x1d1c] ;  /* 0x001d1c00016d7983 */ /* 0x000ea80000300800 */
[----:B------:R-:W2:Y:S04]  /*436e0*/  LDL.LU R108, [R1+0x1d24] ;  /* 0x001d2400016c7983 */ /* 0x000ea80000300800 */
[----:B------:R1:W-:Y:S01]  /*436f0*/  LDGSTS.E [R6+0x880], desc[UR32][R188.64], P0 ;  /* 0x00880000bc067fae */ /* 0x0003e200081a1020 */
[----:B---3--:R-:W-:-:S02]  /*43700*/  IADD3 R111, P1, PT, R111, R3, RZ ;  /* 0x000000036f6f7210 */ /* 0x008fc40007f3e0ff */
[----:B----4-:R-:W-:-:S03]  /*43710*/  IADD3 R5, P2, PT, R5, R3, RZ ;  /* 0x0000000305057210 */ /* 0x010fc60007f5e0ff */
[----:B------:R-:W-:Y:S01]  /*43720*/  STL [R1+0x1cec], R111 ;  /* 0x001cec6f01007387 */ /* 0x000fe20000100800 */
[----:B-1----:R-:W-:Y:S02]  /*43730*/  IMAD.MOV.U32 R188, RZ, RZ, R111 ;  /* 0x000000ffffbc7224 */ /* 0x002fe400078e006f */
[----:B------:R-:W-:-:S05]  /*43740*/  IMAD.X R113, R113, 0x1, R2, P1 ;  /* 0x0000000171717824 */ /* 0x000fca00008e0602 */
[----:B------:R1:W-:Y:S01]  /*43750*/  STL [R1+0x1ce8], R113 ;  /* 0x001ce87101007387 */ /* 0x0003e20000100800 */
[----:B------:R-:W-:Y:S01]  /*43760*/  MOV R189, R113 ;  /* 0x0000007100bd7202 */ /* 0x000fe20000000f00 */
[----:B------:R-:W-:Y:S02]  /*43770*/  IMAD.X R110, R110, 0x1, R2, P2 ;  /* 0x000000016e6e7824 */ /* 0x000fe400010e0602 */
[----:B------:R-:W-:Y:S04]  /*43780*/  STL [R1+0x1cf4], R5 ;  /* 0x001cf40501007387 */ /* 0x000fe80000100800 */
[----:B------:R3:W-:Y:S04]  /*43790*/  LDGSTS.E [R6+0x900], desc[UR32][R188.64], P0 ;  /* 0x00900000bc067fae */ /* 0x0007e800081a1020 */
[----:B-1----:R-:W4:Y:S04]  /*437a0*/  LDL.LU R113, [R1+0x1d18] ;  /* 0x001d180001717983 */ /* 0x002f280000300800 */
[----:B------:R1:W-:Y:S04]  /*437b0*/  STL [R1+0x1cf0], R110 ;  /* 0x001cf06e01007387 */ /* 0x0003e80000100800 */
[----:B------:R-:W4:Y:S01]  /*437c0*/  LDL.LU R111, [R1+0x1d20] ;  /* 0x001d2000016f7983 */ /* 0x000f220000300800 */
[----:B---3--:R-:W-:-:S02]  /*437d0*/  IMAD.MOV.U32 R188, RZ, RZ, R5 ;  /* 0x000000ffffbc7224 */ /* 0x008fc400078e0005 */
[----:B------:R-:W-:Y:S02]  /*437e0*/  IMAD.MOV.U32 R189, RZ, RZ, R110 ;  /* 0x000000ffffbd7224 */ /* 0x000fe400078e006e */
[----:B-1----:R-:W3:Y:S04]  /*437f0*/  LDL.LU R110, [R1+0x1d2c] ;  /* 0x001d2c00016e7983 */ /* 0x002ee80000300800 */
[----:B------:R-:W3:Y:S01]  /*43800*/  LDL.LU R5, [R1+0x1d34] ;  /* 0x001d340001057983 */ /* 0x000ee20000300800 */
[----:B------:R-:W-:-:S03]  /*43810*/  IADD3 R114, P1, PT, R114, R3, RZ ;  /* 0x0000000372727210 */ /* 0x000fc60007f3e0ff */
[----:B------:R1:W-:Y:S02]  /*43820*/  LDGSTS.E [R6+0x980], desc[UR32][R188.64], P0 ;  /* 0x00980000bc067fae */ /* 0x0003e400081a1020 */
[--C-:B------:R-:W-:Y:S01]  /*43830*/  IMAD.X R115, R115, 0x1, R2.reuse, P1 ;  /* 0x0000000173737824 */ /* 0x100fe200008e0602 */
[----:B------:R-:W-:Y:S01]  /*43840*/  IADD3 R4, P2, PT, R4, R3, RZ ;  /* 0x0000000304047210 */ /* 0x000fe20007f5e0ff */
[----:B------:R-:W-:Y:S04]  /*43850*/  STL [R1+0x1cfc], R114 ;  /* 0x001cfc7201007387 */ /* 0x000fe80000100800 */
[----:B------:R1:W-:Y:S01]  /*43860*/  STL [R1+0x1cf8], R115 ;  /* 0x001cf87301007387 */ /* 0x0003e20000100800 */
[----:B------:R-:W-:Y:S02]  /*43870*/  IMAD.X R112, R112, 0x1, R2, P2 ;  /* 0x0000000170707824 */ /* 0x000fe400010e0602 */
[----:B-1----:R-:W-:Y:S01]  /*43880*/  IMAD.MOV.U32 R189, RZ, RZ, R115 ;  /* 0x000000ffffbd7224 */ /* 0x002fe200078e0073 */
[----:B------:R-:W-:Y:S01]  /*43890*/  STL [R1+0x1d04], R4 ;  /* 0x001d040401007387 */ /* 0x000fe20000100800 */
[----:B------:R-:W-:-:S03]  /*438a0*/  IMAD.MOV.U32 R188, RZ, RZ, R114 ;  /* 0x000000ffffbc7224 */ /* 0x000fc600078e0072 */
[----:B------:R-:W3:Y:S04]  /*438b0*/  LDL.LU R115, [R1+0x1d28] ;  /* 0x001d280001737983 */ /* 0x000ee80000300800 */
[----:B------:R1:W-:Y:S04]  /*438c0*/  STL [R1+0x1d00], R112 ;  /* 0x001d007001007387 */ /* 0x0003e80000100800 */
[----:B------:R-:W3:Y:S04]  /*438d0*/  LDL.LU R114, [R1+0x1d30] ;  /* 0x001d300001727983 */ /* 0x000ee80000300800 */
[----:B------:R1:W-:Y:S02]  /*438e0*/  LDGSTS.E [R6+0xa00], desc[UR32][R188.64], P0 ;  /* 0x00a00000bc067fae */ /* 0x0003e400081a1020 */
[----:B-1----:R-:W-:-:S02]  /*438f0*/  IMAD.MOV.U32 R188, RZ, RZ, R4 ;  /* 0x000000ffffbc7224 */ /* 0x002fc400078e0004 */
[----:B------:R-:W-:Y:S02]  /*43900*/  IMAD.MOV.U32 R189, RZ, RZ, R112 ;  /* 0x000000ffffbd7224 */ /* 0x000fe400078e0070 */
[----:B------:R-:W3:Y:S04]  /*43910*/  LDL.LU R112, [R1+0x1d3c] ;  /* 0x001d3c0001707983 */ /* 0x000ee80000300800 */
[----:B------:R-:W3:Y:S04]  /*43920*/  LDL.LU R4, [R1+0x1d44] ;  /* 0x001d440001047983 */ /* 0x000ee80000300800 */
[----:B------:R1:W-:Y:S01]  /*43930*/  LDGSTS.E [R6+0xa80], desc[UR32][R188.64], P0 ;  /* 0x00a80000bc067fae */ /* 0x0003e200081a1020 */
[----:B------:R-:W-:-:S02]  /*43940*/  IADD3 R7, P1, PT, R7, R3, RZ ;  /* 0x0000000307077210 */ /* 0x000fc40007f3e0ff */
[----:B------:R-:W-:-:S03]  /*43950*/  IADD3 R117, P2, PT, R117, R3, RZ ;  /* 0x0000000375757210 */ /* 0x000fc60007f5e0ff */
[----:B--2---:R-:W-:Y:S01]  /*43960*/  IMAD.X R116, R116, 0x1, R2, P1 ;  /* 0x0000000174747824 */ /* 0x004fe200008e0602 */
[----:B------:R-:W-:Y:S01]  /*43970*/  STL [R1+0x1d0c], R7 ;  /* 0x001d0c0701007387 */ /* 0x000fe20000100800 */
[----:B------:R-:W-:-:S03]  /*43980*/  IADD3.X R118, PT, PT, R118, R2, RZ, P2, !PT ;  /* 0x0000000276767210 */ /* 0x000fc600017fe4ff */
[----:B------:R2:W-:Y:S01]  /*43990*/  STL [R1+0x1d08], R116 ;  /* 0x001d087401007387 */ /* 0x0005e20000100800 */
[----:B-1----:R-:W-:-:S03]  /*439a0*/  IMAD.MOV.U32 R189, RZ, RZ, R116 ;  /* 0x000000ffffbd7224 */ /* 0x002fc600078e0074 */
[----:B------:R-:W-:Y:S01]  /*439b0*/  STL [R1+0x1d14], R117 ;  /* 0x001d147501007387 */ /* 0x000fe20000100800 */
[----:B------:R-:W-:-:S03]  /*439c0*/  IMAD.MOV.U32 R188, RZ, RZ, R7 ;  /* 0x000000ffffbc7224 */ /* 0x000fc600078e0007 */
[----:B--2---:R-:W2:Y:S04]  /*439d0*/  LDL.LU R116, [R1+0x1d38] ;  /* 0x001d380001747983 */ /* 0x004ea80000300800 */
[----:B------:R-:W-:Y:S04]  /*439e0*/  STL [R1+0x1d10], R118 ;  /* 0x001d107601007387 */ /* 0x000fe80000100800 */
[----:B------:R-:W2:Y:S01]  /*439f0*/  LDL.LU R7, [R1+0x1d40] ;  /* 0x001d400001077983 */ /* 0x000ea20000300800 */
[----:B------:R-:W-:-:S03]  /*43a00*/  IADD3 R109, P1, PT, R109, R3, RZ ;  /* 0x000000036d6d7210 */ /* 0x000fc60007f3e0ff */
[----:B------:R1:W-:Y:S01]  /*43a10*/  LDGSTS.E [R6+0xb00], desc[UR32][R188.64], P0 ;  /* 0x00b00000bc067fae */ /* 0x0003e200081a1020 */
[----:B------:R-:W-:-:S03]  /*43a20*/  IADD3 R108, P2, PT, R108, R3, RZ ;  /* 0x000000036c6c7210 */ /* 0x000fc60007f5e0ff */
[----:B------:R4:W-:Y:S01]  /*43a30*/  STL [R1+0x1d1c], R109 ;  /* 0x001d1c6d01007387 */ /* 0x0009e20000100800 */
[----:B-1----:R-:W-:Y:S02]  /*43a40*/  IMAD.MOV.U32 R188, RZ, RZ, R117 ;  /* 0x000000ffffbc7224 */ /* 0x002fe400078e0075 */
[----:B------:R-:W-:-:S05]  /*43a50*/  IMAD.MOV.U32 R189, RZ, RZ, R118 ;  /* 0x000000ffffbd7224 */ /* 0x000fca00078e0076 */
[----:B------:R1:W-:Y:S02]  /*43a60*/  LDGSTS.E [R6+0xb80], desc[UR32][R188.64], P0 ;  /* 0x00b80000bc067fae */ /* 0x0003e400081a1020 */
[----:B-1----:R-:W-:Y:S02]  /*43a70*/  IMAD.MOV.U32 R188, RZ, RZ, R109 ;  /* 0x000000ffffbc7224 */ /* 0x002fe400078e006d */
[----:B----4-:R-:W-:-:S05]  /*43a80*/  IMAD.X R113, R113, 0x1, R2, P1 ;  /* 0x0000000171717824 */ /* 0x010fca00008e0602 */
[----:B------:R1:W-:Y:S01]  /*43a90*/  STL [R1+0x1d18], R113 ;  /* 0x001d187101007387 */ /* 0x0003e20000100800 */
[----:B------:R-:W-:-:S03]  /*43aa0*/  IMAD.X R111, R111, 0x1, R2, P2 ;  /* 0x000000016f6f7824 */ /* 0x000fc600010e0602 */
[----:B------:R4:W-:Y:S04]  /*43ab0*/  STL [R1+0x1d24], R108 ;  /* 0x001d246c01007387 */ /* 0x0009e80000100800 */
[----:B------:R-:W2:Y:S01]  /*43ac0*/  LDL.LU R109, [R1+0x1d4c] ;  /* 0x001d4c00016d7983 */ /* 0x000ea20000300800 */
[----:B------:R-:W-:-:S03]  /*43ad0*/  IMAD.MOV.U32 R189, RZ, RZ, R113 ;  /* 0x000000ffffbd7224 */ /* 0x000fc600078e0071 */
[----:B------:R3:W-:Y:S02]  /*43ae0*/  STL [R1+0x1d20], R111 ;  /* 0x001d206f01007387 */ /* 0x0007e40000100800 */
[-C--:B---3--:R-:W-:Y:S02]  /*43af0*/  IADD3 R110, P1, PT, R110, R3.reuse, RZ ;  /* 0x000000036e6e7210 */ /* 0x088fe40007f3e0ff */
[----:B-1----:R-:W3:Y:S01]  /*43b00*/  LDL.LU R113, [R1+0x1d48] ;  /* 0x001d480001717983 */ /* 0x002ee20000300800 */
[----:B------:R-:W-:-:S03]  /*43b10*/  IADD3 R5, P2, PT, R5, R3, RZ ;  /* 0x0000000305057210 */ /* 0x000fc60007f5e0ff */
[----:B------:R1:W-:Y:S02]  /*43b20*/  LDGSTS.E [R6+0xc00], desc[UR32][R188.64], P0 ;  /* 0x00c00000bc067fae */ /* 0x0003e400081a1020 */
[----:B-1----:R-:W-:Y:S01]  /*43b30*/  IMAD.MOV.U32 R188, RZ, RZ, R108 ;  /* 0x000000ffffbc7224 */ /* 0x002fe200078e006c */
[----:B------:R-:W-:Y:S01]  /*43b40*/  MOV R189, R111 ;  /* 0x0000006f00bd7202 */ /* 0x000fe20000000f00 */
[----:B----4-:R-:W4:Y:S01]  /*43b50*/  LDL.LU R108, [R1+0x1d54] ;  /* 0x001d5400016c7983 */ /* 0x010f220000300800 */
[----:B------:R-:W-:-:S03]  /*43b60*/  IMAD.X R115, R115, 0x1, R2, P1 ;  /* 0x0000000173737824 */ /* 0x000fc600008e0602 */
[----:B------:R-:W4:Y:S04]  /*43b70*/  LDL.LU R111, [R1+0x1edc] ;  /* 0x001edc00016f7983 */ /* 0x000f280000300800 */
[----:B------:R1:W-:Y:S01]  /*43b80*/  STL [R1+0x1d2c], R110 ;  /* 0x001d2c6e01007387 */ /* 0x0003e20000100800 */
[----:B------:R-:W-:-:S03]  /*43b90*/  IMAD.X R114, R114, 0x1, R2, P2 ;  /* 0x0000000172727824 */ /* 0x000fc600010e0602 */
[----:B------:R1:W-:Y:S04]  /*43ba0*/  LDGSTS.E [R6+0xc80], desc[UR32][R188.64], P0 ;  /* 0x00c80000bc067fae */ /* 0x0003e800081a1020 */
[----:B------:R1:W-:Y:S04]  /*43bb0*/  STL [R1+0x1d28], R115 ;  /* 0x001d287301007387 */ /* 0x0003e80000100800 */
[----:B------:R1:W-:Y:S02]  /*43bc0*/  STL [R1+0x1d34], R5 ;  /* 0x001d340501007387 */ /* 0x0003e40000100800 */
[----:B-1----:R-:W-:-:S02]  /*43bd0*/  IMAD.MOV.U32 R188, RZ, RZ, R110 ;  /* 0x000000ffffbc7224 */ /* 0x002fc400078e006e */
[----:B------:R-:W4:Y:S01]  /*43be0*/  LDL.LU R110, [R1+0x1d50] ;  /* 0x001d5000016e7983 */ /* 0x000f220000300800 */
[----:B------:R-:W-:-:S03]  /*43bf0*/  IMAD.MOV.U32 R189, RZ, RZ, R115 ;  /* 0x000000ffffbd7224 */ /* 0x000fc600078e0073 */
[----:B------:R1:W-:Y:S04]  /*43c00*/  STL [R1+0x1d30], R114 ;  /* 0x001d307201007387 */ /* 0x0003e80000100800 */
[----:B------:R-:W4:Y:S01]  /*43c10*/  LDL.LU R115, [R1+0x1ed8] ;  /* 0x001ed80001737983 */ /* 0x000f220000300800 */
[-C--:B------:R-:W-:Y:S02]  /*43c20*/  IADD3 R112, P1, PT, R112, R3.reuse, RZ ;  /* 0x0000000370707210 */ /* 0x080fe40007f3e0ff */
[----:B------:R-:W-:Y:S01]  /*43c30*/  IADD3 R4, P2, PT, R4, R3, RZ ;  /* 0x0000000304047210 */ /* 0x000fe20007f5e0ff */
[----:B------:R1:W-:Y:S02]  /*43c40*/  LDGSTS.E [R6+0xd00], desc[UR32][R188.64], P0 ;  /* 0x00d00000bc067fae */ /* 0x0003e400081a1020 */
[----:B-1----:R-:W-:-:S02]  /*43c50*/  IMAD.MOV.U32 R188, RZ, RZ, R5 ;  /* 0x000000ffffbc7224 */ /* 0x002fc400078e0005 */
[----:B------:R-:W-:Y:S01]  /*43c60*/  IMAD.MOV.U32 R189, RZ, RZ, R114 ;  /* 0x000000ffffbd7224 */ /* 0x000fe200078e0072 */
        /* <DEDUP_REMOVED lines=8> */
[----:B------:R-:W-:Y:S01]  /*43cf0*/  STL [R1+0x1d44], R4 ;  /* 0x001d440401007387 */ /* 0x000fe20000100800 */
[----:B------:R-:W-:-:S03]  /*43d00*/  MOV R189, R116 ;  /* 0x0000007400bd7202 */ /* 0x000fc60000000f00 */
[----:B------:R-:W2:Y:S04]  /*43d10*/  LDL.LU R112, [R1+0x1ee0] ;  /* 0x001ee00001707983 */ /* 0x000ea80000300800 */
[----:B------:R1:W-:Y:S04]  /*43d20*/  STL [R1+0x1d40], R7 ;  /* 0x001d400701007387 */ /* 0x0003e80000100800 */
[----:B-1----:R-:W2:Y:S04]  /*43d30*/  LDL.LU R116, [R1+0x1ee8] ;  /* 0x001ee80001747983 */ /* 0x002ea80000300800 */
[----:B------:R1:W-:Y:S02]  /*43d40*/  LDGSTS.E [R6+0xe00], desc[UR32][R188.64], P0 ;  /* 0x00e00000bc067fae */ /* 0x0003e400081a1020 */
[----:B-1----:R-:W-:-:S02]  /*43d50*/  IMAD.MOV.U32 R188, RZ, RZ, R4 ;  /* 0x000000ffffbc7224 */ /* 0x002fc400078e0004 */
[----:B------:R-:W-:Y:S02]  /*43d60*/  IMAD.MOV.U32 R189, RZ, RZ, R7 ;  /* 0x000000ffffbd7224 */ /* 0x000fe400078e0007 */
[----:B------:R-:W2:Y:S04]  /*43d70*/  LDL.LU R7, [R1+0x1ef4] ;  /* 0x001ef40001077983 */ /* 0x000ea80000300800 */
[----:B------:R-:W2:Y:S04]  /*43d80*/  LDL.LU R4, [R1+0x1efc] ;  /* 0x001efc0001047983 */ /* 0x000ea80000300800 */
[----:B------:R1:W-:Y:S01]  /*43d90*/  LDGSTS.E [R6+0xe80], desc[UR32][R188.64], P0 ;  /* 0x00e80000bc067fae */ /* 0x0003e200081a1020 */
[----:B------:R-:W-:-:S05]  /*43da0*/  IADD3 R109, P1, PT, R109, R3, RZ ;  /* 0x000000036d6d7210 */ /* 0x000fca0007f3e0ff */
[----:B---3--:R-:W-:Y:S01]  /*43db0*/  IMAD.X R113, R113, 0x1, R2, P1 ;  /* 0x0000000171717824 */ /* 0x008fe200008e0602 */
[----:B------:R3:W-:Y:S01]  /*43dc0*/  STL [R1+0x1d4c], R109 ;  /* 0x001d4c6d01007387 */ /* 0x0007e20000100800 */
[----:B-1----:R-:W-:-:S03]  /*43dd0*/  IMAD.MOV.U32 R188, RZ, RZ, R109 ;  /* 0x000000ffffbc7224 */ /* 0x002fc600078e006d */
[----:B------:R1:W-:Y:S01]  /*43de0*/  STL [R1+0x1d48], R113 ;  /* 0x001d487101007387 */ /* 0x0003e20000100800 */
[----:B------:R-:W-:-:S03]  /*43df0*/  IMAD.MOV.U32 R189, RZ, RZ, R113 ;  /* 0x000000ffffbd7224 */ /* 0x000fc600078e0071 */
[----:B---3--:R-:W3:Y:S04]  /*43e00*/  LDL.LU R109, [R1+0x1ef0] ;  /* 0x001ef000016d7983 */ /* 0x008ee80000300800 */
[----:B-1----:R-:W3:Y:S01]  /*43e10*/  LDL.LU R113, [R1+0x1ef8] ;  /* 0x001ef80001717983 */ /* 0x002ee20000300800 */
[----:B----4-:R-:W-:-:S03]  /*43e20*/  IADD3 R108, P2, PT, R108, R3, RZ ;  /* 0x000000036c6c7210 */ /* 0x010fc60007f5e0ff */
[----:B------:R1:W-:Y:S01]  /*43e30*/  LDGSTS.E [R6+0xf00], desc[UR32][R188.64], P0 ;  /* 0x00f00000bc067fae */ /* 0x0003e200081a1020 */
[----:B------:R-:W-:-:S03]  /*43e40*/  IADD3 R111, P3, PT, R111, R3, RZ ;  /* 0x000000036f6f7210 */ /* 0x000fc60007f7e0ff */
[----:B------:R4:W-:Y:S01]  /*43e50*/  STL [R1+0x1d54], R108 ;  /* 0x001d546c01007387 */ /* 0x0009e20000100800 */
[----:B-1----:R-:W-:Y:S02]  /*43e60*/  IMAD.MOV.U32 R188, RZ, RZ, R108 ;  /* 0x000000ffffbc7224 */ /* 0x002fe400078e006c */
[----:B------:R-:W-:-:S04]  /*43e70*/  IMAD.X R110, R110, 0x1, R2, P2 ;  /* 0x000000016e6e7824 */ /* 0x000fc800010e0602 */
[----:B------:R-:W-:Y:S01]  /*43e80*/  IMAD.MOV.U32 R189, RZ, RZ, R110 ;  /* 0x000000ffffbd7224 */ /* 0x000fe200078e006e */
[----:B------:R1:W-:Y:S01]  /*43e90*/  STL [R1+0x1d50], R110 ;  /* 0x001d506e01007387 */ /* 0x0003e20000100800 */
[----:B------:R-:W-:-:S03]  /*43ea0*/  IMAD.X R115, R115, 0x1, R2, P3 ;  /* 0x0000000173737824 */ /* 0x000fc600018e0602 */
[----:B------:R-:W-:Y:S04]  /*43eb0*/  STL [R1+0x1edc], R111 ;  /* 0x001edc6f01007387 */ /* 0x000fe80000100800 */
[----:B----4-:R-:W4:Y:S04]  /*43ec0*/  LDL.LU R108, [R1+0x1f04] ;  /* 0x001f0400016c7983 */ /* 0x010f280000300800 */
[----:B------:R1:W-:Y:S04]  /*43ed0*/  STL [R1+0x1ed8], R115 ;  /* 0x001ed87301007387 */ /* 0x0003e80000100800 */
[----:B------:R1:W-:Y:S04]  /*43ee0*/  LDGSTS.E [R6+0xf80], desc[UR32][R188.64], P0 ;  /* 0x00f80000bc067fae */ /* 0x0003e800081a1020 */
[----:B-1----:R-:W4:Y:S01]  /*43ef0*/  LDL.LU R110, [R1+0x1f0c] ;  /* 0x001f0c00016e7983 */ /* 0x002f220000300800 */
[----:B------:R-:W-:-:S03]  /*43f00*/  IMAD.MOV.U32 R189, RZ, RZ, R115 ;  /* 0x000000ffffbd7224 */ /* 0x000fc600078e0073 */
[----:B------:R-:W4:Y:S01]  /*43f10*/  LDL.LU R115, [R1+0x1f00] ;  /* 0x001f000001737983 */ /* 0x000f220000300800 */
[----:B------:R-:W-:-:S03]  /*43f20*/  MOV R188, R111 ;  /* 0x0000006f00bc7202 */ /* 0x000fc60000000f00 */
[----:B------:R-:W4:Y:S01]  /*43f30*/  LDL.LU R111, [R1+0x1f08] ;  /* 0x001f0800016f7983 */ /* 0x000f220000300800 */
        /* <DEDUP_REMOVED lines=18> */
[----:B--2---:R-:W-:-:S03]  /*44060*/  IMAD.MOV.U32 R189, RZ, RZ, R116 ;  /* 0x000000ffffbd7224 */ /* 0x004fc600078e0074 */
[----:B-1----:R-:W2:Y:S04]  /*44070*/  LDL.LU R116, [R1+0x1f10] ;  /* 0x001f100001747983 */ /* 0x002ea80000300800 */
[----:B------:R-:W2:Y:S01]  /*44080*/  LDL.LU R118, [R1+0x1f18] ;  /* 0x001f180001767983 */ /* 0x000ea20000300800 */
[-C--:B------:R-:W-:Y:S01]  /*44090*/  IADD3 R7, P0, PT, R7, R3.reuse, RZ ;  /* 0x0000000307077210 */ /* 0x080fe20007f1e0ff */
[----:B------:R-:W-:Y:S01]  /*440a0*/  IMAD.MOV.U32 R188, RZ, RZ, R114 ;  /* 0x000000ffffbc7224 */ /* 0x000fe200078e0072 */
[----:B------:R-:W-:-:S03]  /*440b0*/  IADD3 R4, P2, PT, R4, R3, RZ ;  /* 0x0000000304047210 */ /* 0x000fc60007f5e0ff */
[----:B------:R-:W-:Y:S04]  /*440c0*/  STL [R1+0x1ef4], R7 ;  /* 0x001ef40701007387 */ /* 0x000fe80000100800 */
[----:B------:R1:W-:Y:S02]  /*440d0*/  LDGSTS.E [R6+0x2900], desc[UR32][R188.64], P1 ;  /* 0x02900000bc067fae */ /* 0x0003e400089a1020 */
[----:B-1----:R-:W-:Y:S01]  /*440e0*/  MOV R188, R7 ;  /* 0x0000000700bc7202 */ /* 0x002fe20000000f00 */
[--C-:B---3--:R-:W-:Y:S02]  /*440f0*/  IMAD.X R109, R109, 0x1, R2.reuse, P0 ;  /* 0x000000016d6d7824 */ /* 0x108fe400000e0602 */
[----:B------:R-:W-:-:S03]  /*44100*/  IMAD.X R113, R113, 0x1, R2, P2 ;  /* 0x0000000171717824 */ /* 0x000fc600010e0602 */
[----:B------:R1:W-:Y:S01]  /*44110*/  STL [R1+0x1ef0], R109 ;  /* 0x001ef06d01007387 */ /* 0x0003e20000100800 */
[----:B------:R-:W-:-:S03]  /*44120*/  IMAD.MOV.U32 R189, RZ, RZ, R109 ;  /* 0x000000ffffbd7224 */ /* 0x000fc600078e006d */
[----:B------:R-:W-:Y:S04]  /*44130*/  STL [R1+0x1efc], R4 ;  /* 0x001efc0401007387 */ /* 0x000fe80000100800 */
[----:B------:R3:W-:Y:S04]  /*44140*/  LDGSTS.E [R6+0x2980], desc[UR32][R188.64], P1 ;  /* 0x02980000bc067fae */ /* 0x0007e800089a1020 */
[----:B-1----:R-:W2:Y:S04]  /*44150*/  LDL.LU R109, [R1+0x1f24] ;  /* 0x001f2400016d7983 */ /* 0x002ea80000300800 */
[----:B------:R1:W-:Y:S04]  /*44160*/  STL [R1+0x1ef8], R113 ;  /* 0x001ef87101007387 */ /* 0x0003e80000100800 */
[----:B------:R-:W2:Y:S04]  /*44170*/  LDL.LU R7, [R1+0x1f2c] ;  /* 0x001f2c0001077983 */ /* 0x000ea80000300800 */
[----:B------:R-:W2:Y:S01]  /*44180*/  LDL.LU R117, [R1+0x1f20] ;  /* 0x001f200001757983 */ /* 0x000ea20000300800 */
[----:B---3--:R-:W-:-:S02]  /*44190*/  IMAD.MOV.U32 R188, RZ, RZ, R4 ;  /* 0x000000ffffbc7224 */ /* 0x008fc400078e0004 */
[----:B------:R-:W-:Y:S01]  /*441a0*/  IMAD.MOV.U32 R189, RZ, RZ, R113 ;  /* 0x000000ffffbd7224 */ /* 0x000fe200078e0071 */
[----:B------:R-:W3:Y:S04]  /*441b0*/  LDL.LU R114, [R1+0x1f28] ;  /* 0x001f280001727983 */ /* 0x000ee80000300800 */
[----:B-1----:R-:W3:Y:S04]  /*441c0*/  LDL.LU R113, [R1+0x1f34] ;  /* 0x001f340001717983 */ /* 0x002ee80000300800 */
[----:B------:R-:W3:Y:S04]  /*441d0*/  LDL.LU R4, [R1+0x1f3c] ;  /* 0x001f3c0001047983 */ /* 0x000ee80000300800 */
[----:B------:R1:W-:Y:S01]  /*441e0*/  LDGSTS.E [R6+0x2a00], desc[UR32][R188.64], P1 ;  /* 0x02a00000bc067fae */ /* 0x0003e200089a1020 */
[----:B----4-:R-:W-:-:S05]  /*441f0*/  IADD3 R108, P0, PT, R108, R3, RZ ;  /* 0x000000036c6c7210 */ /* 0x010fca0007f1e0ff */
[----:B------:R-:W-:Y:S01]  /*44200*/  STL [R1+0x1f04], R108 ;  /* 0x001f046c01007387 */ /* 0x000fe20000100800 */
[----:B------:R-:W-:Y:S01]  /*44210*/  IADD3 R110, P2, PT, R110, R3, RZ ;  /* 0x000000036e6e7210 */ /* 0x000fe20007f5e0ff */
[----:B------:R-:W-:-:S04]  /*44220*/  IMAD.X R115, R115, 0x1, R2, P0 ;  /* 0x0000000173737824 */ /* 0x000fc800000e0602 */
[----:B-1----:R-:W-:Y:S01]  /*44230*/  IMAD.MOV.U32 R189, RZ, RZ, R115 ;  /* 0x000000ffffbd7224 */ /* 0x002fe200078e0073 */
[----:B------:R1:W-:Y:S01]  /*44240*/  STL [R1+0x1f00], R115 ;  /* 0x001f007301007387 */ /* 0x0003e20000100800 */
[----:B------:R-:W-:-:S03]  /*44250*/  IMAD.X R111, R111, 0x1, R2, P2 ;  /* 0x000000016f6f7824 */ /* 0x000fc600010e0602 */
[----:B------:R4:W-:Y:S01]  /*44260*/  STL [R1+0x1f0c], R110 ;  /* 0x001f0c6e01007387 */ /* 0x0009e20000100800 */
[----:B------:R-:W-:-:S03]  /*44270*/  IMAD.MOV.U32 R188, RZ, RZ, R108 ;  /* 0x000000ffffbc7224 */ /* 0x000fc600078e006c */
[----:B-1----:R-:W3:Y:S04]  /*44280*/  LDL.LU R115, [R1+0x1f30] ;  /* 0x001f300001737983 */ /* 0x002ee80000300800 */
[----:B------:R1:W-:Y:S04]  /*44290*/  STL [R1+0x1f08], R111 ;  /* 0x001f086f01007387 */ /* 0x0003e80000100800 */
[----:B------:R-:W3:Y:S04]  /*442a0*/  LDL.LU R108, [R1+0x1f38] ;  /* 0x001f3800016c7983 */ /* 0x000ee80000300800 */
[----:B------:R1:W-:Y:S02]  /*442b0*/  LDGSTS.E [R6+0x2a80], desc[UR32][R188.64], P1 ;  /* 0x02a80000bc067fae */ /* 0x0003e400089a1020 */
[----:B-1----:R-:W-:-:S02]  /*442c0*/  IMAD.MOV.U32 R188, RZ, RZ, R110 ;  /* 0x000000ffffbc7224 */ /* 0x002fc400078e006e */
[----:B------:R-:W-:Y:S01]  /*442d0*/  IMAD.MOV.U32 R189, RZ, RZ, R111 ;  /* 0x000000ffffbd7224 */ /* 0x000fe200078e006f */
[----:B----4-:R-:W4:Y:S04]  /*442e0*/  LDL.LU R110, [R1+0x1f44] ;  /* 0x001f4400016e7983 */ /* 0x010f280000300800 */
[----:B------:R-:W4:Y:S04]  /*442f0*/  LDL.LU R111, [R1+0x1f4c] ;  /* 0x001f4c00016f7983 */ /* 0x000f280000300800 */
[----:B------:R1:W-:Y:S01]  /*44300*/  LDGSTS.E [R6+0x2b00], desc[UR32][R188.64], P1 ;  /* 0x02b00000bc067fae */ /* 0x0003e200089a1020 */
[----:B------:R-:W-:-:S05]  /*44310*/  IADD3 R112, P0, PT, R112, R3, RZ ;  /* 0x0000000370707210 */ /* 0x000fca0007f1e0ff */
[----:B------:R2:W-:Y:S01]  /*44320*/  STL [R1+0x1f14], R112 ;  /* 0x001f147001007387 */ /* 0x0005e20000100800 */
[----:B------:R-:W-:Y:S02]  /*44330*/  IADD3 R5, P2, PT, R5, R3, RZ ;  /* 0x0000000305057210 */ /* 0x000fe40007f5e0ff */
[----:B--2---:R-:W-:Y:S01]  /*44340*/  IADD3.X R116, PT, PT, R116, R2, RZ, P0, !PT ;  /* 0x0000000274747210 */ /* 0x004fe200007fe4ff */
[----:B-1----:R-:W-:-:S04]  /*44350*/  IMAD.MOV.U32 R188, RZ, RZ, R112 ;  /* 0x000000ffffbc7224 */ /* 0x002fc800078e0070 */
[----:B------:R1:W-:Y:S01]  /*44360*/  STL [R1+0x1f10], R116 ;  /* 0x001f107401007387 */ /* 0x0003e20000100800 */
[----:B------:R-:W-:-:S03]  /*44370*/  IMAD.X R118, R118, 0x1, R2, P2 ;  /* 0x0000000176767824 */ /* 0x000fc600010e0602 */
[----:B------:R2:W-:Y:S04]  /*44380*/  STL [R1+0x1f1c], R5 ;  /* 0x001f1c0501007387 */ /* 0x0005e80000100800 */
[----:B------:R-:W4:Y:S01]  /*44390*/  LDL.LU R112, [R1+0x1f40] ;  /* 0x001f400001707983 */ /* 0x000f220000300800 */
[----:B------:R-:W-:-:S03]  /*443a0*/  IMAD.MOV.U32 R189, RZ, RZ, R116 ;  /* 0x000000ffffbd7224 */ /* 0x000fc600078e0074 */
[----:B------:R-:W-:Y:S04]  /*443b0*/  STL [R1+0x1f18], R118 ;  /* 0x001f187601007387 */ /* 0x000fe80000100800 */
[----:B-1----:R-:W4:Y:S04]  /*443c0*/  LDL.LU R116, [R1+0x1f48] ;  /* 0x001f480001747983 */ /* 0x002f280000300800 */
[----:B------:R1:W-:Y:S02]  /*443d0*/  LDGSTS.E [R6+0x2b80], desc[UR32][R188.64], P1 ;  /* 0x02b80000bc067fae */ /* 0x0003e400089a1020 */
        /* <DEDUP_REMOVED lines=9> */
[----:B------:R-:W-:Y:S01]  /*44470*/  STL [R1+0x1f20], R117 ;  /* 0x001f207501007387 */ /* 0x000fe20000100800 */
[----:B------:R-:W-:-:S03]  /*44480*/  IMAD.MOV.U32 R189, RZ, RZ, R117 ;  /* 0x000000ffffbd7224 */ /* 0x000fc600078e0075 */
[----:B------:R1:W-:Y:S01]  /*44490*/  STL [R1+0x1f2c], R7 ;  /* 0x001f2c0701007387 */ /* 0x0003e20000100800 */
[----:B---3--:R-:W-:-:S03]  /*444a0*/  IADD3 R113, P0, PT, R113, R3, RZ ;  /* 0x0000000371717210 */ /* 0x008fc60007f1e0ff */
[----:B------:R-:W3:Y:S01]  /*444b0*/  LDL.LU R109, [R1+0x1f50] ;  /* 0x001f5000016d7983 */ /* 0x000ee20000300800 */
[----:B------:R-:W-:Y:S01]  /*444c0*/  IMAD.X R114, R114, 0x1, R2, P2 ;  /* 0x0000000172727824 */ /* 0x000fe200010e0602 */
[----:B------:R-:W-:Y:S02]  /*444d0*/  IADD3 R4, P2, PT, R4, R3, RZ ;  /* 0x0000000304047210 */ /* 0x000fe40007f5e0ff */
[----:B------:R1:W-:Y:S04]  /*444e0*/  LDGSTS.E [R6+0x2c80], desc[UR32][R188.64], P1 ;  /* 0x02c80000bc067fae */ /* 0x0003e800089a1020 */
[----:B------:R1:W-:Y:S02]  /*444f0*/  STL [R1+0x1f28], R114 ;  /* 0x001f287201007387 */ /* 0x0003e40000100800 */
[----:B-1----:R-:W-:Y:S01]  /*44500*/  MOV R188, R7 ;  /* 0x0000000700bc7202 */ /* 0x002fe20000000f00 */
[----:B------:R-:W-:Y:S01]  /*44510*/  IMAD.MOV.U32 R189, RZ, RZ, R114 ;  /* 0x000000ffffbd7224 */ /* 0x000fe200078e0072 */
[----:B------:R-:W3:Y:S04]  /*44520*/  LDL.LU R7, [R1+0x20dc] ;  /* 0x0020dc0001077983 */ /* 0x000ee80000300800 */
[----:B------:R-:W3:Y:S04]  /*44530*/  LDL.LU R114, [R1+0x20e4] ;  /* 0x0020e40001727983 */ /* 0x000ee80000300800 */
[----:B------:R1:W-:Y:S04]  /*44540*/  STL [R1+0x1f34], R113 ;  /* 0x001f347101007387 */ /* 0x0003e80000100800 */
[----:B------:R1:W-:Y:S01]  /*44550*/  LDGSTS.E [R6+0x2d00], desc[UR32][R188.64], P1 ;  /* 0x02d00000bc067fae */ /* 0x0003e200089a1020 */
[----:B------:R-:W-:-:S02]  /*44560*/  IMAD.X R115, R115, 0x1, R2, P0 ;  /* 0x0000000173737824 */ /* 0x000fc400000e0602 */
[----:B-1----:R-:W-:-:S03]  /*44570*/  IMAD.MOV.U32 R188, RZ, RZ, R113 ;  /* 0x000000ffffbc7224 */ /* 0x002fc600078e0071 */
[----:B------:R1:W-:Y:S01]  /*44580*/  STL [R1+0x1f30], R115 ;  /* 0x001f307301007387 */ /* 0x0003e20000100800 */
[----:B------:R-:W-:-:S03]  /*44590*/  IMAD.X R108, R108, 0x1, R2, P2 ;  /* 0x000000016c6c7824 */ /* 0x000fc600010e0602 */
[----:B------:R-:W-:Y:S04]  /*445a0*/  STL [R1+0x1f3c], R4 ;  /* 0x001f3c0401007387 */ /* 0x000fe80000100800 */
[----:B------:R-:W3:Y:S01]  /*445b0*/  LDL.LU R113, [R1+0x20d8] ;  /* 0x0020d80001717983 */ /* 0x000ee20000300800 */
[----:B------:R-:W-:-:S03]  /*445c0*/  IMAD.MOV.U32 R189, RZ, RZ, R115 ;  /* 0x000000ffffbd7224 */ /* 0x000fc600078e0073 */
[----:B------:R4:W-:Y:S04]  /*445d0*/  STL [R1+0x1f38], R108 ;  /* 0x001f386c01007387 */ /* 0x0009e80000100800 */
[----:B-1----:R-:W3:Y:S04]  /*445e0*/  LDL.LU R115, [R1+0x20e0] ;  /* 0x0020e00001737983 */ /* 0x002ee80000300800 */
[----:B------:R1:W-:Y:S01]  /*445f0*/  LDGSTS.E [R6+0x2d80], desc[UR32][R188.64], P1 ;  /* 0x02d80000bc067fae */ /* 0x0003e200089a1020 */
[-C--:B----4-:R-:W-:Y:S02]  /*44600*/  IADD3 R110, P0, PT, R110, R3.reuse, RZ ;  /* 0x000000036e6e7210 */ /* 0x090fe40007f1e0ff */
[----:B------:R-:W-:Y:S01]  /*44610*/  IADD3 R111, P2, PT, R111, R3, RZ ;  /* 0x000000036f6f7210 */ /* 0x000fe20007f5e0ff */
[----:B-1----:R-:W-:-:S02]  /*44620*/  IMAD.MOV.U32 R188, RZ, RZ, R4 ;  /* 0x000000ffffbc7224 */ /* 0x002fc400078e0004 */
[----:B------:R-:W-:Y:S02]  /*44630*/  IMAD.MOV.U32 R189, RZ, RZ, R108 ;  /* 0x000000ffffbd7224 */ /* 0x000fe400078e006c */
[----:B------:R-:W4:Y:S04]  /*44640*/  LDL.LU R108, [R1+0x20ec] ;  /* 0x0020ec00016c7983 */ /* 0x000f280000300800 */
[----:B------:R-:W4:Y:S04]  /*44650*/  LDL.LU R4, [R1+0x20f4] ;  /* 0x0020f40001047983 */ /* 0x000f280000300800 */
[----:B------:R1:W-:Y:S04]  /*44660*/  STL [R1+0x1f44], R110 ;  /* 0x001f446e01007387 */ /* 0x0003e80000100800 */
[----:B------:R1:W-:Y:S02]  /*44670*/  LDGSTS.E [R6+0x2e00], desc[UR32][R188.64], P1 ;  /* 0x02e00000bc067fae */ /* 0x0003e400089a1020 */
[----:B-1----:R-:W-:Y:S01]  /*44680*/  MOV R188, R110 ;  /* 0x0000006e00bc7202 */ /* 0x002fe20000000f00 */
[----:B------:R-:W-:-:S04]  /*44690*/  UISETP.GT.AND UP1, UPT, UR14, 0x9, UPT ;  /* 0x000000090e00788c */ /* 0x000fc8000bf24270 */
[----:B------:R-:W-:-:S04]  /*446a0*/  USEL UR10, URZ, 0x4, !UP1 ;  /* 0x00000004ff0a7887 */ /* 0x000fc8000c800000 */
[----:B------:R-:W-:Y:S01]  /*446b0*/  USEL UR10, UR10, URZ, !UP0 ;  /* 0x000000ff0a0a7287 */ /* 0x000fe2000c000000 */
[----:B------:R-:W-:-:S05]  /*446c0*/  IMAD.X R112, R112, 0x1, R2, P0 ;  /* 0x0000000170707824 */ /* 0x000fca00000e0602 */
[----:B------:R1:W-:Y:S01]  /*446d0*/  STL [R1+0x1f40], R112 ;  /* 0x001f407001007387 */ /* 0x0003e20000100800 */
[----:B------:R-:W-:-:S03]  /*446e0*/  IMAD.X R116, R116, 0x1, R2, P2 ;  /* 0x0000000174747824 */ /* 0x000fc600010e0602 */
[----:B------:R-:W-:Y:S04]  /*446f0*/  STL [R1+0x1f4c], R111 ;  /* 0x001f4c6f01007387 */ /* 0x000fe80000100800 */
[----:B------:R-:W4:Y:S01]  /*44700*/  LDL.LU R110, [R1+0x20e8] ;  /* 0x0020e800016e7983 */ /* 0x000f220000300800 */
[----:B------:R-:W-:-:S03]  /*44710*/  IMAD.MOV.U32 R189, RZ, RZ, R112 ;  /* 0x000000ffffbd7224 */ /* 0x000fc600078e0070 */
[----:B------:R3:W-:Y:S04]  /*44720*/  STL [R1+0x1f48], R116 ;  /* 0x001f487401007387 */ /* 0x0007e80000100800 */
[----:B-1----:R-:W4:Y:S04]  /*44730*/  LDL.LU R112, [R1+0x20f0] ;  /* 0x0020f00001707983 */ /* 0x002f280000300800 */
[----:B------:R1:W-:Y:S01]  /*44740*/  LDGSTS.E [R6+0x2e80], desc[UR32][R188.64], P1 ;  /* 0x02e80000bc067fae */ /* 0x0003e200089a1020 */
[----:B--2---:R-:W-:Y:S01]  /*44750*/  IADD3 R5, P0, PT, R5, R3, RZ ;  /* 0x0000000305057210 */ /* 0x004fe20007f1e0ff */
[----:B-1----:R-:W-:-:S02]  /*44760*/  IMAD.MOV.U32 R188, RZ, RZ, R111 ;  /* 0x000000ffffbc7224 */ /* 0x002fc400078e006f */
[----:B------:R-:W-:Y:S02]  /*44770*/  IMAD.MOV.U32 R189, RZ, RZ, R116 ;  /* 0x000000ffffbd7224 */ /* 0x000fe400078e0074 */
[----:B------:R-:W-:Y:S04]  /*44780*/  STL [R1+0x1f54], R5 ;  /* 0x001f540501007387 */ /* 0x000fe80000100800 */
[----:B------:R1:W-:Y:S02]  /*44790*/  LDGSTS.E [R6+0x2f00], desc[UR32][R188.64], P1 ;  /* 0x02f00000bc067fae */ /* 0x0003e400089a1020 */
[----:B-1----:R-:W-:Y:S02]  /*447a0*/  IMAD.MOV.U32 R188, RZ, RZ, R5 ;  /* 0x000000ffffbc7224 */ /* 0x002fe400078e0005 */
[----:B---3--:R-:W-:-:S04]  /*447b0*/  IMAD.X R109, R109, 0x1, R2, P0 ;  /* 0x000000016d6d7824 */ /* 0x008fc800000e0602 */
[----:B------:R-:W-:Y:S01]  /*447c0*/  IMAD.MOV.U32 R189, RZ, RZ, R109 ;  /* 0x000000ffffbd7224 */ /* 0x000fe200078e006d */
[----:B------:R1:W-:Y:S04]  /*447d0*/  STL [R1+0x1f50], R109 ;  /* 0x001f506d01007387 */ /* 0x0003e80000100800 */
[----:B------:R-:W2:Y:S04]  /*447e0*/  LDL.LU R116, [R1+0x20f8] ;  /* 0x0020f80001747983 */ /* 0x000ea80000300800 */
[----:B------:R-:W3:Y:S01]  /*447f0*/  LDL.LU R111, [R1+0x20fc] ;  /* 0x0020fc00016f7983 */ /* 0x000ee20000300800 */
[----:B------:R-:W-:-:S03]  /*44800*/  ISETP.NE.U32.AND P0, PT, RZ, UR10, PT ;  /* 0x0000000aff007c0c */ /* 0x000fc6000bf05070 */
[----:B------:R1:W-:Y:S01]  /*44810*/  LDGSTS.E [R6+0x2f80], desc[UR32][R188.64], P1 ;  /* 0x02f80000bc067fae */ /* 0x0003e200089a1020 */
[----:B------:R-:W-:-:S03]  /*44820*/  IADD3 R7, P1, PT, R7, R3, RZ ;  /* 0x0000000307077210 */ /* 0x000fc60007f3e0ff */
[----:B-1----:R-:W2:Y:S01]  /*44830*/  LDL.LU R109, [R1+0x2100] ;  /* 0x00210000016d7983 */ /* 0x002ea20000300800 */
[----:B------:R-:W-:-:S03]  /*44840*/  IADD3 R114, P2, PT, R114, R3, RZ ;  /* 0x0000000372727210 */ /* 0x000fc60007f5e0ff */
[----:B------:R-:W2:Y:S04]  /*44850*/  LDL.LU R5, [R1+0x2104] ;  /* 0x0021040001057983 */ /* 0x000ea80000300800 */
[----:B------:R-:W-:Y:S01]  /*44860*/  STL [R1+0x20dc], R7 ;  /* 0x0020dc0701007387 */ /* 0x000fe20000100800 */
[----:B------:R-:W-:Y:S02]  /*44870*/  IMAD.MOV.U32 R188, RZ, RZ, R7 ;  /* 0x000000ffffbc7224 */ /* 0x000fe400078e0007 */
[----:B------:R-:W-:-:S05]  /*44880*/  IMAD.X R113, R113, 0x1, R2, P1 ;  /* 0x0000000171717824 */ /* 0x000fca00008e0602 */
[----:B------:R1:W-:Y:S01]  /*44890*/  STL [R1+0x20d8], R113 ;  /* 0x0020d87101007387 */ /* 0x0003e20000100800 */
[----:B------:R-:W-:Y:S01]  /*448a0*/  MOV R189, R113 ;  /* 0x0000007100bd7202 */ /* 0x000fe20000000f00 */
[----:B------:R-:W-:Y:S02]  /*448b0*/  IMAD.X R115, R115, 0x1, R2, P2 ;  /* 0x0000000173737824 */ /* 0x000fe400010e0602 */
[----:B------:R1:W-:Y:S04]  /*448c0*/  STL [R1+0x20e4], R114 ;  /* 0x0020e47201007387 */ /* 0x0003e80000100800 */
[----:B------:R1:W-:Y:S04]  /*448d0*/  LDGSTS.E [R6+0x4800], desc[UR32][R188.64], P0 ;  /* 0x04800000bc067fae */ /* 0x0003e800081a1020 */
[----:B-1----:R-:W2:Y:S04]  /*448e0*/  LDL.LU R113, [R1+0x210c] ;  /* 0x00210c0001717983 */ /* 0x002ea80000300800 */
[----:B------:R-:W-:Y:S04]  /*448f0*/  STL [R1+0x20e0], R115 ;  /* 0x0020e07301007387 */ /* 0x000fe80000100800 */
[----:B------:R-:W2:Y:S01]  /*44900*/  LDL.LU R7, [R1+0x2114] ;  /* 0x0021140001077983 */ /* 0x000ea20000300800 */
[----:B------:R-:W-:-:S03]  /*44910*/  IMAD.MOV.U32 R188, RZ, RZ, R114 ;  /* 0x000000ffffbc7224 */ /* 0x000fc600078e0072 */
[----:B------:R-:W2:Y:S04]  /*44920*/  LDL.LU R114, [R1+0x2108] ;  /* 0x0021080001727983 */ /* 0x000ea80000300800 */
[----:B------:R-:W2:Y:S01]  /*44930*/  LDL.LU R118, [R1+0x2110] ;  /* 0x0021100001767983 */ /* 0x000ea20000300800 */
[-C--:B----4-:R-:W-:Y:S01]  /*44940*/  IADD3 R108, P1, PT, R108, R3.reuse, RZ ;  /* 0x000000036c6c7210 */ /* 0x090fe20007f3e0ff */
[----:B------:R-:W-:Y:S01]  /*44950*/  IMAD.MOV.U32 R189, RZ, RZ, R115 ;  /* 0x000000ffffbd7224 */ /* 0x000fe200078e0073 */
[----:B------:R-:W-:-:S03]  /*44960*/  IADD3 R4, P2, PT, R4, R3, RZ ;  /* 0x0000000304047210 */ /* 0x000fc60007f5e0ff */
[----:B------:R1:W-:Y:S04]  /*44970*/  STL [R1+0x20ec], R108 ;  /* 0x0020ec6c01007387 */ /* 0x0003e80000100800 */
[----:B------:R4:W-:Y:S02]  /*44980*/  LDGSTS.E [R6+0x4880], desc[UR32][R188.64], P0 ;  /* 0x04880000bc067fae */ /* 0x0009e400081a1020 */
[----:B----4-:R-:W-:Y:S02]  /*44990*/  IMAD.MOV.U32 R188, RZ, RZ, R108 ;  /* 0x000000ffffbc7224 */ /* 0x010fe400078e006c */
[----:B------:R-:W-:-:S05]  /*449a0*/  IMAD.X R110, R110, 0x1, R2, P1 ;  /* 0x000000016e6e7824 */ /* 0x000fca00008e0602 */
[----:B------:R4:W-:Y:S01]  /*449b0*/  STL [R1+0x20e8], R110 ;  /* 0x0020e86e01007387 */ /* 0x0009e20000100800 */
[----:B------:R-:W-:-:S03]  /*449c0*/  IMAD.X R112, R112, 0x1, R2, P2 ;  /* 0x0000000170707824 */ /* 0x000fc600010e0602 */
[----:B------:R-:W-:Y:S01]  /*449d0*/  STL [R1+0x20f4], R4 ;  /* 0x0020f40401007387 */ /* 0x000fe20000100800 */
[----:B------:R-:W-:-:S03]  /*449e0*/  IMAD.MOV.U32 R189, RZ, RZ, R110 ;  /* 0x000000ffffbd7224 */ /* 0x000fc600078e006e */
[----:B-1----:R-:W2:Y:S04]  /*449f0*/  LDL.LU R108, [R1+0x211c] ;  /* 0x00211c00016c7983 */ /* 0x002ea80000300800 */
[----:B------:R1:W-:Y:S04]  /*44a00*/  STL [R1+0x20f0], R112 ;  /* 0x0020f07001007387 */ /* 0x0003e80000100800 */
[----:B----4-:R-:W4:Y:S04]  /*44a10*/  LDL.LU R110, [R1+0x2124] ;  /* 0x00212400016e7983 */ /* 0x010f280000300800 */
[----:B------:R-:W4:Y:S04]  /*44a20*/  LDL.LU R117, [R1+0x2118] ;  /* 0x0021180001757983 */ /* 0x000f280000300800 */
[----:B------:R1:W-:Y:S04]  /*44a30*/  LDGSTS.E [R6+0x4900], desc[UR32][R188.64], P0 ;  /* 0x04900000bc067fae */ /* 0x0003e800081a1020 */
[----:B------:R-:W4:Y:S01]  /*44a40*/  LDL.LU R115, [R1+0x2120] ;  /* 0x0021200001737983 */ /* 0x000f220000300800 */
[----:B-1----:R-:W-:-:S02]  /*44a50*/  IMAD.MOV.U32 R188, RZ, RZ, R4 ;  /* 0x000000ffffbc7224 */ /* 0x002fc400078e0004 */
[----:B------:R-:W-:Y:S02]  /*44a60*/  IMAD.MOV.U32 R189, RZ, RZ, R112 ;  /* 0x000000ffffbd7224 */ /* 0x000fe400078e0070 */
[----:B------:R-:W4:Y:S04]  /*44a70*/  LDL.LU R112, [R1+0x212c] ;  /* 0x00212c0001707983 */ /* 0x000f280000300800 */
[----:B------:R-:W4:Y:S04]  /*44a80*/  LDL.LU R4, [R1+0x2134] ;  /* 0x0021340001047983 */ /* 0x000f280000300800 */
[----:B------:R1:W-:Y:S01]  /*44a90*/  LDGSTS.E [R6+0x4980], desc[UR32][R188.64], P0 ;  /* 0x04980000bc067fae */ /* 0x0003e200081a1020 */
[----:B---3--:R-:W-:-:S05]  /*44aa0*/  IADD3 R111, P1, PT, R111, R3, RZ ;  /* 0x000000036f6f7210 */ /* 0x008fca0007f3e0ff */
[----:B--2---:R-:W-:Y:S01]  /*44ab0*/  IMAD.X R116, R116, 0x1, R2, P1 ;  /* 0x0000000174747824 */ /* 0x004fe200008e0602 */
[----:B------:R-:W-:Y:S01]  /*44ac0*/  STL [R1+0x20fc], R111 ;  /* 0x0020fc6f01007387 */ /* 0x000fe20000100800 */
[----:B------:R-:W-:-:S03]  /*44ad0*/  IADD3 R5, P2, PT, R5, R3, RZ ;  /* 0x0000000305057210 */ /* 0x000fc60007f5e0ff */
[----:B------:R2:W-:Y:S01]  /*44ae0*/  STL [R1+0x20f8], R116 ;  /* 0x0020f87401007387 */ /* 0x0005e20000100800 */
[----:B-1----:R-:W-:Y:S01]  /*44af0*/  IMAD.MOV.U32 R189, RZ, RZ, R116 ;  /* 0x000000ffffbd7224 */ /* 0x002fe200078e0074 */
[----:B------:R-:W-:Y:S02]  /*44b00*/  IADD3.X R109, PT, PT, R109, R2, RZ, P2, !PT ;  /* 0x000000026d6d7210 */ /* 0x000fe400017fe4ff */
[----:B------:R1:W-:Y:S01]  /*44b10*/  STL [R1+0x2104], R5 ;  /* 0x0021040501007387 */ /* 0x0003e20000100800 */
[----:B------:R-:W-:-:S03]  /*44b20*/  IMAD.MOV.U32 R188, RZ, RZ, R111 ;  /* 0x000000ffffbc7224 */ /* 0x000fc600078e006f */
[----:B--2---:R-:W2:Y:S04]  /*44b30*/  LDL.LU R116, [R1+0x2128] ;  /* 0x0021280001747983 */ /* 0x004ea80000300800 */
[----:B------:R3:W-:Y:S04]  /*44b40*/  STL [R1+0x2100], R109 ;  /* 0x0021006d01007387 */ /* 0x0007e80000100800 */
[----:B------:R-:W2:Y:S04]  /*44b50*/  LDL.LU R111, [R1+0x2130] ;  /* 0x00213000016f7983 */ /* 0x000ea80000300800 */
[----:B------:R1:W-:Y:S02]  /*44b60*/  LDGSTS.E [R6+0x4a00], desc[UR32][R188.64], P0 ;  /* 0x04a00000bc067fae */ /* 0x0003e400081a1020 */
[----:B-1----:R-:W-:-:S02]  /*44b70*/  IMAD.MOV.U32 R188, RZ, RZ, R5 ;  /* 0x000000ffffbc7224 */ /* 0x002fc400078e0005 */
[----:B------:R-:W-:Y:S01]  /*44b80*/  IMAD.MOV.U32 R189, RZ, RZ, R109 ;  /* 0x000000ffffbd7224 */ /* 0x000fe200078e006d */
[----:B------:R-:W2:Y:S04]  /*44b90*/  LDL.LU R5, [R1+0x213c] ;  /* 0x00213c0001057983 */ /* 0x000ea80000300800 */
[----:B---3--:R-:W3:Y:S01]  /*44ba0*/  LDL.LU R109, [R1+0x2144] ;  /* 0x00214400016d7983 */ /* 0x008ee20000300800 */
[----:B------:R-:W-:-:S03]  /*44bb0*/  IADD3 R113, P1, PT, R113, R3, RZ ;  /* 0x0000000371717210 */ /* 0x000fc60007f3e0ff */
[----:B------:R1:W-:Y:S04]  /*44bc0*/  LDGSTS.E [R6+0x4a80], desc[UR32][R188.64], P0 ;  /* 0x04a80000bc067fae */ /* 0x0003e800081a1020 */
[----:B------:R1:W-:Y:S01]  /*44bd0*/  STL [R1+0x210c], R113 ;  /* 0x00210c7101007387 */ /* 0x0003e20000100800 */
[----:B------:R-:W-:Y:S01]  /*44be0*/  IADD3 R7, P2, PT, R7, R3, RZ ;  /* 0x0000000307077210 */ /* 0x000fe20007f5e0ff */
[----:B------:R-:W-:Y:S02]  /*44bf0*/  IMAD.X R114, R114, 0x1, R2, P1 ;  /* 0x0000000172727824 */ /* 0x000fe400008e0602 */
[----:B-1----:R-:W-:-:S03]  /*44c00*/  IMAD.MOV.U32 R188, RZ, RZ, R113 ;  /* 0x000000ffffbc7224 */ /* 0x002fc600078e0071 */
[----:B------:R1:W-:Y:S01]  /*44c10*/  STL [R1+0x2108], R114 ;  /* 0x0021087201007387 */ /* 0x0003e20000100800 */
[----:B------:R-:W-:-:S03]  /*44c20*/  IMAD.X R118, R118, 0x1, R2, P2 ;  /* 0x0000000176767824 */ /* 0x000fc600010e0602 */
[----:B------:R1:W-:Y:S04]  /*44c30*/  STL [R1+0x2114], R7 ;  /* 0x0021140701007387 */ /* 0x0003e80000100800 */
[----:B------:R-:W3:Y:S01]  /*44c40*/  LDL.LU R113, [R1+0x2138] ;  /* 0x0021380001717983 */ /* 0x000ee20000300800 */
[----:B------:R-:W-:-:S03]  /*44c50*/  IMAD.MOV.U32 R189, RZ, RZ, R114 ;  /* 0x000000ffffbd7224 */ /* 0x000fc600078e0072 */
[----:B------:R-:W-:Y:S04]  /*44c60*/  STL [R1+0x2110], R118 ;  /* 0x0021107601007387 */ /* 0x000fe80000100800 */
[----:B-1----:R-:W3:Y:S04]  /*44c70*/  LDL.LU R114, [R1+0x2140] ;  /* 0x0021400001727983 */ /* 0x002ee80000300800 */
[----:B------:R1:W-:Y:S02]  /*44c80*/  LDGSTS.E [R6+0x4b00], desc[UR32][R188.64], P0 ;  /* 0x04b00000bc067fae */ /* 0x0003e400081a1020 */
[----:B-1----:R-:W-:Y:S01]  /*44c90*/  IMAD.MOV.U32 R188, RZ, RZ, R7 ;  /* 0x000000ffffbc7224 */ /* 0x002fe200078e0007 */
[----:B------:R-:W-:Y:S01]  /*44ca0*/  MOV R189, R118 ;  /* 0x0000007600bd7202 */ /* 0x000fe20000000f00 */
[----:B------:R-:W3:Y:S04]  /*44cb0*/  LDL.LU R7, [R1+0x214c] ;  /* 0x00214c0001077983 */ /* 0x000ee80000300800 */
[----:B------:R1:W-:Y:S01]  /*44cc0*/  LDGSTS.E [R6+0x4b80], desc[UR32][R188.64], P0 ;  /* 0x04b80000bc067fae */ /* 0x0003e200081a1020 */
[----:B------:R-:W-:-:S05]  /*44cd0*/  IADD3 R108, P1, PT, R108, R3, RZ ;  /* 0x000000036c6c7210 */ /* 0x000fca0007f3e0ff */
[----:B------:R4:W-:Y:S02]  /*44ce0*/  STL [R1+0x211c], R108 ;  /* 0x00211c6c01007387 */ /* 0x0009e40000100800 */
[----:B----4-:R-:W-:Y:S01]  /*44cf0*/  IADD3 R110, P2, PT, R110, R3, RZ ;  /* 0x000000036e6e7210 */ /* 0x010fe20007f5e0ff */
[----:B------:R-:W-:Y:S02]  /*44d00*/  IMAD.X R117, R117, 0x1, R2, P1 ;  /* 0x0000000175757824 */ /* 0x000fe400008e0602 */
[----:B-1----:R-:W-:-:S03]  /*44d10*/  IMAD.MOV.U32 R188, RZ, RZ, R108 ;  /* 0x000000ffffbc7224 */ /* 0x002fc600078e006c */
[----:B------:R-:W-:Y:S04]  /*44d20*/  STL [R1+0x2118], R117 ;  /* 0x0021187501007387 */ /* 0x000fe80000100800 */
[----:B------:R-:W-:Y:S04]  /*44d30*/  STL [R1+0x2124], R110 ;  /* 0x0021246e01007387 */ /* 0x000fe80000100800 */
[----:B------:R-:W4:Y:S01]  /*44d40*/  LDL.LU R108, [R1+0x2148] ;  /* 0x00214800016c7983 */ /* 0x000f220000300800 */
[----:B------:R-:W-:Y:S02]  /*44d50*/  IMAD.MOV.U32 R189, RZ, RZ, R117 ;  /* 0x000000ffffbd7224 */ /* 0x000fe400078e0075 */
[----:B------:R-:W-:-:S03]  /*44d60*/  IMAD.X R115, R115, 0x1, R2, P2 ;  /* 0x0000000173737824 */ /* 0x000fc600010e0602 */
[----:B------:R1:W-:Y:S01]  /*44d70*/  LDGSTS.E [R6+0x4c00], desc[UR32][R188.64], P0 ;  /* 0x04c00000bc067fae */ /* 0x0003e200081a1020 */
[----:B------:R-:W-:-:S03]  /*44d80*/  IADD3 R112, P1, PT, R112, R3, RZ ;  /* 0x0000000370707210 */ /* 0x000fc60007f3e0ff */
[----:B------:R1:W-:Y:S01]  /*44d90*/  STL [R1+0x2120], R115 ;  /* 0x0021207301007387 */ /* 0x0003e20000100800 */
[----:B------:R-:W-:Y:S01]  /*44da0*/  IADD3 R4, P2, PT, R4, R3, RZ ;  /* 0x0000000304047210 */ /* 0x000fe20007f5e0ff */
[----:B-1----:R-:W-:Y:S02]  /*44db0*/  IMAD.MOV.U32 R188, RZ, RZ, R110 ;  /* 0x000000ffffbc7224 */ /* 0x002fe400078e006e */
[----:B------:R-:W-:Y:S02]  /*44dc0*/  IMAD.MOV.U32 R189, RZ, RZ, R115 ;  /* 0x000000ffffbd7224 */ /* 0x000fe400078e0073 */
[----:B------:R-:W4:Y:S04]  /*44dd0*/  LDL.LU R115, [R1+0x2154] ;  /* 0x0021540001737983 */ /* 0x000f280000300800 */
[----:B------:R-:W4:Y:S04]  /*44de0*/  LDL.LU R110, [R1+0x22dc] ;  /* 0x0022dc00016e7983 */ /* 0x000f280000300800 */
[----:B------:R-:W-:Y:S04]  /*44df0*/  STL [R1+0x212c], R112 ;  /* 0x00212c7001007387 */ /* 0x000fe80000100800 */
[----:B------:R1:W-:Y:S02]  /*44e00*/  LDGSTS.E [R6+0x4c80], desc[UR32][R188.64], P0 ;  /* 0x04c80000bc067fae */ /* 0x0003e400081a1020 */
[----:B-1----:R-:W-:-:S02]  /*44e10*/  IMAD.MOV.U32 R188, RZ, RZ, R112 ;  /* 0x000000ffffbc7224 */ /* 0x002fc400078e0070 */
[----:B--2---:R-:W-:-:S05]  /*44e20*/  IMAD.X R116, R116, 0x1, R2, P1 ;  /* 0x0000000174747824 */ /* 0x004fca00008e0602 */
        /* <DEDUP_REMOVED lines=8> */
[----:B------:R-:W-:Y:S01]  /*44eb0*/  IADD3 R5, P1, PT, R5, R3, RZ ;  /* 0x0000000305057210 */ /* 0x000fe20007f3e0ff */
[----:B--2---:R-:W-:-:S02]  /*44ec0*/  IMAD.MOV.U32 R188, RZ, RZ, R4 ;  /* 0x000000ffffbc7224 */ /* 0x004fc400078e0004 */
[----:B------:R-:W-:Y:S01]  /*44ed0*/  IMAD.MOV.U32 R189, RZ, RZ, R111 ;  /* 0x000000ffffbd7224 */ /* 0x000fe200078e006f */
[----:B---3--:R-:W-:Y:S01]  /*44ee0*/  IADD3 R109, P2, PT, R109, R3, RZ ;  /* 0x000000036d6d7210 */ /* 0x008fe20007f5e0ff */
[----:B-1----:R-:W2:Y:S04]  /*44ef0*/  LDL.LU R111, [R1+0x22e4] ;  /* 0x0022e400016f7983 */ /* 0x002ea80000300800 */
[----:B------:R-:W3:Y:S04]  /*44f00*/  LDL.LU R4, [R1+0x22ec] ;  /* 0x0022ec0001047983 */ /* 0x000ee80000300800 */
[----:B------:R-:W-:Y:S04]  /*44f10*/  STL [R1+0x213c], R5 ;  /* 0x00213c0501007387 */ /* 0x000fe80000100800 */
[----:B------:R1:W-:Y:S01]  /*44f20*/  LDGSTS.E [R6+0x4d80], desc[UR32][R188.64], P0 ;  /* 0x04d80000bc067fae */ /* 0x0003e200081a1020 */
[----:B------:R-:W-:-:S04]  /*44f30*/  IMAD.X R113, R113, 0x1, R2, P1 ;  /* 0x0000000171717824 */ /* 0x000fc800008e0602 */
[----:B-1----:R-:W-:Y:S01]  /*44f40*/  IMAD.MOV.U32 R189, RZ, RZ, R113 ;  /* 0x000000ffffbd7224 */ /* 0x002fe200078e0071 */
[----:B------:R1:W-:Y:S01]  /*44f50*/  STL [R1+0x2138], R113 ;  /* 0x0021387101007387 */ /* 0x0003e20000100800 */
[----:B------:R-:W-:-:S03]  /*44f60*/  IMAD.X R114, R114, 0x1, R2, P2 ;  /* 0x0000000172727824 */ /* 0x000fc600010e0602 */
[----:B------:R-:W-:Y:S01]  /*44f70*/  STL [R1+0x2144], R109 ;  /* 0x0021446d01007387 */ /* 0x000fe20000100800 */
[----:B------:R-:W-:-:S03]  /*44f80*/  IMAD.MOV.U32 R188, RZ, RZ, R5 ;  /* 0x000000ffffbc7224 */ /* 0x000fc600078e0005 */
[----:B-1----:R-:W3:Y:S04]  /*44f90*/  LDL.LU R113, [R1+0x22e0] ;  /* 0x0022e00001717983 */ /* 0x002ee80000300800 */
[----:B------:R1:W-:Y:S04]  /*44fa0*/  STL [R1+0x2140], R114 ;  /* 0x0021407201007387 */ /* 0x0003e80000100800 */
[----:B------:R-:W3:Y:S01]  /*44fb0*/  LDL.LU R5, [R1+0x22e8] ;  /* 0x0022e80001057983 */ /* 0x000ee20000300800 */
[----:B------:R-:W-:-:S03]  /*44fc0*/  IADD3 R7, P1, PT, R7, R3, RZ ;  /* 0x0000000307077210 */ /* 0x000fc60007f3e0ff */
[----:B------:R1:W-:Y:S04]  /*44fd0*/  LDGSTS.E [R6+0x4e00], desc[UR32][R188.64], P0 ;  /* 0x04e00000bc067fae */ /* 0x0003e800081a1020 */
[----:B------:R-:W-:Y:S01]  /*44fe0*/  STL [R1+0x214c], R7 ;  /* 0x00214c0701007387 */ /* 0x000fe20000100800 */
[----:B-1----:R-:W-:Y:S02]  /*44ff0*/  IMAD.MOV.U32 R188, RZ, RZ, R109 ;  /* 0x000000ffffbc7224 */ /* 0x002fe400078e006d */
[----:B------:R-:W-:-:S05]  /*45000*/  IMAD.MOV.U32 R189, RZ, RZ, R114 ;  /* 0x000000ffffbd7224 */ /* 0x000fca00078e0072 */
[----:B------:R1:W-:Y:S02]  /*45010*/  LDGSTS.E [R6+0x4e80], desc[UR32][R188.64], P0 ;  /* 0x04e80000bc067fae */ /* 0x0003e400081a1020 */
[----:B-1----:R-:W-:Y:S01]  /*45020*/  MOV R188, R7 ;  /* 0x0000000700bc7202 */ /* 0x002fe20000000f00 */
[----:B------:R-:W-:-:S04]  /*45030*/  UISETP.GT.AND UP1, UPT, UR14, 0xd, UPT ;  /* 0x0000000d0e00788c */ /* 0x000fc8000bf24270 */
[----:B------:R-:W-:-:S04]  /*45040*/  USEL UR10, URZ, 0x4, !UP1 ;  /* 0x00000004ff0a7887 */ /* 0x000fc8000c800000 */
[----:B------:R-:W-:Y:S01]  /*45050*/  USEL UR10, UR10, URZ, !UP0 ;  /* 0x000000ff0a0a7287 */ /* 0x000fe2000c000000 */
[----:B----4-:R-:W-:-:S05]  /*45060*/  IMAD.X R108, R108, 0x1, R2, P1 ;  /* 0x000000016c6c7824 */ /* 0x010fca00008e0602 */
[----:B------:R1:W-:Y:S04]  /*45070*/  STL [R1+0x2148], R108 ;  /* 0x0021486c01007387 */ /* 0x0003e80000100800 */
[----:B------:R-:W4:Y:S04]  /*45080*/  LDL.LU R114, [R1+0x22f0] ;  /* 0x0022f00001727983 */ /* 0x000f280000300800 */
[----:B------:R-:W4:Y:S01]  /*45090*/  LDL.LU R109, [R1+0x22f4] ;  /* 0x0022f400016d7983 */ /* 0x000f220000300800 */
[----:B------:R-:W-:-:S03]  /*450a0*/  IMAD.MOV.U32 R189, RZ, RZ, R108 ;  /* 0x000000ffffbd7224 */ /* 0x000fc600078e006c */
[----:B-1----:R-:W4:Y:S04]  /*450b0*/  LDL.LU R108, [R1+0x22f8] ;  /* 0x0022f800016c7983 */ /* 0x002f280000300800 */
[----:B------:R-:W4:Y:S01]  /*450c0*/  LDL.LU R7, [R1+0x22fc] ;  /* 0x0022fc0001077983 */ /* 0x000f220000300800 */
[----:B------:R-:W-:-:S03]  /*450d0*/  IADD3 R115, P2, PT, R115, R3, RZ ;  /* 0x0000000373737210 */ /* 0x000fc60007f5e0ff */
[----:B------:R1:W-:Y:S01]  /*450e0*/  LDGSTS.E [R6+0x4f00], desc[UR32][R188.64], P0 ;  /* 0x04f00000bc067fae */ /* 0x0003e200081a1020 */
[----:B------:R-:W-:Y:S02]  /*450f0*/  IADD3 R110, P3, PT, R110, R3, RZ ;  /* 0x000000036e6e7210 */ /* 0x000fe40007f7e0ff */
[----:B------:R-:W-:Y:S01]  /*45100*/  ISETP.NE.U32.AND P1, PT, RZ, UR10, PT ;  /* 0x0000000aff007c0c */ /* 0x000fe2000bf25070 */
[----:B------:R-:W-:Y:S01]  /*45110*/  STL [R1+0x2154], R115 ;  /* 0x0021547301007387 */ /* 0x000fe20000100800 */
[----:B-1----:R-:W-:Y:S02]  /*45120*/  IMAD.MOV.U32 R188, RZ, RZ, R115 ;  /* 0x000000ffffbc7224 */ /* 0x002fe400078e0073 */
[----:B------:R-:W-:-:S04]  /*45130*/  IMAD.X R116, R116, 0x1, R2, P2 ;  /* 0x0000000174747824 */ /* 0x000fc800010e0602 */
[----:B------:R-:W-:Y:S01]  /*45140*/  IMAD.MOV.U32 R189, RZ, RZ, R116 ;  /* 0x000000ffffbd7224 */ /* 0x000fe200078e0074 */
[----:B------:R-:W-:Y:S01]  /*45150*/  STL [R1+0x2150], R116 ;  /* 0x0021507401007387 */ /* 0x000fe20000100800 */
[----:B------:R-:W-:-:S03]  /*45160*/  IMAD.X R112, R112, 0x1, R2, P3 ;  /* 0x0000000170707824 */ /* 0x000fc600018e0602 */
[----:B------:R-:W-:Y:S04]  /*45170*/  STL [R1+0x22dc], R110 ;  /* 0x0022dc6e01007387 */ /* 0x000fe80000100800 */
[----:B------:R1:W-:Y:S01]  /*45180*/  LDGSTS.E [R6+0x4f80], desc[UR32][R188.64], P0 ;  /* 0x04f80000bc067fae */ /* 0x0003e200081a1020 */
[----:B--2---:R-:W-:-:S03]  /*45190*/  IADD3 R111, P0, PT, R111, R3, RZ ;  /* 0x000000036f6f7210 */ /* 0x004fc60007f1e0ff */
[----:B------:R2:W-:Y:S04]  /*451a0*/  STL [R1+0x22d8], R112 ;  /* 0x0022d87001007387 */ /* 0x0005e80000100800 */
[----:B------:R-:W4:Y:S01]  /*451b0*/  LDL.LU R120, [R1+0x2300] ;  /* 0x0023000001787983 */ /* 0x000f220000300800 */
[----:B---3--:R-:W-:-:S03]  /*451c0*/  IADD3 R4, P2, PT, R4, R3, RZ ;  /* 0x0000000304047210 */ /* 0x008fc60007f5e0ff */
[----:B------:R-:W3:Y:S01]  /*451d0*/  LDL.LU R119, [R1+0x2304] ;  /* 0x0023040001777983 */ /* 0x000ee20000300800 */
[----:B-1----:R-:W-:Y:S02]  /*451e0*/  IMAD.MOV.U32 R188, RZ, RZ, R110 ;  /* 0x000000ffffbc7224 */ /* 0x002fe400078e006e */
[----:B------:R-:W-:Y:S02]  /*451f0*/  IMAD.MOV.U32 R189, RZ, RZ, R112 ;  /* 0x000000ffffbd7224 */ /* 0x000fe400078e0070 */
[----:B--2---:R-:W2:Y:S04]  /*45200*/  LDL.LU R112, [R1+0x2308] ;  /* 0x0023080001707983 */ /* 0x004ea80000300800 */
[----:B------:R-:W2:Y:S04]  /*45210*/  LDL.LU R110, [R1+0x230c] ;  /* 0x00230c00016e7983 */ /* 0x000ea80000300800 */
[----:B------:R1:W-:Y:S04]  /*45220*/  STL [R1+0x22e4], R111 ;  /* 0x0022e46f01007387 */ /* 0x0003e80000100800 */
[----:B------:R1:W-:Y:S01]  /*45230*/  LDGSTS.E [R6+0x6800], desc[UR32][R188.64], P1 ;  /* 0x06800000bc067fae */ /* 0x0003e200089a1020 */
[----:B------:R-:W-:Y:S01]  /*45240*/  IMAD.X R113, R113, 0x1, R2, P0 ;  /* 0x0000000171717824 */ /* 0x000fe200000e0602 */
[----:B-1----:R-:W-:-:S04]  /*45250*/  MOV R188, R111 ;  /* 0x0000006f00bc7202 */ /* 0x002fc80000000f00 */
[----:B------:R1:W-:Y:S01]  /*45260*/  STL [R1+0x22e0], R113 ;  /* 0x0022e07101007387 */ /* 0x0003e20000100800 */
[----:B------:R-:W-:-:S03]  /*45270*/  IMAD.X R5, R5, 0x1, R2, P2 ;  /* 0x0000000105057824 */ /* 0x000fc600010e0602 */
[----:B------:R1:W-:Y:S04]  /*45280*/  STL [R1+0x22ec], R4 ;  /* 0x0022ec0401007387 */ /* 0x0003e80000100800 */
[----:B------:R-:W2:Y:S01]  /*45290*/  LDL.LU R111, [R1+0x2314] ;  /* 0x00231400016f7983 */ /* 0x000ea20000300800 */
[----:B------:R-:W-:-:S03]  /*452a0*/  IMAD.MOV.U32 R189, RZ, RZ, R113 ;  /* 0x000000ffffbd7224 */ /* 0x000fc600078e0071 */
[----:B------:R1:W-:Y:S04]  /*452b0*/  STL [R1+0x22e8], R5 ;  /* 0x0022e80501007387 */ /* 0x0003e80000100800 */
[----:B------:R-:W2:Y:S04]  /*452c0*/  LDL.LU R117, [R1+0x231c] ;  /* 0x00231c0001757983 */ /* 0x000ea80000300800 */
[----:B-1----:R-:W2:Y:S04]  /*452d0*/  LDL.LU R113, [R1+0x2310] ;  /* 0x0023100001717983 */ /* 0x002ea80000300800 */
[----:B------:R-:W2:Y:S04]  /*452e0*/  LDL.LU R118, [R1+0x2318] ;  /* 0x0023180001767983 */ /* 0x000ea80000300800 */
[----:B------:R1:W-:Y:S02]  /*452f0*/  LDGSTS.E [R6+0x6880], desc[UR32][R188.64], P1 ;  /* 0x06880000bc067fae */ /* 0x0003e400089a1020 */
[----:B-1----:R-:W-:-:S02]  /*45300*/  IMAD.MOV.U32 R188, RZ, RZ, R4 ;  /* 0x000000ffffbc7224 */ /* 0x002fc400078e0004 */
[----:B------:R-:W-:Y:S01]  /*45310*/  IMAD.MOV.U32 R189, RZ, RZ, R5 ;  /* 0x000000ffffbd7224 */ /* 0x000fe200078e0005 */
[----:B------:R-:W2:Y:S04]  /*45320*/  LDL.LU R4, [R1+0x2324] ;  /* 0x0023240001047983 */ /* 0x000ea80000300800 */
[----:B------:R-:W2:Y:S04]  /*45330*/  LDL.LU R5, [R1+0x232c] ;  /* 0x00232c0001057983 */ /* 0x000ea80000300800 */
[----:B------:R1:W-:Y:S01]  /*45340*/  LDGSTS.E [R6+0x6900], desc[UR32][R188.64], P1 ;  /* 0x06900000bc067fae */ /* 0x0003e200089a1020 */
[----:B----4-:R-:W-:-:S05]  /*45350*/  IADD3 R109, P0, PT, R109, R3, RZ ;  /* 0x000000036d6d7210 */ /* 0x010fca0007f1e0ff */
[--C-:B------:R-:W-:Y:S01]  /*45360*/  IMAD.X R114, R114, 0x1, R2.reuse, P0 ;  /* 0x0000000172727824 */ /* 0x100fe200000e0602 */
[----:B------:R-:W-:Y:S01]  /*45370*/  IADD3 R7, P2, PT, R7, R3, RZ ;  /* 0x0000000307077210 */ /* 0x000fe20007f5e0ff */
[----:B------:R-:W-:Y:S04]  /*45380*/  STL [R1+0x22f4], R109 ;  /* 0x0022f46d01007387 */ /* 0x000fe80000100800 */
[----:B------:R4:W-:Y:S01]  /*45390*/  STL [R1+0x22f0], R114 ;  /* 0x0022f07201007387 */ /* 0x0009e20000100800 */
[----:B------:R-:W-:-:S03]  /*453a0*/  IMAD.X R108, R108, 0x1, R2, P2 ;  /* 0x000000016c6c7824 */ /* 0x000fc600010e0602 */
[----:B------:R1:W-:Y:S04]  /*453b0*/  STL [R1+0x22fc], R7 ;  /* 0x0022fc0701007387 */ /* 0x0003e80000100800 */
[----:B------:R-:W2:Y:S04]  /*453c0*/  LDL.LU R116, [R1+0x2320] ;  /* 0x0023200001747983 */ /* 0x000ea80000300800 */
[----:B------:R4:W-:Y:S04]  /*453d0*/  STL [R1+0x22f8], R108 ;  /* 0x0022f86c01007387 */ /* 0x0009e80000100800 */
[----:B------:R-:W2:Y:S01]  /*453e0*/  LDL.LU R115, [R1+0x2328] ;  /* 0x0023280001737983 */ /* 0x000ea20000300800 */
[----:B-1----:R-:W-:-:S02]  /*453f0*/  IMAD.MOV.U32 R188, RZ, RZ, R109 ;  /* 0x000000ffffbc7224 */ /* 0x002fc400078e006d */
[----:B------:R-:W-:Y:S02]  /*45400*/  IMAD.MOV.U32 R189, RZ, RZ, R114 ;  /* 0x000000ffffbd7224 */ /* 0x000fe400078e0072 */
[----:B----4-:R-:W4:Y:S04]  /*45410*/  LDL.LU R114, [R1+0x2330] ;  /* 0x0023300001727983 */ /* 0x010f280000300800 */
[----:B------:R1:W-:Y:S02]  /*45420*/  LDGSTS.E [R6+0x6980], desc[UR32][R188.64], P1 ;  /* 0x06980000bc067fae */ /* 0x0003e400089a1020 */
[----:B-1----:R-:W-:Y:S02]  /*45430*/  IMAD.MOV.U32 R188, RZ, RZ, R7 ;  /* 0x000000ffffbc7224 */ /* 0x002fe400078e0007 */
[----:B------:R-:W4:Y:S01]  /*45440*/  LDL.LU R7, [R1+0x2334] ;  /* 0x0023340001077983 */ /* 0x000f220000300800 */
[----:B------:R-:W-:-:S03]  /*45450*/  IMAD.MOV.U32 R189, RZ, RZ, R108 ;  /* 0x000000ffffbd7224 */ /* 0x000fc600078e006c */
[----:B------:R-:W4:Y:S04]  /*45460*/  LDL.LU R109, [R1+0x2338] ;  /* 0x00233800016d7983 */ /* 0x000f280000300800 */
[----:B------:R-:W4:Y:S04]  /*45470*/  LDL.LU R108, [R1+0x233c] ;  /* 0x00233c00016c7983 */ /* 0x000f280000300800 */
[----:B------:R1:W-:Y:S01]  /*45480*/  LDGSTS.E [R6+0x6a00], desc[UR32][R188.64], P1 ;  /* 0x06a00000bc067fae */ /* 0x0003e200089a1020 */
[----:B---3--:R-:W-:-:S04]  /*45490*/  IADD3 R119, P0, PT, R119, R3, RZ ;  /* 0x0000000377777210 */ /* 0x008fc80007f1e0ff */
[----:B------:R-:W-:Y:S01]  /*454a0*/  IADD3.X R120, PT, PT, R120, R2, RZ, P0, !PT ;  /* 0x0000000278787210 */ /* 0x000fe200007fe4ff */
[----:B-1----:R-:W-:Y:S01]  /*454b0*/  IMAD.MOV.U32 R188, RZ, RZ, R119 ;  /* 0x000000ffffbc7224 */ /* 0x002fe200078e0077 */
[----:B--2---:R-:W-:-:S03]  /*454c0*/  IADD3 R110, P2, PT, R110, R3, RZ ;  /* 0x000000036e6e7210 */ /* 0x004fc60007f5e0ff */
[----:B------:R-:W-:Y:S01]  /*454d0*/  IMAD.MOV.U32 R189, RZ, RZ, R120 ;  /* 0x000000ffffbd7224 */ /* 0x000fe200078e0078 */
[----:B------:R-:W-:Y:S01]  /*454e0*/  STL [R1+0x2304], R119 ;  /* 0x0023047701007387 */ /* 0x000fe20000100800 */
[----:B------:R-:W-:-:S03]  /*454f0*/  IMAD.X R112, R112, 0x1, R2, P2 ;  /* 0x0000000170707824 */ /* 0x000fc600010e0602 */
[----:B------:R-:W-:Y:S04]  /*45500*/  STL [R1+0x2300], R120 ;  /* 0x0023007801007387 */ /* 0x000fe80000100800 */
[----:B------:R1:W-:Y:S04]  /*45510*/  LDGSTS.E [R6+0x6a80], desc[UR32][R188.64], P1 ;  /* 0x06a80000bc067fae */ /* 0x0003e800089a1020 */
[----:B------:R-:W-:Y:S04]  /*45520*/  STL [R1+0x230c], R110 ;  /* 0x00230c6e01007387 */ /* 0x000fe80000100800 */
[----:B------:R2:W-:Y:S01]  /*45530*/  STL [R1+0x2308], R112 ;  /* 0x0023087001007387 */ /* 0x0005e20000100800 */
[----:B-1----:R-:W-:-:S02]  /*45540*/  IMAD.MOV.U32 R188, RZ, RZ, R110 ;  /* 0x000000ffffbc7224 */ /* 0x002fc400078e006e */
[----:B------:R-:W-:Y:S02]  /*45550*/  IMAD.MOV.U32 R189, RZ, RZ, R112 ;  /* 0x000000ffffbd7224 */ /* 0x000fe400078e0070 */
[----:B--2---:R-:W2:Y:S04]  /*45560*/  LDL.LU R112, [R1+0x2344] ;  /* 0x0023440001707983 */ /* 0x004ea80000300800 */
[----:B------:R-:W3:Y:S04]  /*45570*/  LDL.LU R110, [R1+0x234c] ;  /* 0x00234c00016e7983 */ /* 0x000ee80000300800 */
[----:B------:R1:W-:Y:S01]  /*45580*/  LDGSTS.E [R6+0x6b00], desc[UR32][R188.64], P1 ;  /* 0x06b00000bc067fae */ /* 0x0003e200089a1020 */
[----:B------:R-:W-:-:S05]  /*45590*/  IADD3 R111, P0, PT, R111, R3, RZ ;  /* 0x000000036f6f7210 */ /* 0x000fca0007f1e0ff */
[----:B------:R-:W-:Y:S01]  /*455a0*/  STL [R1+0x2314], R111 ;  /* 0x0023146f01007387 */ /* 0x000fe20000100800 */
[----:B------:R-:W-:Y:S01]  /*455b0*/  IADD3 R117, P2, PT, R117, R3, RZ ;  /* 0x0000000375757210 */ /* 0x000fe20007f5e0ff */
[----:B------:R-:W-:-:S04]  /*455c0*/  IMAD.X R113, R113, 0x1, R2, P0 ;  /* 0x0000000171717824 */ /* 0x000fc800000e0602 */
[----:B-1----:R-:W-:Y:S01]  /*455d0*/  IMAD.MOV.U32 R189, RZ, RZ, R113 ;  /* 0x000000ffffbd7224 */ /* 0x002fe200078e0071 */
[----:B------:R1:W-:Y:S01]  /*455e0*/  STL [R1+0x2310], R113 ;  /* 0x0023107101007387 */ /* 0x0003e20000100800 */
[----:B------:R-:W-:-:S03]  /*455f0*/  IMAD.X R118, R118, 0x1, R2, P2 ;  /* 0x0000000176767824 */ /* 0x000fc600010e0602 */
[----:B------:R-:W-:Y:S01]  /*45600*/  STL [R1+0x231c], R117 ;  /* 0x00231c7501007387 */ /* 0x000fe20000100800 */
[----:B------:R-:W-:-:S03]  /*45610*/  IMAD.MOV.U32 R188, RZ, RZ, R111 ;  /* 0x000000ffffbc7224 */ /* 0x000fc600078e006f */
[----:B-1----:R-:W3:Y:S04]  /*45620*/  LDL.LU R113, [R1+0x2340] ;  /* 0x0023400001717983 */ /* 0x002ee80000300800 */
[----:B------:R-:W-:Y:S04]  /*45630*/  STL [R1+0x2318], R118 ;  /* 0x0023187601007387 */ /* 0x000fe80000100800 */
[----:B------:R-:W3:Y:S01]  /*45640*/  LDL.LU R111, [R1+0x2348] ;  /* 0x00234800016f7983 */ /* 0x000ee20000300800 */
[----:B------:R-:W-:-:S03]  /*45650*/  IADD3 R4, P0, PT, R4, R3, RZ ;  /* 0x0000000304047210 */ /* 0x000fc60007f1e0ff */
[----:B------:R1:W-:Y:S01]  /*45660*/  LDGSTS.E [R6+0x6b80], desc[UR32][R188.64], P1 ;  /* 0x06b80000bc067fae */ /* 0x0003e200089a1020 */
[----:B------:R-:W-:-:S03]  /*45670*/  IADD3 R5, P2, PT, R5, R3, RZ ;  /* 0x0000000305057210 */ /* 0x000fc60007f5e0ff */
[----:B------:R1:W-:Y:S02]  /*45680*/  STL [R1+0x2324], R4 ;  /* 0x0023240401007387 */ /* 0x0003e40000100800 */
[----:B-1----:R-:W-:Y:S01]  /*45690*/  MOV R188, R117 ;  /* 0x0000007500bc7202 */ /* 0x002fe20000000f00 */
[----:B------:R-:W-:-:S05]  /*456a0*/  IMAD.MOV.U32 R189, RZ, RZ, R118 ;  /* 0x000000ffffbd7224 */ /* 0x000fca00078e0076 */
[----:B------:R1:W-:Y:S02]  /*456b0*/  LDGSTS.E [R6+0x6c00], desc[UR32][R188.64], P1 ;  /* 0x06c00000bc067fae */ /* 0x0003e400089a1020 */
[----:B-1----:R-:W-:Y:S02]  /*456c0*/  IMAD.MOV.U32 R188, RZ, RZ, R4 ;  /* 0x000000ffffbc7224 */ /* 0x002fe400078e0004 */
[----:B------:R-:W-:-:S04]  /*456d0*/  IMAD.X R116, R116, 0x1, R2, P0 ;  /* 0x0000000174747824 */ /* 0x000fc800000e0602 */
[----:B------:R-:W-:Y:S01]  /*456e0*/  IMAD.MOV.U32 R189, RZ, RZ, R116 ;  /* 0x000000ffffbd7224 */ /* 0x000fe200078e0074 */
[----:B------:R-:W-:Y:S01]  /*456f0*/  STL [R1+0x2320], R116 ;  /* 0x0023207401007387 */ /* 0x000fe20000100800 */
[----:B------:R-:W-:-:S03]  /*45700*/  IMAD.X R115, R115, 0x1, R2, P2 ;  /* 0x0000000173737824 */ /* 0x000fc600010e0602 */
[----:B------:R1:W-:Y:S04]  /*45710*/  STL [R1+0x232c], R5 ;  /* 0x00232c0501007387 */ /* 0x0003e80000100800 */
[----:B------:R-:W3:Y:S04]  /*45720*/  LDL.LU R4, [R1+0x2354] ;  /* 0x0023540001047983 */ /* 0x000ee80000300800 */
[----:B------:R1:W-:Y:S04]  /*45730*/  LDGSTS.E [R6+0x6c80], desc[UR32][R188.64], P1 ;  /* 0x06c80000bc067fae */ /* 0x0003e800089a1020 */
[----:B------:R-:W-:Y:S01]  /*45740*/  STL [R1+0x2328], R115 ;  /* 0x0023287301007387 */ /* 0x000fe20000100800 */
[----:B-1----:R-:W-:-:S03]  /*45750*/  IMAD.MOV.U32 R188, RZ, RZ, R5 ;  /* 0x000000ffffbc7224 */ /* 0x002fc600078e0005 */
[----:B------:R-:W3:Y:S01]  /*45760*/  LDL.LU R5, [R1+0x2350] ;  /* 0x0023500001057983 */ /* 0x000ee20000300800 */
[----:B----4-:R-:W-:Y:S01]  /*45770*/  IADD3 R7, P0, PT, R7, R3, RZ ;  /* 0x0000000307077210 */ /* 0x010fe20007f1e0ff */
[----:B------:R-:W-:-:S04]  /*45780*/  IMAD.MOV.U32 R189, RZ, RZ, R115 ;  /* 0x000000ffffbd7224 */ /* 0x000fc800078e0073 */
[--C-:B------:R-:W-:Y:S01]  /*45790*/  IMAD.X R114, R114, 0x1, R2.reuse, P0 ;  /* 0x0000000172727824 */ /* 0x100fe200000e0602 */
[----:B------:R-:W-:Y:S01]  /*457a0*/  IADD3 R108, P2, PT, R108, R3, RZ ;  /* 0x000000036c6c7210 */ /* 0x000fe20007f5e0ff */
[----:B------:R1:W-:Y:S04]  /*457b0*/  STL [R1+0x2334], R7 ;  /* 0x0023340701007387 */ /* 0x0003e80000100800 */
[----:B------:R4:W-:Y:S01]  /*457c0*/  LDGSTS.E [R6+0x6d00], desc[UR32][R188.64], P1 ;  /* 0x06d00000bc067fae */ /* 0x0009e200089a1020 */
[----:B------:R-:W-:-:S03]  /*457d0*/  IMAD.X R109, R109, 0x1, R2, P2 ;  /* 0x000000016d6d7824 */ /* 0x000fc600010e0602 */
[----:B------:R1:W-:Y:S04]  /*457e0*/  STL [R1+0x2330], R114 ;  /* 0x0023307201007387 */ /* 0x0003e80000100800 */
[----:B------:R1:W-:Y:S01]  /*457f0*/  STL [R1+0x233c], R108 ;  /* 0x00233c6c01007387 */ /* 0x0003e20000100800 */
[----:B----4-:R-:W-:-:S03]  /*45800*/  MOV R188, R7 ;  /* 0x0000000700bc7202 */ /* 0x010fc60000000f00 */
[----:B-1----:R-:W4:Y:S01]  /*45810*/  LDL.LU R7, [R1+0x24e0] ;  /* 0x0024e00001077983 */ /* 0x002f220000300800 */
[----:B------:R-:W-:-:S03]  /*45820*/  IMAD.MOV.U32 R189, RZ, RZ, R114 ;  /* 0x000000ffffbd7224 */ /* 0x000fc600078e0072 */
[----:B------:R1:W-:Y:S04]  /*45830*/  STL [R1+0x2338], R109 ;  /* 0x0023386d01007387 */ /* 0x0003e80000100800 */
[----:B------:R-:W4:Y:S04]  /*45840*/  LDL.LU R117, [R1+0x24e8] ;  /* 0x0024e80001757983 */ /* 0x000f280000300800 */
[----:B------:R-:W4:Y:S04]  /*45850*/  LDL.LU R114, [R1+0x24dc] ;  /* 0x0024dc0001727983 */ /* 0x000f280000300800 */
[----:B------:R-:W4:Y:S04]  /*45860*/  LDL.LU R118, [R1+0x24e4] ;  /* 0x0024e40001767983 */ /* 0x000f280000300800 */
[----:B------:R1:W-:Y:S02]  /*45870*/  LDGSTS.E [R6+0x6d80], desc[UR32][R188.64], P1 ;  /* 0x06d80000bc067fae */ /* 0x0003e400089a1020 */
[----:B-1----:R-:W-:-:S02]  /*45880*/  IMAD.MOV.U32 R188, RZ, RZ, R108 ;  /* 0x000000ffffbc7224 */ /* 0x002fc400078e006c */
[----:B------:R-:W-:Y:S01]  /*45890*/  IMAD.MOV.U32 R189, RZ, RZ, R109 ;  /* 0x000000ffffbd7224 */ /* 0x000fe200078e006d */
[----:B------:R-:W4:Y:S04]  /*458a0*/  LDL.LU R108, [R1+0x24f0] ;  /* 0x0024f000016c7983 */ /* 0x000f280000300800 */
[----:B------:R-:W4:Y:S04]  /*458b0*/  LDL.LU R109, [R1+0x24f8] ;  /* 0x0024f800016d7983 */ /* 0x000f280000300800 */
[----:B------:R1:W-:Y:S01]  /*458c0*/  LDGSTS.E [R6+0x6e00], desc[UR32][R188.64], P1 ;  /* 0x06e00000bc067fae */ /* 0x0003e200089a1020 */
[----:B--2---:R-:W-:-:S02]  /*458d0*/  IADD3 R112, P0, PT, R112, R3, RZ ;  /* 0x0000000370707210 */ /* 0x004fc40007f1e0ff */
[----:B---3--:R-:W-:-:S03]  /*458e0*/  IADD3 R110, P2, PT, R110, R3, RZ ;  /* 0x000000036e6e7210 */ /* 0x008fc60007f5e0ff */
[----:B------:R-:W-:Y:S01]  /*458f0*/  STL [R1+0x2344], R112 ;  /* 0x0023447001007387 */ /* 0x000fe20000100800 */
[----:B------:R-:W-:-:S05]  /*45900*/  IMAD.X R113, R113, 0x1, R2, P0 ;  /* 0x0000000171717824 */ /* 0x000fca00000e0602 */
[----:B------:R-:W-:Y:S01]  /*45910*/  STL [R1+0x2340], R113 ;  /* 0x0023407101007387 */ /* 0x000fe20000100800 */
[----:B------:R-:W-:-:S03]  /*45920*/  IMAD.X R111, R111, 0x1, R2, P2 ;  /* 0x000000016f6f7824 */ /* 0x000fc600010e0602 */
[----:B------:R2:W-:Y:S04]  /*45930*/  STL [R1+0x234c], R110 ;  /* 0x00234c6e01007387 */ /* 0x0005e80000100800 */
[----:B------:R-:W3:Y:S04]  /*45940*/  LDL.LU R116, [R1+0x24ec] ;  /* 0x0024ec0001747983 */ /* 0x000ee80000300800 */
[----:B------:R2:W-:Y:S04]  /*45950*/  STL [R1+0x2348], R111 ;  /* 0x0023486f01007387 */ /* 0x0005e80000100800 */
[----:B------:R-:W3:Y:S01]  /*45960*/  LDL.LU R115, [R1+0x24f4] ;  /* 0x0024f40001737983 */ /* 0x000ee20000300800 */
[----:B-1----:R-:W-:-:S02]  /*45970*/  IMAD.MOV.U32 R188, RZ, RZ, R112 ;  /* 0x000000ffffbc7224 */ /* 0x002fc400078e0070 */
[----:B------:R-:W-:-:S05]  /*45980*/  IMAD.MOV.U32 R189, RZ, RZ, R113 ;  /* 0x000000ffffbd7224 */ /* 0x000fca00078e0071 */
[----:B------:R1:W-:Y:S02]  /*45990*/  LDGSTS.E [R6+0x6e80], desc[UR32][R188.64], P1 ;  /* 0x06e80000bc067fae */ /* 0x0003e400089a1020 */
[----:B-1----:R-:W-:Y:S02]  /*459a0*/  IMAD.MOV.U32 R188, RZ, RZ, R110 ;  /* 0x000000ffffbc7224 */ /* 0x002fe400078e006e */
[----:B--2---:R-:W2:Y:S01]  /*459b0*/  LDL.LU R110, [R1+0x2500] ;  /* 0x00250000016e7983 */ /* 0x004ea20000300800 */
[----:B------:R-:W-:-:S03]  /*459c0*/  IMAD.MOV.U32 R189, RZ, RZ, R111 ;  /* 0x000000ffffbd7224 */ /* 0x000fc600078e006f */
[----:B------:R-:W2:Y:S04]  /*459d0*/  LDL.LU R111, [R1+0x250c] ;  /* 0x00250c00016f7983 */ /* 0x000ea80000300800 */
[----:B------:R1:W-:Y:S01]  /*459e0*/  LDGSTS.E [R6+0x6f00], desc[UR32][R188.64], P1 ;  /* 0x06f00000bc067fae */ /* 0x0003e200089a1020 */
[----:B------:R-:W-:-:S04]  /*459f0*/  UISETP.GT.AND UP1, UPT, UR14, 0x11, UPT ;  /* 0x000000110e00788c */ /* 0x000fc8000bf24270 */
[----:B------:R-:W-:-:S04]  /*45a00*/  USEL UR10, URZ, 0x4, !UP1 ;  /* 0x00000004ff0a7887 */ /* 0x000fc8000c800000 */
[----:B------:R-:W-:Y:S01]  /*45a10*/  USEL UR10, UR10, URZ, !UP0 ;  /* 0x000000ff0a0a7287 */ /* 0x000fe2000c000000 */
[----:B------:R-:W-:-:S05]  /*45a20*/  IADD3 R4, P0, PT, R4, R3, RZ ;  /* 0x0000000304047210 */ /* 0x000fca0007f1e0ff */
[----:B------:R1:W-:Y:S01]  /*45a30*/  STL [R1+0x2354], R4 ;  /* 0x0023540401007387 */ /* 0x0003e20000100800 */
[----:B------:R-:W-:-:S05]  /*45a40*/  IADD3.X R5, PT, PT, R5, R2, RZ, P0, !PT ;  /* 0x0000000205057210 */ /* 0x000fca00007fe4ff */
[----:B------:R4:W-:Y:S04]  /*45a50*/  STL [R1+0x2350], R5 ;  /* 0x0023500501007387 */ /* 0x0009e80000100800 */
[----:B------:R-:W2:Y:S01]  /*45a60*/  LDL.LU R112, [R1+0x24fc] ;  /* 0x0024fc0001707983 */ /* 0x000ea20000300800 */
[----:B-1----:R-:W-:-:S03]  /*45a70*/  IMAD.MOV.U32 R188, RZ, RZ, R4 ;  /* 0x000000ffffbc7224 */ /* 0x002fc600078e0004 */
[----:B------:R-:W2:Y:S01]  /*45a80*/  LDL.LU R113, [R1+0x2504] ;  /* 0x0025040001717983 */ /* 0x000ea20000300800 */
[----:B------:R-:W-:-:S03]  /*45a90*/  IMAD.MOV.U32 R189, RZ, RZ, R5 ;  /* 0x000000ffffbd7224 */ /* 0x000fc600078e0005 */
[----:B------:R-:W2:Y:S04]  /*45aa0*/  LDL.LU R4, [R1+0x2514] ;  /* 0x0025140001047983 */ /* 0x000ea80000300800 */
[----:B------:R1:W-:Y:S04]  /*45ab0*/  LDGSTS.E [R6+0x6f80], desc[UR32][R188.64], P1 ;  /* 0x06f80000bc067fae */ /* 0x0003e800089a1020 */
[----:B----4-:R-:W4:Y:S01]  /*45ac0*/  LDL.LU R5, [R1+0x251c] ;  /* 0x00251c0001057983 */ /* 0x010f220000300800 */
[----:B------:R-:W-:-:S05]  /*45ad0*/  IADD3 R7, P1, PT, R7, R3, RZ ;  /* 0x0000000307077210 */ /* 0x000fca0007f3e0ff */
[----:B------:R-:W-:Y:S01]  /*45ae0*/  STL [R1+0x24e0], R7 ;  /* 0x0024e00701007387 */ /* 0x000fe20000100800 */
[----:B------:R-:W-:Y:S01]  /*45af0*/  IADD3 R117, P2, PT, R117, R3, RZ ;  /* 0x0000000375757210 */ /* 0x000fe20007f5e0ff */
[----:B------:R-:W-:-:S04]  /*45b00*/  IMAD.X R114, R114, 0x1, R2, P1 ;  /* 0x0000000172727824 */ /* 0x000fc800008e0602 */
[----:B------:R-:W-:Y:S01]  /*45b10*/  IMAD.X R118, R118, 0x1, R2, P2 ;  /* 0x0000000176767824 */ /* 0x000fe200010e0602 */
[----:B------:R1:W-:Y:S02]  /*45b20*/  STL [R1+0x24dc], R114 ;  /* 0x0024dc7201007387 */ /* 0x0003e40000100800 */
[----:B-1----:R-:W-:Y:S02]  /*45b30*/  IMAD.MOV.U32 R189, RZ, RZ, R114 ;  /* 0x000000ffffbd7224 */ /* 0x002fe400078e0072 */
[----:B------:R-:W-:Y:S01]  /*45b40*/  STL [R1+0x24e8], R117 ;  /* 0x0024e87501007387 */ /* 0x000fe20000100800 */
[----:B------:R-:W-:-:S03]  /*45b50*/  IMAD.MOV.U32 R188, RZ, RZ, R7 ;  /* 0x000000ffffbc7224 */ /* 0x000fc600078e0007 */
[----:B------:R-:W4:Y:S04]  /*45b60*/  LDL.LU R114, [R1+0x2510] ;  /* 0x0025100001727983 */ /* 0x000f280000300800 */
[----:B------:R-:W-:Y:S04]  /*45b70*/  STL [R1+0x24e4], R118 ;  /* 0x0024e47601007387 */ /* 0x000fe80000100800 */
[----:B------:R-:W4:Y:S01]  /*45b80*/  LDL.LU R7, [R1+0x2518] ;  /* 0x0025180001077983 */ /* 0x000f220000300800 */
[----:B------:R-:W-:Y:S02]  /*45b90*/  ISETP.NE.U32.AND P0, PT, RZ, UR10, PT ;  /* 0x0000000aff007c0c */ /* 0x000fe4000bf05070 */
[----:B------:R-:W-:-:S02]  /*45ba0*/  IADD3 R108, P1, PT, R108, R3, RZ ;  /* 0x000000036c6c7210 */ /* 0x000fc40007f3e0ff */
[----:B------:R-:W-:-:S03]  /*45bb0*/  IADD3 R109, P2, PT, R109, R3, RZ ;  /* 0x000000036d6d7210 */ /* 0x000fc60007f5e0ff */
[----:B------:R-:W-:Y:S06]  /*45bc0*/  STL [R1+0x24f0], R108 ;  /* 0x0024f06c01007387 */ /* 0x000fec0000100800 */
[----:B------:R1:W-:Y:S02]  /*45bd0*/  LDGSTS.E [R6+0x8800], desc[UR32][R188.64], P0 ;  /* 0x08800000bc067fae */ /* 0x0003e400081a1020 */
[----:B-1----:R-:W-:Y:S02]  /*45be0*/  IMAD.MOV.U32 R188, RZ, RZ, R117 ;  /* 0x000000ffffbc7224 */ /* 0x002fe400078e0075 */
[----:B------:R-:W-:-:S05]  /*45bf0*/  IMAD.MOV.U32 R189, RZ, RZ, R118 ;  /* 0x000000ffffbd7224 */ /* 0x000fca00078e0076 */
[----:B------:R1:W-:Y:S02]  /*45c00*/  LDGSTS.E [R6+0x8880], desc[UR32][R188.64], P0 ;  /* 0x08880000bc067fae */ /* 0x0003e400081a1020 */
[----:B-1----:R-:W-:Y:S02]  /*45c10*/  IMAD.MOV.U32 R188, RZ, RZ, R108 ;  /* 0x000000ffffbc7224 */ /* 0x002fe400078e006c */
[----:B---3--:R-:W-:-:S04]  /*45c20*/  IMAD.X R116, R116, 0x1, R2, P1 ;  /* 0x0000000174747824 */ /* 0x008fc800008e0602 */
[----:B------:R-:W-:Y:S01]  /*45c30*/  IMAD.MOV.U32 R189, RZ, RZ, R116 ;  /* 0x000000ffffbd7224 */ /* 0x000fe200078e0074 */
[----:B------:R1:W-:Y:S01]  /*45c40*/  STL [R1+0x24ec], R116 ;  /* 0x0024ec7401007387 */ /* 0x0003e20000100800 */
[----:B------:R-:W-:-:S03]  /*45c50*/  IADD3.X R115, PT, PT, R115, R2, RZ, P2, !PT ;  /* 0x0000000273737210 */ /* 0x000fc600017fe4ff */
[----:B------:R3:W-:Y:S04]  /*45c60*/  STL [R1+0x24f8], R109 ;  /* 0x0024f86d01007387 */ /* 0x0007e80000100800 */
[----:B------:R3:W-:Y:S04]  /*45c70*/  LDGSTS.E [R6+0x8900], desc[UR32][R188.64], P0 ;  /* 0x08900000bc067fae */ /* 0x0007e800081a1020 */
[----:B-1----:R-:W4:Y:S04]  /*45c80*/  LDL.LU R116, [R1+0x2524] ;  /* 0x0025240001747983 */ /* 0x002f280000300800 */
[----:B------:R-:W-:Y:S04]  /*45c90*/  STL [R1+0x24f4], R115 ;  /* 0x0024f47301007387 */ /* 0x000fe80000100800 */
[----:B------:R-:W4:Y:S04]  /*45ca0*/  LDL.LU R108, [R1+0x252c] ;  /* 0x00252c00016c7983 */ /* 0x000f280000300800 */
[----:B------:R-:W4:Y:S01]  /*45cb0*/  LDL.LU R118, [R1+0x2520] ;  /* 0x0025200001767983 */ /* 0x000f220000300800 */
[----:B---3--:R-:W-:-:S03]  /*45cc0*/  IMAD.MOV.U32 R188, RZ, RZ, R109 ;  /* 0x000000ffffbc7224 */ /* 0x008fc600078e006d */
[----:B------:R-:W3:Y:S01]  /*45cd0*/  LDL.LU R109, [R1+0x2528] ;  /* 0x00252800016d7983 */ /* 0x000ee20000300800 */
[-C--:B--2---:R-:W-:Y:S01]  /*45ce0*/  IADD3 R110, P1, PT, R110, R3.reuse, RZ ;  /* 0x000000036e6e7210 */ /* 0x084fe20007f3e0ff */
[----:B------:R-:W-:Y:S01]  /*45cf0*/  IMAD.MOV.U32 R189, RZ, RZ, R115 ;  /* 0x000000ffffbd7224 */ /* 0x000fe200078e0073 */
[----:B------:R-:W-:-:S03]  /*45d00*/  IADD3 R111, P2, PT, R111, R3, RZ ;  /* 0x000000036f6f7210 */ /* 0x000fc60007f5e0ff */
[----:B------:R-:W-:Y:S04]  /*45d10*/  STL [R1+0x2500], R110 ;  /* 0x0025006e01007387 */ /* 0x000fe80000100800 */
[----:B------:R1:W-:Y:S02]  /*45d20*/  LDGSTS.E [R6+0x8980], desc[UR32][R188.64], P0 ;  /* 0x08980000bc067fae */ /* 0x0003e400081a1020 */
[----:B-1----:R-:W-:Y:S02]  /*45d30*/  IMAD.MOV.U32 R188, RZ, RZ, R110 ;  /* 0x000000ffffbc7224 */ /* 0x002fe400078e006e */
[--C-:B------:R-:W-:Y:S02]  /*45d40*/  IMAD.X R112, R112, 0x1, R2.reuse, P1 ;  /* 0x0000000170707824 */ /* 0x100fe400008e0602 */
[----:B------:R-:W-:-:S03]  /*45d50*/  IMAD.X R113, R113, 0x1, R2, P2 ;  /* 0x0000000171717824 */ /* 0x000fc600010e0602 */
[----:B------:R1:W-:Y:S01]  /*45d60*/  STL [R1+0x24fc], R112 ;  /* 0x0024fc7001007387 */ /* 0x0003e20000100800 */
[----:B------:R-:W-:-:S03]  /*45d70*/  IMAD.MOV.U32 R189, RZ, RZ, R112 ;  /* 0x000000ffffbd7224 */ /* 0x000fc600078e0070 */
[----:B------:R-:W-:Y:S04]  /*45d80*/  STL [R1+0x250c], R111 ;  /* 0x00250c6f01007387 */ /* 0x000fe80000100800 */
[----:B------:R2:W-:Y:S04]  /*45d90*/  LDGSTS.E [R6+0x8a00], desc[UR32][R188.64], P0 ;  /* 0x08a00000bc067fae */ /* 0x0005e800081a1020 */
[----:B-1----:R-:W3:Y:S04]  /*45da0*/  LDL.LU R112, [R1+0x2534] ;  /* 0x0025340001707983 */ /* 0x002ee80000300800 */
[----:B------:R1:W-:Y:S04]  /*45db0*/  STL [R1+0x2504], R113 ;  /* 0x0025047101007387 */ /* 0x0003e80000100800 */
[----:B------:R-:W3:Y:S01]  /*45dc0*/  LDL.LU R110, [R1+0x253c] ;  /* 0x00253c00016e7983 */ /* 0x000ee20000300800 */
[----:B--2---:R-:W-:-:S03]  /*45dd0*/  MOV R189, R113 ;  /* 0x0000007100bd7202 */ /* 0x004fc60000000f00 */
[----:B-1----:R-:W2:Y:S01]  /*45de0*/  LDL.LU R113, [R1+0x2530] ;  /* 0x0025300001717983 */ /* 0x002ea20000300800 */
[----:B------:R-:W-:Y:S01]  /*45df0*/  IMAD.MOV.U32 R188, RZ, RZ, R111 ;  /* 0x000000ffffbc7224 */ /* 0x000fe200078e006f */
[-C--:B------:R-:W-:Y:S02]  /*45e00*/  IADD3 R4, P1, PT, R4, R3.reuse, RZ ;  /* 0x0000000304047210 */ /* 0x080fe40007f3e0ff */
[----:B------:R-:W2:Y:S01]  /*45e10*/  LDL.LU R111, [R1+0x2538] ;  /* 0x00253800016f7983 */ /* 0x000ea20000300800 */
[----:B----4-:R-:W-:-:S03]  /*45e20*/  IADD3 R5, P2, PT, R5, R3, RZ ;  /* 0x0000000305057210 */ /* 0x010fc60007f5e0ff */
[----:B------:R-:W-:Y:S04]  /*45e30*/  STL [R1+0x2514], R4 ;  /* 0x0025140401007387 */ /* 0x000fe80000100800 */
[----:B------:R1:W-:Y:S01]  /*45e40*/  LDGSTS.E [R6+0x8a80], desc[UR32][R188.64], P0 ;  /* 0x08a80000bc067fae */ /* 0x0003e200081a1020 */
[----:B------:R-:W-:-:S05]  /*45e50*/  IMAD.X R114, R114, 0x1, R2, P1 ;  /* 0x0000000172727824 */ /* 0x000fca00008e0602 */
[----:B------:R4:W-:Y:S01]  /*45e60*/  STL [R1+0x2510], R114 ;  /* 0x0025107201007387 */ /* 0x0009e20000100800 */
[----:B------:R-:W-:-:S03]  /*45e70*/  IMAD.X R7, R7, 0x1, R2, P2 ;  /* 0x0000000107077824 */ /* 0x000fc600010e0602 */
[----:B------:R4:W-:Y:S01]  /*45e80*/  STL [R1+0x251c], R5 ;  /* 0x00251c0501007387 */ /* 0x0009e20000100800 */
[----:B-1----:R-:W-:Y:S02]  /*45e90*/  IMAD.MOV.U32 R189, RZ, RZ, R114 ;  /* 0x000000ffffbd7224 */ /* 0x002fe400078e0072 */
[----:B------:R-:W-:Y:S01]  /*45ea0*/  IMAD.MOV.U32 R188, RZ, RZ, R4 ;  /* 0x000000ffffbc7224 */ /* 0x000fe200078e0004 */
[----:B----4-:R-:W4:Y:S04]  /*45eb0*/  LDL.LU R114, [R1+0x2544] ;  /* 0x0025440001727983 */ /* 0x010f280000300800 */
[----:B------:R1:W-:Y:S04]  /*45ec0*/  STL [R1+0x2518], R7 ;  /* 0x0025180701007387 */ /* 0x0003e80000100800 */
[----:B------:R-:W4:Y:S04]  /*45ed0*/  LDL.LU R4, [R1+0x254c] ;  /* 0x00254c0001047983 */ /* 0x000f280000300800 */
[----:B------:R-:W4:Y:S04]  /*45ee0*/  LDL.LU R115, [R1+0x2540] ;  /* 0x0025400001737983 */ /* 0x000f280000300800 */
[----:B------:R1:W-:Y:S02]  /*45ef0*/  LDGSTS.E [R6+0x8b00], desc[UR32][R188.64], P0 ;  /* 0x08b00000bc067fae */ /* 0x0003e400081a1020 */
[----:B-1----:R-:W-:-:S02]  /*45f00*/  IMAD.MOV.U32 R188, RZ, RZ, R5 ;  /* 0x000000ffffbc7224 */ /* 0x002fc400078e0005 */
[----:B------:R-:W4:Y:S01]  /*45f10*/  LDL.LU R5, [R1+0x2548] ;  /* 0x0025480001057983 */ /* 0x000f220000300800 */
[----:B------:R-:W-:-:S03]  /*45f20*/  IMAD.MOV.U32 R189, RZ, RZ, R7 ;  /* 0x000000ffffbd7224 */ /* 0x000fc600078e0007 */
[----:B------:R-:W4:Y:S04]  /*45f30*/  LDL.LU R117, [R1+0x2554] ;  /* 0x0025540001757983 */ /* 0x000f280000300800 */
[----:B------:R-:W4:Y:S04]  /*45f40*/  LDL.LU R7, [R1+0x255c] ;  /* 0x00255c0001077983 */ /* 0x000f280000300800 */
[----:B------:R1:W-:Y:S01]  /*45f50*/  LDGSTS.E [R6+0x8b80], desc[UR32][R188.64], P0 ;  /* 0x08b80000bc067fae */ /* 0x0003e200081a1020 */
[----:B------:R-:W-:-:S05]  /*45f60*/  IADD3 R116, P1, PT, R116, R3, RZ ;  /* 0x0000000374747210 */ /* 0x000fca0007f3e0ff */
[----:B------:R-:W-:Y:S01]  /*45f70*/  STL [R1+0x2524], R116 ;  /* 0x0025247401007387 */ /* 0x000fe20000100800 */
[----:B------:R-:W-:Y:S01]  /*45f80*/  IADD3 R108, P2, PT, R108, R3, RZ ;  /* 0x000000036c6c7210 */ /* 0x000fe20007f5e0ff */
[----:B------:R-:W-:-:S05]  /*45f90*/  IMAD.X R118, R118, 0x1, R2, P1 ;  /* 0x0000000176767824 */ /* 0x000fca00008e0602 */
[----:B------:R3:W-:Y:S01]  /*45fa0*/  STL [R1+0x2520], R118 ;  /* 0x0025207601007387 */ /* 0x0007e20000100800 */
[----:B-1----:R-:W-:Y:S01]  /*45fb0*/  MOV R189, R118 ;  /* 0x0000007600bd7202 */ /* 0x002fe20000000f00 */
[----:B---3--:R-:W-:Y:S02]  /*45fc0*/  IMAD.X R109, R109, 0x1, R2, P2 ;  /* 0x000000016d6d7824 */ /* 0x008fe400010e0602 */
[----:B------:R-:W-:Y:S04]  /*45fd0*/  STL [R1+0x252c], R108 ;  /* 0x00252c6c01007387 */ /* 0x000fe80000100800 */
[----:B------:R-:W3:Y:S01]  /*45fe0*/  LDL.LU R118, [R1+0x2550] ;  /* 0x0025500001767983 */ /* 0x000ee20000300800 */
[----:B------:R-:W-:-:S03]  /*45ff0*/  IMAD.MOV.U32 R188, RZ, RZ, R116 ;  /* 0x000000ffffbc7224 */ /* 0x000fc600078e0074 */
[----:B------:R1:W-:Y:S04]  /*46000*/  STL [R1+0x2528], R109 ;  /* 0x0025286d01007387 */ /* 0x0003e80000100800 */
[----:B------:R-:W3:Y:S04]  /*46010*/  LDL.LU R116, [R1+0x2558] ;  /* 0x0025580001747983 */ /* 0x000ee80000300800 */
[----:B------:R1:W-:Y:S02]  /*46020*/  LDGSTS.E [R6+0x8c00], desc[UR32][R188.64], P0 ;  /* 0x08c00000bc067fae */ /* 0x0003e400081a1020 */
[----:B-1----:R-:W-:-:S02]  /*46030*/  IMAD.MOV.U32 R188, RZ, RZ, R108 ;  /* 0x000000ffffbc7224 */ /* 0x002fc400078e006c */
[----:B------:R-:W-:Y:S02]  /*46040*/  IMAD.MOV.U32 R189, RZ, RZ, R109 ;  /* 0x000000ffffbd7224 */ /* 0x000fe400078e006d */
[----:B------:R-:W3:Y:S04]  /*46050*/  LDL.LU.64 R108, [R1+0x1bc0] ;  /* 0x001bc000016c7983 */ /* 0x000ee80000300a00 */
[----:B------:R1:W-:Y:S01]  /*46060*/  LDGSTS.E [R6+0x8c80], desc[UR32][R188.64], P0 ;  /* 0x08c80000bc067fae */ /* 0x0003e200081a1020 */
[----:B------:R-:W-:-:S05]  /*46070*/  IADD3 R112, P1, PT, R112, R3, RZ ;  /* 0x0000000370707210 */ /* 0x000fca0007f3e0ff */
[----:B------:R-:W-:Y:S01]  /*46080*/  STL [R1+0x2534], R112 ;  /* 0x0025347001007387 */ /* 0x000fe20000100800 */
[----:B------:R-:W-:Y:S01]  /*46090*/  IADD3 R110, P2, PT, R110, R3, RZ ;  /* 0x000000036e6e7210 */ /* 0x000fe20007f5e0ff */
[----:B--2---:R-:W-:-:S05]  /*460a0*/  IMAD.X R113, R113, 0x1, R2, P1 ;  /* 0x0000000171717824 */ /* 0x004fca00008e0602 */
[----:B------:R2:W-:Y:S01]  /*460b0*/  STL [R1+0x2530], R113 ;  /* 0x0025307101007387 */ /* 0x0005e20000100800 */
[----:B------:R-:W-:-:S03]  /*460c0*/  IMAD.X R111, R111, 0x1, R2, P2 ;  /* 0x000000016f6f7824 */ /* 0x000fc600010e0602 */
[----:B------:R-:W-:Y:S04]  /*460d0*/  STL [R1+0x253c], R110 ;  /* 0x00253c6e01007387 */ /* 0x000fe80000100800 */
[----:B------:R-:W3:Y:S04]  /*460e0*/  LDL.LU.64 R124, [R1+0x1bb8] ;  /* 0x001bb800017c7983 */ /* 0x000ee80000300a00 */
[----:B------:R4:W-:Y:S04]  /*460f0*/  STL [R1+0x2538], R111 ;  /* 0x0025386f01007387 */ /* 0x0009e80000100800 */
[----:B------:R-:W3:Y:S01]  /*46100*/  LDL.LU.64 R120, [R1+0x1bb0] ;  /* 0x001bb00001787983 */ /* 0x000ee20000300a00 */
[----:B-1----:R-:W-:-:S02]  /*46110*/  IMAD.MOV.U32 R188, RZ, RZ, R112 ;  /* 0x000000ffffbc7224 */ /* 0x002fc400078e0070 */
[----:B------:R-:W-:Y:S02]  /*46120*/  IMAD.MOV.U32 R189, RZ, RZ, R113 ;  /* 0x000000ffffbd7224 */ /* 0x000fe400078e0071 */
[----:B--2---:R-:W2:Y:S01]  /*46130*/  LDL.LU.64 R112, [R1+0x1ba8] ;  /* 0x001ba80001707983 */ /* 0x004ea20000300a00 */
[----:B----4-:R-:W-:-:S03]  /*46140*/  IADD3 R114, P1, PT, R114, R3, RZ ;  /* 0x0000000372727210 */ /* 0x010fc60007f3e0ff */
[----:B------:R1:W-:Y:S01]  /*46150*/  LDGSTS.E [R6+0x8d00], desc[UR32][R188.64], P0 ;  /* 0x08d00000bc067fae */ /* 0x0003e200081a1020 */
[----:B------:R-:W-:Y:S01]  /*46160*/  IADD3 R4, P2, PT, R4, R3, RZ ;  /* 0x0000000304047210 */ /* 0x000fe20007f5e0ff */
[----:B-1----:R-:W-:Y:S02]  /*46170*/  IMAD.MOV.U32 R188, RZ, RZ, R110 ;  /* 0x000000ffffbc7224 */ /* 0x002fe400078e006e */
[----:B------:R-:W-:Y:S02]  /*46180*/  IMAD.MOV.U32 R189, RZ, RZ, R111 ;  /* 0x000000ffffbd7224 */ /* 0x000fe400078e006f */
[----:B------:R-:W-:Y:S01]  /*46190*/  IMAD.X R115, R115, 0x1, R2, P1 ;  /* 0x0000000173737824 */ /* 0x000fe200008e0602 */
[----:B------:R-:W4:Y:S04]  /*461a0*/  LDL.LU.64 R110, [R1+0x1ba0] ;  /* 0x001ba000016e7983 */ /* 0x000f280000300a00 */
[----:B------:R1:W-:Y:S04]  /*461b0*/  LDGSTS.E [R6+0x8d80], desc[UR32][R188.64], P0 ;  /* 0x08d80000bc067fae */ /* 0x0003e800081a1020 */
[----:B------:R-:W-:Y:S01]  /*461c0*/  STL [R1+0x2544], R114 ;  /* 0x0025447201007387 */ /* 0x000fe20000100800 */
[----:B------:R-:W-:Y:S01]  /*461d0*/  IADD3.X R5, PT, PT, R5, R2, RZ, P2, !PT ;  /* 0x0000000205057210 */ /* 0x000fe200017fe4ff */
[----:B-1----:R-:W-:-:S02]  /*461e0*/  IMAD.MOV.U32 R188, RZ, RZ, R114 ;  /* 0x000000ffffbc7224 */ /* 0x002fc400078e0072 */
[----:B------:R-:W-:Y:S01]  /*461f0*/  IMAD.MOV.U32 R189, RZ, RZ, R115 ;  /* 0x000000ffffbd7224 */ /* 0x000fe200078e0073 */
[----:B------:R-:W-:Y:S04]  /*46200*/  STL [R1+0x2540], R115 ;  /* 0x0025407301007387 */ /* 0x000fe80000100800 */
[----:B------:R-:W-:Y:S04]  /*46210*/  STL [R1+0x254c], R4 ;  /* 0x00254c0401007387 */ /* 0x000fe80000100800 */
[----:B------:R1:W-:Y:S04]  /*46220*/  LDGSTS.E [R6+0x8e00], desc[UR32][R188.64], P0 ;  /* 0x08e00000bc067fae */ /* 0x0003e800081a1020 */
[----:B------:R1:W-:Y:S02]  /*46230*/  STL [R1+0x2548], R5 ;  /* 0x0025480501007387 */ /* 0x0003e40000100800 */
[----:B-1----:R-:W-:-:S02]  /*46240*/  IMAD.MOV.U32 R188, RZ, RZ, R4 ;  /* 0x000000ffffbc7224 */ /* 0x002fc400078e0004 */
[----:B------:R-:W-:Y:S02]  /*46250*/  IMAD.MOV.U32 R189, RZ, RZ, R5 ;  /* 0x000000ffffbd7224 */ /* 0x000fe400078e0005 */
[----:B------:R-:W4:Y:S04]  /*46260*/  LDL.LU.64 R4, [R1+0x1b98] ;  /* 0x001b980001047983 */ /* 0x000f280000300a00 */
[----:B------:R-:W4:Y:S04]  /*46270*/  LDL.LU.64 R126, [R1+0x1b90] ;  /* 0x001b9000017e7983 */ /* 0x000f280000300a00 */
[----:B------:R-:W4:Y:S01]  /*46280*/  LDL.LU.64 R114, [R1+0x1b88] ;  /* 0x001b880001727983 */ /* 0x000f220000300a00 */
[----:B------:R-:W-:-:S02]  /*46290*/  IADD3 R117, P1, PT, R117, R3, RZ ;  /* 0x0000000375757210 */ /* 0x000fc40007f3e0ff */
[----:B------:R-:W-:Y:S01]  /*462a0*/  IADD3 R7, P2, PT, R7, R3, RZ ;  /* 0x0000000307077210 */ /* 0x000fe20007f5e0ff */
[----:B------:R1:W-:Y:S04]  /*462b0*/  LDGSTS.E [R6+0x8e80], desc[UR32][R188.64], P0 ;  /* 0x08e80000bc067fae */ /* 0x0003e800081a1020 */
[----:B------:R-:W-:Y:S01]  /*462c0*/  STL [R1+0x2554], R117 ;  /* 0x0025547501007387 */ /* 0x000fe20000100800 */
[----:B-1----:R-:W-:Y:S02]  /*462d0*/  IMAD.MOV.U32 R188, RZ, RZ, R117 ;  /* 0x000000ffffbc7224 */ /* 0x002fe400078e0075 */
[----:B---3--:R-:W-:-:S04]  /*462e0*/  IMAD.X R118, R118, 0x1, R2, P1 ;  /* 0x0000000176767824 */ /* 0x008fc800008e0602 */
[----:B------:R-:W-:Y:S01]  /*462f0*/  IMAD.MOV.U32 R189, RZ, RZ, R118 ;  /* 0x000000ffffbd7224 */ /* 0x000fe200078e0076 */
[----:B------:R1:W-:Y:S01]  /*46300*/  STL [R1+0x2550], R118 ;  /* 0x0025507601007387 */ /* 0x0003e20000100800 */
[----:B------:R-:W-:-:S03]  /*46310*/  IMAD.X R116, R116, 0x1, R2, P2 ;  /* 0x0000000174747824 */ /* 0x000fc600010e0602 */
[----:B------:R-:W-:Y:S04]  /*46320*/  STL [R1+0x255c], R7 ;  /* 0x00255c0701007387 */ /* 0x000fe80000100800 */
[----:B------:R3:W-:Y:S04]  /*46330*/  LDGSTS.E [R6+0x8f00], desc[UR32][R188.64], P0 ;  /* 0x08f00000bc067fae */ /* 0x0007e800081a1020 */
[----:B-1----:R-:W4:Y:S01]  /*46340*/  LDL.LU.64 R118, [R1+0x1b80] ;  /* 0x001b800001767983 */ /* 0x002f220000300a00 */
[----:B---3--:R-:W-:Y:S01]  /*46350*/  IMAD.MOV.U32 R188, RZ, RZ, R7 ;  /* 0x000000ffffbc7224 */ /* 0x008fe200078e0007 */
[----:B------:R-:W-:-:S02]  /*46360*/  MOV R189, R116 ;  /* 0x0000007400bd7202 */ /* 0x000fc40000000f00 */
[----:B------:R1:W-:Y:S04]  /*46370*/  STL [R1+0x2558], R116 ;  /* 0x0025587401007387 */ /* 0x0003e80000100800 */
[----:B------:R3:W-:Y:S04]  /*46380*/  LDGSTS.E [R6+0x8f80], desc[UR32][R188.64], P0 ;  /* 0x08f80000bc067fae */ /* 0x0007e800081a1020 */
[----:B-1----:R-:W4:Y:S01]  /*46390*/  LDL.LU.64 R116, [R1+0x1b78] ;  /* 0x001b780001747983 */ /* 0x002f220000300a00 */
[----:B---3--:R-:W-:-:S05]  /*463a0*/  IADD3 R188, P0, PT, R108, R3, RZ ;  /* 0x000000036cbc7210 */ /* 0x008fca0007f1e0ff */
[----:B------:R-:W-:Y:S02]  /*463b0*/  IMAD.X R7, R109, 0x1, R2, P0 ;  /* 0x000000016d077824 */ /* 0x000fe400000e0602 */
[----:B------:R-:W3:Y:S01]  /*463c0*/  LDL.LU.64 R108, [R1+0x1b70] ;  /* 0x001b7000016c7983 */ /* 0x000ee20000300a00 */
[----:B------:R-:W-:-:S05]  /*463d0*/  IADD3 R190, P0, PT, R124, R3, RZ ;  /* 0x000000037cbe7210 */ /* 0x000fca0007f1e0ff */
[----:B------:R-:W-:Y:S02]  /*463e0*/  IMAD.X R189, R125, 0x1, R2, P0 ;  /* 0x000000017dbd7824 */ /* 0x000fe400000e0602 */
[----:B------:R-:W3:Y:S01]  /*463f0*/  LDL.LU.64 R124, [R1+0x1b68] ;  /* 0x001b6800017c7983 */ /* 0x000ee20000300a00 */
[----:B------:R-:W-:-:S05]  /*46400*/  IADD3 R192, P0, PT, R120, R3, RZ ;  /* 0x0000000378c07210 */ /* 0x000fca0007f1e0ff */
[--C-:B------:R-:W-:Y:S01]  /*46410*/  IMAD.X R191, R121, 0x1, R2.reuse, P0 ;  /* 0x0000000179bf7824 */ /* 0x100fe200000e0602 */
[-C--:B--2---:R-:W-:Y:S01]  /*46420*/  IADD3 R194, P0, PT, R112, R3.reuse, RZ ;  /* 0x0000000370c27210 */ /* 0x084fe20007f1e0ff */
[----:B------:R-:W2:Y:S04]  /*46430*/  LDL.LU.64 R120, [R1+0x1b60] ;  /* 0x001b600001787983 */ /* 0x000ea80000300a00 */
[----:B------:R-:W-:Y:S02]  /*46440*/  IMAD.X R193, R113, 0x1, R2, P0 ;  /* 0x0000000171c17824 */ /* 0x000fe400000e0602 */
[----:B------:R-:W2:Y:S04]  /*46450*/  LDL.LU.64 R112, [R1+0x1b58] ;  /* 0x001b580001707983 */ /* 0x000ea80000300a00 */
[----:B------:R-:W2:Y:S01]  /*46460*/  LDL.LU.64 R130, [R1+0x1b50] ;  /* 0x001b500001827983 */ /* 0x000ea20000300a00 */
[----:B----4-:R-:W-:-:S05]  /*46470*/  IADD3 R196, P0, PT, R110, R3, RZ ;  /* 0x000000036ec47210 */ /* 0x010fca0007f1e0ff */
[----:B------:R-:W-:Y:S02]  /*46480*/  IMAD.X R195, R111, 0x1, R2, P0 ;  /* 0x000000016fc37824 */ /* 0x000fe400000e0602 */
[----:B------:R-:W4:Y:S01]  /*46490*/  LDL.LU.64 R110, [R1+0x1b48] ;  /* 0x001b4800016e7983 */ /* 0x000f220000300a00 */
[----:B------:R-:W-:-:S05]  /*464a0*/  IADD3 R198, P0, PT, R4, R3, RZ ;  /* 0x0000000304c67210 */ /* 0x000fca0007f1e0ff */
[--C-:B------:R-:W-:Y:S01]  /*464b0*/  IMAD.X R197, R5, 0x1, R2.reuse, P0 ;  /* 0x0000000105c57824 */ /* 0x100fe200000e0602 */
[-C--:B------:R-:W-:Y:S01]  /*464c0*/  IADD3 R200, P0, PT, R126, R3.reuse, RZ ;  /* 0x000000037ec87210 */ /* 0x080fe20007f1e0ff */
[----:B------:R-:W4:Y:S04]  /*464d0*/  LDL.LU.64 R4, [R1+0x19c0] ;  /* 0x0019c00001047983 */ /* 0x000f280000300a00 */
[----:B------:R-:W-:Y:S01]  /*464e0*/  IMAD.X R199, R127, 0x1, R2, P0 ;  /* 0x000000017fc77824 */ /* 0x000fe200000e0602 */
[----:B------:R-:W4:Y:S01]  /*464f0*/  LDL.LU.64 R128, [R1+0x19b8] ;  /* 0x0019b80001807983 */ /* 0x000f220000300a00 */
[----:B------:R-:W-:-:S05]  /*46500*/  IADD3 R202, P0, PT, R114, R3, RZ ;  /* 0x0000000372ca7210 */ /* 0x000fca0007f1e0ff */
[----:B------:R-:W-:Y:S02]  /*46510*/  IMAD.X R201, R115, 0x1, R2, P0 ;  /* 0x0000000173c97824 */ /* 0x000fe400000e0602 */
[----:B------:R-:W4:Y:S01]  /*46520*/  LDL.LU.64 R114, [R1+0x19b0] ;  /* 0x0019b00001727983 */ /* 0x000f220000300a00 */
[----:B------:R-:W-:-:S05]  /*46530*/  IADD3 R204, P0, PT, R118, R3, RZ ;  /* 0x0000000376cc7210 */ /* 0x000fca0007f1e0ff */
[----:B------:R-:W-:Y:S02]  /*46540*/  IMAD.X R203, R119, 0x1, R2, P0 ;  /* 0x0000000177cb7824 */ /* 0x000fe400000e0602 */
[----:B------:R-:W4:Y:S04]  /*46550*/  LDL.LU.64 R118, [R1+0x19a8] ;  /* 0x0019a80001767983 */ /* 0x000f280000300a00 */
[----:B------:R-:W4:Y:S01]  /*46560*/  LDL.LU.64 R126, [R1+0x19a0] ;  /* 0x0019a000017e7983 */ /* 0x000f220000300a00 */
[----:B------:R-:W-:-:S04]  /*46570*/  IADD3 R206, P0, PT, R116, R3, RZ ;  /* 0x0000000374ce7210 */ /* 0x000fc80007f1e0ff */
[----:B------:R-:W-:Y:S02]  /*46580*/  IADD3.X R205, PT, PT, R117, R2, RZ, P0, !PT ;  /* 0x0000000275cd7210 */ /* 0x000fe400007fe4ff */
[----:B------:R-:W4:Y:S01]  /*46590*/  LDL.LU.64 R116, [R1+0x1998] ;  /* 0x0019980001747983 */ /* 0x000f220000300a00 */
[----:B---3--:R-:W-:-:S05]  /*465a0*/  IADD3 R208, P0, PT, R108, R3, RZ ;  /* 0x000000036cd07210 */ /* 0x008fca0007f1e0ff */
[----:B------:R-:W-:Y:S02]  /*465b0*/  IMAD.X R207, R109, 0x1, R2, P0 ;  /* 0x000000016dcf7824 */ /* 0x000fe400000e0602 */
[----:B------:R-:W3:Y:S01]  /*465c0*/  LDL.LU.64 R108, [R1+0x1990] ;  /* 0x00199000016c7983 */ /* 0x000ee20000300a00 */
[----:B------:R-:W-:-:S05]  /*465d0*/  IADD3 R210, P0, PT, R124, R3, RZ ;  /* 0x000000037cd27210 */ /* 0x000fca0007f1e0ff */
[----:B------:R-:W-:Y:S02]  /*465e0*/  IMAD.X R209, R125, 0x1, R2, P0 ;  /* 0x000000017dd17824 */ /* 0x000fe400000e0602 */
[----:B------:R-:W3:Y:S01]  /*465f0*/  LDL.LU.64 R124, [R1+0x1988] ;  /* 0x00198800017c7983 */ /* 0x000ee20000300a00 */
[----:B--2---:R-:W-:-:S05]  /*46600*/  IADD3 R212, P0, PT, R120, R3, RZ ;  /* 0x0000000378d47210 */ /* 0x004fca0007f1e0ff */
[--C-:B------:R-:W-:Y:S01]  /*46610*/  IMAD.X R211, R121, 0x1, R2.reuse, P0 ;  /* 0x0000000179d37824 */ /* 0x100fe200000e0602 */
[-C--:B------:R-:W-:Y:S01]  /*46620*/  IADD3 R214, P0, PT, R112, R3.reuse, RZ ;  /* 0x0000000370d67210 */ /* 0x080fe20007f1e0ff */
[----:B------:R-:W2:Y:S04]  /*46630*/  LDL.LU.64 R120, [R1+0x1980] ;  /* 0x0019800001787983 */ /* 0x000ea80000300a00 */
[--C-:B------:R-:W-:Y:S01]  /*46640*/  IMAD.X R213, R113, 0x1, R2.reuse, P0 ;  /* 0x0000000171d57824 */ /* 0x100fe200000e0602 */
[-C--:B------:R-:W-:Y:S01]  /*46650*/  IADD3 R216, P0, PT, R130, R3.reuse, RZ ;  /* 0x0000000382d87210 */ /* 0x080fe20007f1e0ff */
[----:B------:R-:W2:Y:S04]  /*46660*/  LDL.LU.64 R112, [R1+0x1978] ;  /* 0x0019780001707983 */ /* 0x000ea80000300a00 */
[----:B------:R-:W-:Y:S01]  /*46670*/  IMAD.X R215, R131, 0x1, R2, P0 ;  /* 0x0000000183d77824 */ /* 0x000fe200000e0602 */
        /* <DEDUP_REMOVED lines=8> */
[----:B------:R-:W-:-:S05]  /*46700*/  IADD3 R224, P0, PT, R114, R3, RZ ;  /* 0x0000000372e07210 */ /* 0x000fca0007f1e0ff */
[----:B------:R-:W-:Y:S02]  /*46710*/  IMAD.X R223, R115, 0x1, R2, P0 ;  /* 0x0000000173df7824 */ /* 0x000fe400000e0602 */
[----:B------:R-:W4:Y:S01]  /*46720*/  LDL.LU.64 R114, [R1+0x1960] ;  /* 0x0019600001727983 */ /* 0x000f220000300a00 */
[----:B------:R-:W-:-:S04]  /*46730*/  IADD3 R226, P0, PT, R118, R3, RZ ;  /* 0x0000000376e27210 */ /* 0x000fc80007f1e0ff */
[----:B------:R-:W-:Y:S02]  /*46740*/  IADD3.X R225, PT, PT, R119, R2, RZ, P0, !PT ;  /* 0x0000000277e17210 */ /* 0x000fe400007fe4ff */
[-C--:B------:R-:W-:Y:S01]  /*46750*/  IADD3 R228, P0, PT, R126, R3.reuse, RZ ;  /* 0x000000037ee47210 */ /* 0x080fe20007f1e0ff */
[----:B------:R-:W4:Y:S04]  /*46760*/  LDL.LU.64 R118, [R1+0x1958] ;  /* 0x0019580001767983 */ /* 0x000f280000300a00 */
[----:B------:R-:W-:Y:S01]  /*46770*/  IMAD.X R227, R127, 0x1, R2, P0 ;  /* 0x000000017fe37824 */ /* 0x000fe200000e0602 */
[----:B------:R-:W-:-:S05]  /*46780*/  IADD3 R230, P0, PT, R116, R3, RZ ;  /* 0x0000000374e67210 */ /* 0x000fca0007f1e0ff */
        /* <DEDUP_REMOVED lines=12> */
[----:B--2---:R-:W-:-:S05]  /*46850*/  IADD3 R252, P0, PT, R120, R3, RZ ;  /* 0x0000000378fc7210 */ /* 0x004fca0007f1e0ff */
[----:B------:R-:W-:Y:S01]  /*46860*/  IMAD.X R235, R121, 0x1, R2, P0 ;  /* 0x0000000179eb7824 */ /* 0x000fe200000e0602 */
[----:B------:R-:W-:-:S05]  /*46870*/  IADD3 R153, P0, PT, R112, R3, RZ ;  /* 0x0000000370997210 */ /* 0x000fca0007f1e0ff */
[----:B------:R-:W-:Y:S02]  /*46880*/  IMAD.X R154, R113, 0x1, R2, P0 ;  /* 0x00000001719a7824 */ /* 0x000fe400000e0602 */
[----:B------:R-:W2:Y:S01]  /*46890*/  LDL.LU.64 R112, [R1+0x1798] ;  /* 0x0017980001707983 */ /* 0x000ea20000300a00 */
[----:B----4-:R-:W-:-:S05]  /*468a0*/  IADD3 R151, P0, PT, R110, R3, RZ ;  /* 0x000000036e977210 */ /* 0x010fca0007f1e0ff */
[----:B------:R-:W-:Y:S01]  /*468b0*/  IMAD.X R152, R111, 0x1, R2, P0 ;  /* 0x000000016f987824 */ /* 0x000fe200000e0602 */
[----:B------:R-:W-:-:S05]  /*468c0*/  IADD3 R149, P0, PT, R4, R3, RZ ;  /* 0x0000000304957210 */ /* 0x000fca0007f1e0ff */
[----:B------:R-:W-:Y:S02]  /*468d0*/  IMAD.X R150, R5, 0x1, R2, P0 ;  /* 0x0000000105967824 */ /* 0x000fe400000e0602 */
[----:B------:R-:W4:Y:S04]  /*468e0*/  LDL.LU.64 R4, [R1+0x1790] ;  /* 0x0017900001047983 */ /* 0x000f280000300a00 */
[----:B------:R-:W4:Y:S01]  /*468f0*/  LDL.LU.64 R130, [R1+0x1788] ;  /* 0x0017880001827983 */ /* 0x000f220000300a00 */
[----:B------:R-:W-:-:S05]  /*46900*/  IADD3 R110, P0, PT, R114, R3, RZ ;  /* 0x00000003726e7210 */ /* 0x000fca0007f1e0ff */
[----:B------:R-:W-:Y:S02]  /*46910*/  IMAD.X R111, R115, 0x1, R2, P0 ;  /* 0x00000001736f7824 */ /* 0x000fe400000e0602 */
[----:B------:R-:W4:Y:S04]  /*46920*/  LDL.LU.64 R114, [R1+0x1780] ;  /* 0x0017800001727983 */ /* 0x000f280000300a00 */
[----:B------:R-:W4:Y:S04]  /*46930*/  LDL.LU.64 R128, [R1+0x1778] ;  /* 0x0017780001807983 */ /* 0x000f280000300a00 */
[----:B------:R-:W4:Y:S04]  /*46940*/  LDL.LU.64 R126, [R1+0x1770] ;  /* 0x00177000017e7983 */ /* 0x000f280000300a00 */
[----:B------:R-:W4:Y:S04]  /*46950*/  LDL.LU.64 R124, [R1+0x1768] ;  /* 0x00176800017c7983 */ /* 0x000f280000300a00 */
[----:B------:R-:W4:Y:S04]  /*46960*/  LDL.LU.64 R156, [R1+0x1760] ;  /* 0x00176000019c7983 */ /* 0x000f280000300a00 */
[----:B------:R-:W4:Y:S01]  /*46970*/  LDL.LU.64 R120, [R1+0x1758] ;  /* 0x0017580001787983 */ /* 0x000f220000300a00 */
[----:B------:R-:W-:-:S04]  /*46980*/  IADD3 R147, P0, PT, R118, R3, RZ ;  /* 0x0000000376937210 */ /* 0x000fc80007f1e0ff */
[----:B------:R-:W-:Y:S02]  /*46990*/  IADD3.X R148, PT, PT, R119, R2, RZ, P0, !PT ;  /* 0x0000000277947210 */ /* 0x000fe400007fe4ff */
[----:B------:R-:W-:-:S05]  /*469a0*/  IADD3 R118, P0, PT, R116, R3, RZ ;  /* 0x0000000374767210 */ /* 0x000fca0007f1e0ff */
[----:B------:R-:W-:Y:S02]  /*469b0*/  IMAD.X R119, R117, 0x1, R2, P0 ;  /* 0x0000000175777824 */ /* 0x000fe400000e0602 */
[----:B------:R-:W4:Y:S01]  /*469c0*/  LDL.LU.64 R116, [R1+0x1750] ;  /* 0x0017500001747983 */ /* 0x000f220000300a00 */
        /* <DEDUP_REMOVED lines=13> */
[----:B------:R-:W-:Y:S01]  /*46aa0*/  UISETP.GT.AND UP1, UPT, UR14, 0x15, UPT ;  /* 0x000000150e00788c */ /* 0x000fe2000bf24270 */
[----:B------:R-:W-:Y:S02]  /*46ab0*/  IMAD.MOV.U32 R250, RZ, RZ, R192 ;  /* 0x000000fffffa7224 */ /* 0x000fe400078e00c0 */
[----:B------:R-:W-:Y:S01]  /*46ac0*/  IMAD.MOV.U32 R251, RZ, RZ, R191 ;  /* 0x000000fffffb7224 */ /* 0x000fe200078e00bf */
[----:B------:R-:W-:Y:S01]  /*46ad0*/  USEL UR10, URZ, 0x4, !UP1 ;  /* 0x00000004ff0a7887 */ /* 0x000fe2000c800000 */
[----:B------:R-:W-:Y:S02]  /*46ae0*/  IMAD.MOV.U32 R246, RZ, RZ, R194 ;  /* 0x000000fffff67224 */ /* 0x000fe400078e00c2 */
[----:B------:R-:W-:Y:S02]  /*46af0*/  IMAD.MOV.U32 R247, RZ, RZ, R193 ;  /* 0x000000fffff77224 */ /* 0x000fe400078e00c1 */
[----:B------:R-:W-:-:S02]  /*46b00*/  IMAD.MOV.U32 R244, RZ, RZ, R196 ;  /* 0x000000fffff47224 */ /* 0x000fc400078e00c4 */
[----:B------:R-:W-:Y:S01]  /*46b10*/  IMAD.MOV.U32 R245, RZ, RZ, R195 ;  /* 0x000000fffff57224 */ /* 0x000fe200078e00c3 */
[----:B------:R-:W-:Y:S01]  /*46b20*/  MOV R240, R200 ;  /* 0x000000c800f07202 */ /* 0x000fe20000000f00 */
[----:B------:R-:W-:Y:S02]  /*46b30*/  IMAD.MOV.U32 R242, RZ, RZ, R198 ;  /* 0x000000fffff27224 */ /* 0x000fe400078e00c6 */
[----:B------:R-:W-:Y:S02]  /*46b40*/  IMAD.MOV.U32 R243, RZ, RZ, R197 ;  /* 0x000000fffff37224 */ /* 0x000fe400078e00c5 */
[----:B------:R-:W-:Y:S01]  /*46b50*/  IMAD.MOV.U32 R241, RZ, RZ, R199 ;  /* 0x000000fffff17224 */ /* 0x000fe200078e00c7 */
[----:B------:R-:W-:Y:S01]  /*46b60*/  USEL UR10, UR10, URZ, !UP0 ;  /* 0x000000ff0a0a7287 */ /* 0x000fe2000c000000 */
        /* <DEDUP_REMOVED lines=8> */
[----:B------:R-:W-:-:S02]  /*46bf0*/  IMAD.MOV.U32 R185, RZ, RZ, R207 ;  /* 0x000000ffffb97224 */ /* 0x000fc400078e00cf */
[----:B------:R-:W-:Y:S02]  /*46c00*/  IMAD.MOV.U32 R183, RZ, RZ, R209 ;  /* 0x000000ffffb77224 */ /* 0x000fe400078e00d1 */
[----:B------:R-:W-:Y:S02]  /*46c10*/  IMAD.MOV.U32 R180, RZ, RZ, R212 ;  /* 0x000000ffffb47224 */ /* 0x000fe400078e00d4 */
[----:B------:R-:W-:Y:S01]  /*46c20*/  IMAD.MOV.U32 R181, RZ, RZ, R211 ;  /* 0x000000ffffb57224 */ /* 0x000fe200078e00d3 */
[----:B--2---:R-:W-:-:S05]  /*46c30*/  IADD3 R133, P0, PT, R112, R3, RZ ;  /* 0x0000000370857210 */ /* 0x004fca0007f1e0ff */
[----:B------:R-:W-:Y:S01]  /*46c40*/  IMAD.X R134, R113, 0x1, R2, P0 ;  /* 0x0000000171867824 */ /* 0x000fe200000e0602 */
[----:B----4-:R-:W-:-:S05]  /*46c50*/  IADD3 R112, P0, PT, R4, R3, RZ ;  /* 0x0000000304707210 */ /* 0x010fca0007f1e0ff */
[----:B------:R-:W-:Y:S01]  /*46c60*/  IMAD.X R113, R5, 0x1, R2, P0 ;  /* 0x0000000105717824 */ /* 0x000fe200000e0602 */
[----:B------:R-:W-:-:S04]  /*46c70*/  IADD3 R4, P0, PT, R130, R3, RZ ;  /* 0x0000000382047210 */ /* 0x000fc80007f1e0ff */
[----:B------:R-:W-:Y:S02]  /*46c80*/  IADD3.X R5, PT, PT, R131, R2, RZ, P0, !PT ;  /* 0x0000000283057210 */ /* 0x000fe400007fe4ff */
        /* <DEDUP_REMOVED lines=12> */
[----:B------:R-:W-:Y:S01]  /*46d50*/  IMAD.MOV.U32 R178, RZ, RZ, R214 ;  /* 0x000000ffffb27224 */ /* 0x000fe200078e00d6 */
[----:B------:R-:W-:-:S05]  /*46d60*/  IADD3 R120, P0, PT, R116, R3, RZ ;  /* 0x0000000374787210 */ /* 0x000fca0007f1e0ff */
[----:B------:R-:W-:Y:S01]  /*46d70*/  IMAD.X R121, R117, 0x1, R2, P0 ;  /* 0x0000000175797824 */ /* 0x000fe200000e0602 */
[----:B---3--:R-:W-:Y:S01]  /*46d80*/  IADD3 R116, P0, PT, R108, R3, RZ ;  /* 0x000000036c747210 */ /* 0x008fe20007f1e0ff */
[----:B------:R-:W-:Y:S02]  /*46d90*/  IMAD.MOV.U32 R108, RZ, RZ, R188 ;  /* 0x000000ffff6c7224 */ /* 0x000fe400078e00bc */
[----:B------:R-:W-:Y:S02]  /*46da0*/  IMAD.MOV.U32 R188, RZ, RZ, R190 ;  /* 0x000000ffffbc7224 */ /* 0x000fe400078e00be */
[----:B------:R-:W-:Y:S01]  /*46db0*/  IMAD.X R117, R109, 0x1, R2, P0 ;  /* 0x000000016d757824 */ /* 0x000fe200000e0602 */
[----:B------:R-:W-:-:S05]  /*46dc0*/  MOV R109, R7 ;  /* 0x00000007006d7202 */ /* 0x000fca0000000f00 */
[----:B------:R1:W-:Y:S04]  /*46dd0*/  STL.64 [R1+0x1bc0], R108 ;  /* 0x001bc06c01007387 */ /* 0x0003e80000100a00 */
[----:B------:R-:W-:Y:S04]  /*46de0*/  STL.64 [R1+0x1bb8], R188 ;  /* 0x001bb8bc01007387 */ /* 0x000fe80000100a00 */
[----:B------:R-:W-:Y:S04]  /*46df0*/  STL.64 [R1+0x1bb0], R250 ;  /* 0x001bb0fa01007387 */ /* 0x000fe80000100a00 */
[----:B------:R-:W-:Y:S04]  /*46e00*/  STL.64 [R1+0x1ba8], R246 ;  /* 0x001ba8f601007387 */ /* 0x000fe80000100a00 */
[----:B------:R-:W-:Y:S01]  /*46e10*/  STL.64 [R1+0x1ba0], R244 ;  /* 0x001ba0f401007387 */ /* 0x000fe20000100a00 */
[----:B------:R-:W-:-:S03]  /*46e20*/  IMAD.MOV.U32 R179, RZ, RZ, R213 ;  /* 0x000000ffffb37224 */ /* 0x000fc600078e00d5 */
[----:B------:R-:W-:Y:S01]  /*46e30*/  STL.64 [R1+0x1b98], R242 ;  /* 0x001b98f201007387 */ /* 0x000fe20000100a00 */
[----:B------:R-:W-:-:S03]  /*46e40*/  IMAD.MOV.U32 R176, RZ, RZ, R216 ;  /* 0x000000ffffb07224 */ /* 0x000fc600078e00d8 */
[----:B------:R-:W-:Y:S01]  /*46e50*/  STL.64 [R1+0x1b90], R240 ;  /* 0x001b90f001007387 */ /* 0x000fe20000100a00 */
[----:B------:R-:W-:Y:S01]  /*46e60*/  IMAD.MOV.U32 R177, RZ, RZ, R215 ;  /* 0x000000ffffb17224 */ /* 0x000fe200078e00d7 */
[----:B------:R-:W-:Y:S02]  /*46e70*/  ISETP.NE.U32.AND P0, PT, RZ, UR10, PT ;  /* 0x0000000aff007c0c */ /* 0x000fe4000bf05070 */
[----:B------:R-:W-:Y:S01]  /*46e80*/  STL.64 [R1+0x1b88], R238 ;  /* 0x001b88ee01007387 */ /* 0x000fe20000100a00 */
[----:B------:R-:W-:-:S03]  /*46e90*/  IMAD.MOV.U32 R155, RZ, RZ, R154 ;  /* 0x000000ffff9b7224 */ /* 0x000fc600078e009a */
[----:B------:R-:W-:Y:S01]  /*46ea0*/  STL.64 [R1+0x1b80], R236 ;  /* 0x001b80ec01007387 */ /* 0x000fe20000100a00 */
[----:B------:R-:W-:Y:S01]  /*46eb0*/  IMAD.MOV.U32 R174, RZ, RZ, R218 ;  /* 0x000000ffffae7224 */ /* 0x000fe200078e00da */
[----:B------:R-:W-:Y:S01]  /*46ec0*/  UISETP.GT.AND UP2, UPT, UR14, 0x19, UPT ;  /* 0x000000190e00788c */ /* 0x000fe2000bf44270 */
[----:B------:R-:W-:Y:S01]  /*46ed0*/  IMAD.MOV.U32 R175, RZ, RZ, R217 ;  /* 0x000000ffffaf7224 */ /* 0x000fe200078e00d9 */
[----:B------:R-:W-:Y:S01]  /*46ee0*/  STL.64 [R1+0x1b78], R186 ;  /* 0x001b78ba01007387 */ /* 0x000fe20000100a00 */
[----:B------:R-:W-:Y:S01]  /*46ef0*/  IMAD.MOV.U32 R154, RZ, RZ, R153 ;  /* 0x000000ffff9a7224 */ /* 0x000fe200078e0099 */
[----:B------:R-:W-:Y:S01]  /*46f00*/  MOV R172, R220 ;  /* 0x000000dc00ac7202 */ /* 0x000fe20000000f00 */
[----:B------:R-:W-:Y:S01]  /*46f10*/  IMAD.MOV.U32 R173, RZ, RZ, R219 ;  /* 0x000000ffffad7224 */ /* 0x000fe200078e00db */
[----:B------:R-:W-:Y:S01]  /*46f20*/  STL.64 [R1+0x1b70], R184 ;  /* 0x001b70b801007387 */ /* 0x000fe20000100a00 */
[----:B------:R-:W-:Y:S01]  /*46f30*/  MOV R153, R152 ;  /* 0x0000009800997202 */ /* 0x000fe20000000f00 */
[----:B------:R-:W-:-:S02]  /*46f40*/  IMAD.MOV.U32 R170, RZ, RZ, R222 ;  /* 0x000000ffffaa7224 */ /* 0x000fc400078e00de */
[----:B------:R-:W-:Y:S01]  /*46f50*/  STL.64 [R1+0x1b68], R182 ;  /* 0x001b68b601007387 */ /* 0x000fe20000100a00 */
[----:B------:R-:W-:Y:S02]  /*46f60*/  IMAD.MOV.U32 R171, RZ, RZ, R221 ;  /* 0x000000ffffab7224 */ /* 0x000fe400078e00dd */
[----:B------:R-:W-:Y:S01]  /*46f70*/  IMAD.MOV.U32 R152, RZ, RZ, R151 ;  /* 0x000000ffff987224 */ /* 0x000fe200078e0097 */
[----:B------:R-:W-:Y:S01]  /*46f80*/  STL.64 [R1+0x1b60], R180 ;  /* 0x001b60b401007387 */ /* 0x000fe20000100a00 */
[----:B------:R-:W-:Y:S02]  /*46f90*/  IMAD.MOV.U32 R168, RZ, RZ, R224 ;  /* 0x000000ffffa87224 */ /* 0x000fe400078e00e0 */
        /* <DEDUP_REMOVED lines=23> */
[----:B------:R-:W-:Y:S01]  /*47110*/  USEL UR11, UR11, URZ, !UP0 ;  /* 0x000000ff0b0b7287 */ /* 0x000fe2000c000000 */
[----:B------:R-:W-:Y:S01]  /*47120*/  IMAD.MOV.U32 R159, RZ, RZ, R233 ;  /* 0x000000ffff9f7224 */ /* 0x000fe200078e00e9 */
[----:B------:R-:W-:Y:S01]  /*47130*/  LDGSTS.E [R6+0xa800], desc[UR32][R108.64], P0 ;  /* 0x0a8000006c067fae */ /* 0x000fe200081a1020 */
        /* <DEDUP_REMOVED lines=11> */
[----:B------:R-:W-:Y:S01]  /*471f0*/  ISETP.NE.U32.AND P1, PT, RZ, UR11, PT ;  /* 0x0000000bff007c0c */ /* 0x000fe2000bf25070 */
[----:B------:R-:W-:Y:S01]  /*47200*/  IMAD.MOV.U32 R140, RZ, RZ, R139 ;  /* 0x000000ffff8c7224 */ /* 0x000fe200078e008b */
[----:B------:R-:W-:Y:S01]  /*47210*/  STL.64 [R1+0x1988], R158 ;  /* 0x0019889e01007387 */ /* 0x000fe20000100a00 */
[----:B------:R-:W-:-:S03]  /*47220*/  IMAD.MOV.U32 R139, RZ, RZ, R138 ;  /* 0x000000ffff8b7224 */ /* 0x000fc600078e008a */
[----:B------:R-:W-:Y:S01]  /*47230*/  LDGSTS.E [R6+0xa880], desc[UR32][R188.64], P0 ;  /* 0x0a880000bc067fae */ /* 0x000fe200081a1020 */
[----:B------:R-:W-:-:S03]  /*47240*/  IMAD.MOV.U32 R138, RZ, RZ, R137 ;  /* 0x000000ffff8a7224 */ /* 0x000fc600078e0089 */
[----:B------:R-:W-:Y:S01]  /*47250*/  STL.64 [R1+0x1980], R156 ;  /* 0x0019809c01007387 */ /* 0x000fe20000100a00 */
[----:B------:R-:W-:-:S03]  /*47260*/  IMAD.MOV.U32 R137, RZ, RZ, R136 ;  /* 0x000000ffff897224 */ /* 0x000fc600078e0088 */
[----:B------:R-:W-:Y:S01]  /*47270*/  LDGSTS.E [R6+0xa900], desc[UR32][R250.64], P0 ;  /* 0x0a900000fa067fae */ /* 0x000fe200081a1020 */
[----:B------:R-:W-:-:S03]  /*47280*/  IMAD.MOV.U32 R136, RZ, RZ, R135 ;  /* 0x000000ffff887224 */ /* 0x000fc600078e0087 */
[----:B------:R-:W-:Y:S04]  /*47290*/  STL.64 [R1+0x1978], R154 ;  /* 0x0019789a01007387 */ /* 0x000fe80000100a00 */
[----:B------:R-:W-:Y:S01]  /*472a0*/  LDGSTS.E [R6+0xa980], desc[UR32][R246.64], P0 ;  /* 0x0a980000f6067fae */ /* 0x000fe200081a1020 */
[----:B------:R-:W-:-:S03]  /*472b0*/  IMAD.MOV.U32 R135, RZ, RZ, R134 ;  /* 0x000000ffff877224 */ /* 0x000fc600078e0086 */
[----:B------:R-:W-:Y:S04]  /*472c0*/  STL.64 [R1+0x1970], R152 ;  /* 0x0019709801007387 */ /* 0x000fe80000100a00 */
[----:B------:R-:W-:Y:S01]  /*472d0*/  LDGSTS.E [R6+0xaa00], desc[UR32][R244.64], P0 ;  /* 0x0aa00000f4067fae */ /* 0x000fe200081a1020 */
[----:B------:R-:W-:-:S03]  /*472e0*/  IMAD.MOV.U32 R134, RZ, RZ, R133 ;  /* 0x000000ffff867224 */ /* 0x000fc600078e0085 */
[----:B------:R-:W-:Y:S04]  /*472f0*/  STL.64 [R1+0x1968], R150 ;  /* 0x0019689601007387 */ /* 0x000fe80000100a00 */
[----:B------:R-:W-:Y:S01]  /*47300*/  LDGSTS.E [R6+0xaa80], desc[UR32][R242.64], P0 ;  /* 0x0aa80000f2067fae */ /* 0x000fe200081a1020 */
[----:B------:R-:W-:-:S03]  /*47310*/  MOV R133, R132 ;  /* 0x0000008400857202 */ /* 0x000fc60000000f00 */
[----:B------:R2:W-:Y:S04]  /*47320*/  STL.64 [R1+0x1960], R110 ;  /* 0x0019606e01007387 */ /* 0x0005e80000100a00 */
[----:B------:R-:W-:Y:S01]  /*47330*/  LDGSTS.E [R6+0xab00], desc[UR32][R240.64], P0 ;  /* 0x0ab00000f0067fae */ /* 0x000fe200081a1020 */
[----:B------:R-:W-:-:S03]  /*47340*/  IMAD.MOV.U32 R132, RZ, RZ, R131 ;  /* 0x000000ffff847224 */ /* 0x000fc600078e0083 */
[----:B------:R-:W-:Y:S04]  /*47350*/  STL.64 [R1+0x1958], R148 ;  /* 0x0019589401007387 */ /* 0x000fe80000100a00 */
[----:B------:R-:W-:Y:S01]  /*47360*/  LDGSTS.E [R6+0xab80], desc[UR32][R238.64], P0 ;  /* 0x0ab80000ee067fae */ /* 0x000fe200081a1020 */
[----:B------:R-:W-:-:S03]  /*47370*/  IMAD.MOV.U32 R131, RZ, RZ, R130 ;  /* 0x000000ffff837224 */ /* 0x000fc600078e0082 */
[----:B------:R3:W-:Y:S04]  /*47380*/  STL.64 [R1+0x1950], R118 ;  /* 0x0019507601007387 */ /* 0x0007e80000100a00 */
        /* <DEDUP_REMOVED lines=40> */
[----:B------:R2:W-:Y:S04]  /*47610*/  STL.64 [R1+0x1748], R116 ;  /* 0x0017487401007387 */ /* 0x0005e80000100a00 */
[----:B------:R-:W-:Y:S04]  /*47620*/  LDGSTS.E [R6+0xcc80], desc[UR32][R154.64], P1 ;  /* 0x0cc800009a067fae */ /* 0x000fe800089a1020 */
[----:B-1----:R-:W5:Y:S04]  /*47630*/  LDL.LU.64 R108, [R1+0x2c40] ;  /* 0x002c4000016c7983 */ /* 0x002f680000300a00 */
[----:B------:R-:W-:Y:S04]  /*47640*/  LDGSTS.E [R6+0xcd00], desc[UR32][R152.64], P1 ;  /* 0x0cd0000098067fae */ /* 0x000fe800089a1020 */
[----:B------:R-:W-:Y:S04]  /*47650*/  LDGSTS.E [R6+0xcd80], desc[UR32][R150.64], P1 ;  /* 0x0cd8000096067fae */ /* 0x000fe800089a1020 */
[----:B------:R-:W4:Y:S04]  /*47660*/  LDL.LU R7, [R1+0x1d5c] ;  /* 0x001d5c0001077983 */ /* 0x000f280000300800 */
[----:B------:R-:W-:Y:S04]  /*47670*/  LDGSTS.E [R6+0xce00], desc[UR32][R110.64], P1 ;  /* 0x0ce000006e067fae */ /* 0x000fe800089a1020 */
[----:B------:R-:W-:Y:S04]  /*47680*/  LDGSTS.E [R6+0xce80], desc[UR32][R148.64], P1 ;  /* 0x0ce8000094067fae */ /* 0x000fe800089a1020 */
[----:B------:R1:W-:Y:S04]  /*47690*/  LDGSTS.E [R6+0xcf00], desc[UR32][R118.64], P1 ;  /* 0x0cf0000076067fae */ /* 0x0003e800089a1020 */
[----:B--2---:R-:W2:Y:S01]  /*476a0*/  LDL.LU R110, [R1+0x1d64] ;  /* 0x001d6400016e7983 */ /* 0x004ea20000300800 */
[----:B------:R-:W-:-:S03]  /*476b0*/  UISETP.GT.AND UP4, UPT, UR14, 0x1d, UPT ;  /* 0x0000001d0e00788c */ /* 0x000fc6000bf84270 */
[----:B------:R-:W-:Y:S04]  /*476c0*/  LDGSTS.E [R6+0xcf80], desc[UR32][R146.64], P1 ;  /* 0x0cf8000092067fae */ /* 0x000fe800089a1020 */
[----:B---3--:R-:W3:Y:S04]  /*476d0*/  LDL.LU R118, [R1+0x1d58] ;  /* 0x001d580001767983 */ /* 0x008ee80000300800 */
[----:B------:R-:W3:Y:S01]  /*476e0*/  LDL.LU R111, [R1+0x1d60] ;  /* 0x001d6000016f7983 */ /* 0x000ee20000300800 */
        /* <DEDUP_REMOVED lines=12> */
[----:B----4-:R-:W4:Y:S04]  /*477b0*/  LDL.LU R113, [R1+0x1d6c] ;  /* 0x001d6c0001717983 */ /* 0x010f280000300800 */
[----:B------:R-:W4:Y:S04]  /*477c0*/  LDL.LU R5, [R1+0x1d74] ;  /* 0x001d740001057983 */ /* 0x000f280000300800 */
        /* <DEDUP_REMOVED lines=13> */
[----:B------:R-:W-:-:S04]  /*478a0*/  SHF.L.U32 R249, R249, 0x2, RZ ;  /* 0x00000002f9f97819 */ /* 0x000fc800000006ff */
[----:B-1----:R-:W-:-:S05]  /*478b0*/  LOP3.LUT R119, R249, 0x40, RZ, 0x3c, !PT ;  /* 0x00000040f9777812 */ /* 0x002fca00078e3cff */
[----:B------:R-:W-:Y:S01]  /*478c0*/  VIADD R6, R119, UR15 ;  /* 0x0000000f77067c36 */ /* 0x000fe20008000000 */
[----:B------:R-:W-:-:S04]  /*478d0*/  UISETP.GT.AND UP3, UPT, UR14, 0x2, UPT ;  /* 0x000000020e00788c */ /* 0x000fc8000bf64270 */
[----:B------:R-:W-:-:S04]  /*478e0*/  USEL UR10, URZ, 0x4, !UP3 ;  /* 0x00000004ff0a7887 */ /* 0x000fc8000d800000 */
[----:B------:R-:W-:-:S06]  /*478f0*/  USEL UR10, UR10, URZ, !UP0 ;  /* 0x000000ff0a0a7287 */ /* 0x000fcc000c000000 */
[----:B------:R-:W-:Y:S02]  /*47900*/  ISETP.NE.U32.AND P0, PT, RZ, UR10, PT ;  /* 0x0000000aff007c0c */ /* 0x000fe4000bf05070 */
[----:B------:R-:W-:-:S05]  /*47910*/  IADD3 R7, P1, PT, R7, R3, RZ ;  /* 0x0000000307077210 */ /* 0x000fca0007f3e0ff */
[----:B------:R1:W-:Y:S01]  /*47920*/  STL [R1+0x1d5c], R7 ;  /* 0x001d5c0701007387 */ /* 0x0003e20000100800 */
[----:B------:R-:W-:Y:S01]  /*47930*/  IMAD.MOV.U32 R188, RZ, RZ, R7 ;  /* 0x000000ffffbc7224 */ /* 0x000fe200078e0007 */
[----:B--2---:R-:W-:Y:S01]  /*47940*/  IADD3 R110, P2, PT, R110, R3, RZ ;  /* 0x000000036e6e7210 */ /* 0x004fe20007f5e0ff */
[----:B---3--:R-:W-:-:S04]  /*47950*/  IMAD.X R118, R118, 0x1, R2, P1 ;  /* 0x0000000176767824 */ /* 0x008fc800008e0602 */
[----:B------:R-:W-:Y:S01]  /*47960*/  IMAD.X R111, R111, 0x1, R2, P2 ;  /* 0x000000016f6f7824 */ /* 0x000fe200010e0602 */
[----:B------:R2:W-:Y:S04]  /*47970*/  STL [R1+0x1d58], R118 ;  /* 0x001d587601007387 */ /* 0x0005e80000100800 */
[----:B------:R-:W-:Y:S04]  /*47980*/  STL [R1+0x1d64], R110 ;  /* 0x001d646e01007387 */ /* 0x000fe80000100800 */
[----:B------:R3:W-:Y:S01]  /*47990*/  STL [R1+0x1d60], R111 ;  /* 0x001d606f01007387 */ /* 0x0007e20000100800 */
[----:B------:R-:W-:-:S03]  /*479a0*/  IMAD.MOV.U32 R189, RZ, RZ, R118 ;  /* 0x000000ffffbd7224 */ /* 0x000fc600078e0076 */
[----:B-1----:R-:W4:Y:S04]  /*479b0*/  LDL.LU R7, [R1+0x1d8c] ;  /* 0x001d8c0001077983 */ /* 0x002f280000300800 */
[----:B------:R-:W4:Y:S04]  /*479c0*/  LDL.LU R119, [R1+0x1d94] ;  /* 0x001d940001777983 */ /* 0x000f280000300800 */
[----:B--2---:R-:W2:Y:S04]  /*479d0*/  LDL.LU R118, [R1+0x1d88] ;  /* 0x001d880001767983 */ /* 0x004ea80000300800 */
[----:B------:R-:W2:Y:S04]  /*479e0*/  LDL.LU R120, [R1+0x1d90] ;  /* 0x001d900001787983 */ /* 0x000ea80000300800 */
[----:B------:R1:W-:Y:S02]  /*479f0*/  LDGSTS.E [R6+0x1000], desc[UR32][R188.64], P0 ;  /* 0x01000000bc067fae */ /* 0x0003e400081a1020 */
[----:B-1----:R-:W-:-:S02]  /*47a00*/  IMAD.MOV.U32 R188, RZ, RZ, R110 ;  /* 0x000000ffffbc7224 */ /* 0x002fc400078e006e */
[----:B------:R-:W-:Y:S02]  /*47a10*/  IMAD.MOV.U32 R189, RZ, RZ, R111 ;  /* 0x000000ffffbd7224 */ /* 0x000fe400078e006f */
[----:B---3--:R-:W3:Y:S04]  /*47a20*/  LDL.LU R111, [R1+0x1d9c] ;  /* 0x001d9c00016f7983 */ /* 0x008ee80000300800 */
[----:B------:R-:W3:Y:S04]  /*47a30*/  LDL.LU R110, [R1+0x1da4] ;  /* 0x001da400016e7983 */ /* 0x000ee80000300800 */
[----:B------:R1:W-:Y:S01]  /*47a40*/  LDGSTS.E [R6+0x1080], desc[UR32][R188.64], P0 ;  /* 0x01080000bc067fae */ /* 0x0003e200081a1020 */
[----:B----4-:R-:W-:-:S02]  /*47a50*/  IADD3 R113, P1, PT, R113, R3, RZ ;  /* 0x0000000371717210 */ /* 0x010fc40007f3e0ff */
[----:B------:R-:W-:-:S03]  /*47a60*/  IADD3 R5, P2, PT, R5, R3, RZ ;  /* 0x0000000305057210 */ /* 0x000fc60007f5e0ff */
[----:B------:R-:W-:Y:S01]  /*47a70*/  STL [R1+0x1d6c], R113 ;  /* 0x001d6c7101007387 */ /* 0x000fe20000100800 */
[----:B-1----:R-:W-:Y:S01]  /*47a80*/  MOV R188, R113 ;  /* 0x0000007100bc7202 */ /* 0x002fe20000000f00 */
[----:B------:R-:W-:-:S04]  /*47a90*/  IMAD.X R115, R115, 0x1, R2, P1 ;  /* 0x0000000173737824 */ /* 0x000fc800008e0602 */
[----:B------:R-:W-:Y:S01]  /*47aa0*/  IMAD.MOV.U32 R189, RZ, RZ, R115 ;  /* 0x000000ffffbd7224 */ /* 0x000fe200078e0073 */
[----:B------:R1:W-:Y:S01]  /*47ab0*/  STL [R1+0x1d68], R115 ;  /* 0x001d687301007387 */ /* 0x0003e20000100800 */
[----:B------:R-:W-:-:S03]  /*47ac0*/  IMAD.X R112, R112, 0x1, R2, P2 ;  /* 0x0000000170707824 */ /* 0x000fc600010e0602 */
[----:B------:R-:W-:Y:S04]  /*47ad0*/  STL [R1+0x1d74], R5 ;  /* 0x001d740501007387 */ /* 0x000fe80000100800 */
[----:B------:R4:W-:Y:S04]  /*47ae0*/  LDGSTS.E [R6+0x1100], desc[UR32][R188.64], P0 ;  /* 0x01100000bc067fae */ /* 0x0009e800081a1020 */
[----:B-1----:R-:W3:Y:S04]  /*47af0*/  LDL.LU R115, [R1+0x1d98] ;  /* 0x001d980001737983 */ /* 0x002ee80000300800 */
[----:B------:R1:W-:Y:S04]  /*47b00*/  STL [R1+0x1d70], R112 ;  /* 0x001d707001007387 */ /* 0x0003e80000100800 */
[----:B------:R-:W3:Y:S01]  /*47b10*/  LDL.LU R113, [R1+0x1da0] ;  /* 0x001da00001717983 */ /* 0x000ee20000300800 */
[----:B----4-:R-:W-:-:S02]  /*47b20*/  IMAD.MOV.U32 R188, RZ, RZ, R5 ;  /* 0x000000ffffbc7224 */ /* 0x010fc400078e0005 */
[----:B------:R-:W-:Y:S02]  /*47b30*/  IMAD.MOV.U32 R189, RZ, RZ, R112 ;  /* 0x000000ffffbd7224 */ /* 0x000fe400078e0070 */
[----:B-1----:R-:W4:Y:S04]  /*47b40*/  LDL.LU R112, [R1+0x1dac] ;  /* 0x001dac0001707983 */ /* 0x002f280000300800 */
[----:B------:R-:W4:Y:S01]  /*47b50*/  LDL.LU R5, [R1+0x1db4] ;  /* 0x001db40001057983 */ /* 0x000f220000300800 */
        /* <DEDUP_REMOVED lines=10> */
[----:B------:R-:W4:Y:S04]  /*47c00*/  LDL.LU R117, [R1+0x1da8] ;  /* 0x001da80001757983 */ /* 0x000f280000300800 */
        /* <DEDUP_REMOVED lines=8> */
[----:B------:R-:W-:-:S02]  /*47c90*/  IADD3 R7, P1, PT, R7, R3, RZ ;  /* 0x0000000307077210 */ /* 0x000fc40007f3e0ff */
[----:B------:R-:W-:Y:S02]  /*47ca0*/  IADD3 R119, P2, PT, R119, R3, RZ ;  /* 0x0000000377777210 */ /* 0x000fe40007f5e0ff */
[----:B--2---:R-:W-:Y:S01]  /*47cb0*/  IADD3.X R118, PT, PT, R118, R2, RZ, P1, !PT ;  /* 0x0000000276767210 */ /* 0x004fe20000ffe4ff */
[----:B------:R-:W-:Y:S04]  /*47cc0*/  STL [R1+0x1d8c], R7 ;  /* 0x001d8c0701007387 */ /* 0x000fe80000100800 */
[----:B------:R2:W-:Y:S01]  /*47cd0*/  STL [R1+0x1d88], R118 ;  /* 0x001d887601007387 */ /* 0x0005e20000100800 */
[----:B-1----:R-:W-:Y:S02]  /*47ce0*/  IMAD.MOV.U32 R189, RZ, RZ, R118 ;  /* 0x000000ffffbd7224 */ /* 0x002fe400078e0076 */
[----:B------:R-:W-:Y:S01]  /*47cf0*/  IMAD.X R120, R120, 0x1, R2, P2 ;  /* 0x0000000178787824 */ /* 0x000fe200010e0602 */
[----:B------:R-:W-:Y:S01]  /*47d00*/  STL [R1+0x1d94], R119 ;  /* 0x001d947701007387 */ /* 0x000fe20000100800 */
[----:B------:R-:W-:-:S03]  /*47d10*/  IMAD.MOV.U32 R188, RZ, RZ, R7 ;  /* 0x000000ffffbc7224 */ /* 0x000fc600078e0007 */
[----:B--2---:R-:W2:Y:S04]  /*47d20*/  LDL.LU R118, [R1+0x1db8] ;  /* 0x001db80001767983 */ /* 0x004ea80000300800 */
[----:B------:R-:W-:Y:S04]  /*47d30*/  STL [R1+0x1d90], R120 ;  /* 0x001d907801007387 */ /* 0x000fe80000100800 */
[----:B------:R-:W2:Y:S01]  /*47d40*/  LDL.LU R7, [R1+0x1dc0] ;  /* 0x001dc00001077983 */ /* 0x000ea20000300800 */
[----:B---3--:R-:W-:-:S03]  /*47d50*/  IADD3 R111, P1, PT, R111, R3, RZ ;  /* 0x000000036f6f7210 */ /* 0x008fc60007f3e0ff */
[----:B------:R1:W-:Y:S01]  /*47d60*/  LDGSTS.E [R6+0x1300], desc[UR32][R188.64], P0 ;  /* 0x01300000bc067fae */ /* 0x0003e200081a1020 */
[----:B------:R-:W-:-:S03]  /*47d70*/  IADD3 R110, P2, PT, R110, R3, RZ ;  /* 0x000000036e6e7210 */ /* 0x000fc60007f5e0ff */
[----:B------:R3:W-:Y:S01]  /*47d80*/  STL [R1+0x1d9c], R111 ;  /* 0x001d9c6f01007387 */ /* 0x0007e20000100800 */
[----:B-1----:R-:W-:Y:S02]  /*47d90*/  IMAD.MOV.U32 R188, RZ, RZ, R119 ;  /* 0x000000ffffbc7224 */ /* 0x002fe400078e0077 */
[----:B------:R-:W-:-:S05]  /*47da0*/  IMAD.MOV.U32 R189, RZ, RZ, R120 ;  /* 0x000000ffffbd7224 */ /* 0x000fca00078e0078 */
[----:B------:R1:W-:Y:S02]  /*47db0*/  LDGSTS.E [R6+0x1380], desc[UR32][R188.64], P0 ;  /* 0x01380000bc067fae */ /* 0x0003e400081a1020 */
[----:B-1----:R-:W-:Y:S02]  /*47dc0*/  IMAD.MOV.U32 R188, RZ, RZ, R111 ;  /* 0x000000ffffbc7224 */ /* 0x002fe400078e006f */
[----:B------:R-:W-:-:S04]  /*47dd0*/  IMAD.X R115, R115, 0x1, R2, P1 ;  /* 0x0000000173737824 */ /* 0x000fc800008e0602 */
[----:B------:R-:W-:Y:S01]  /*47de0*/  IMAD.MOV.U32 R189, RZ, RZ, R115 ;  /* 0x000000ffffbd7224 */ /* 0x000fe200078e0073 */
[----:B------:R-:W-:Y:S01]  /*47df0*/  STL [R1+0x1d98], R115 ;  /* 0x001d987301007387 */ /* 0x000fe20000100800 */
[----:B------:R-:W-:-:S03]  /*47e00*/  IMAD.X R113, R113, 0x1, R2, P2 ;  /* 0x0000000171717824 */ /* 0x000fc600010e0602 */
[----:B------:R-:W-:Y:S04]  /*47e10*/  STL [R1+0x1da4], R110 ;  /* 0x001da46e01007387 */ /* 0x000fe80000100800 */
[----:B---3--:R-:W3:Y:S04]  /*47e20*/  LDL.LU R111, [R1+0x1dcc] ;  /* 0x001dcc00016f7983 */ /* 0x008ee80000300800 */
[----:B------:R1:W-:Y:S01]  /*47e30*/  LDGSTS.E [R6+0x1400], desc[UR32][R188.64], P0 ;  /* 0x01400000bc067fae */ /* 0x0003e200081a1020 */
[----:B----4-:R-:W-:-:S03]  /*47e40*/  IADD3 R112, P1, PT, R112, R3, RZ ;  /* 0x0000000370707210 */ /* 0x010fc60007f3e0ff */
[----:B------:R4:W-:Y:S01]  /*47e50*/  STL [R1+0x1da0], R113 ;  /* 0x001da07101007387 */ /* 0x0009e20000100800 */
[----:B-1----:R-:W-:-:S03]  /*47e60*/  IMAD.MOV.U32 R189, RZ, RZ, R113 ;  /* 0x000000ffffbd7224 */ /* 0x002fc600078e0071 */
[----:B----4-:R-:W4:Y:S01]  /*47e70*/  LDL.LU R113, [R1+0x1dc8] ;  /* 0x001dc80001717983 */ /* 0x010f220000300800 */
[----:B------:R-:W-:Y:S02]  /*47e80*/  MOV R188, R110 ;  /* 0x0000006e00bc7202 */ /* 0x000fe40000000f00 */
[----:B------:R-:W-:Y:S01]  /*47e90*/  IADD3 R5, P2, PT, R5, R3, RZ ;  /* 0x0000000305057210 */ /* 0x000fe20007f5e0ff */
[----:B------:R-:W4:Y:S04]  /*47ea0*/  LDL.LU R110, [R1+0x1dd4] ;  /* 0x001dd400016e7983 */ /* 0x000f280000300800 */
[----:B------:R-:W4:Y:S01]  /*47eb0*/  LDL.LU R115, [R1+0x1f5c] ;  /* 0x001f5c0001737983 */ /* 0x000f220000300800 */
[----:B------:R-:W-:-:S03]  /*47ec0*/  IMAD.X R117, R117, 0x1, R2, P1 ;  /* 0x0000000175757824 */ /* 0x000fc600008e0602 */
[----:B------:R1:W-:Y:S04]  /*47ed0*/  STL [R1+0x1dac], R112 ;  /* 0x001dac7001007387 */ /* 0x0003e80000100800 */
[----:B------:R1:W-:Y:S01]  /*47ee0*/  LDGSTS.E [R6+0x1480], desc[UR32][R188.64], P0 ;  /* 0x01480000bc067fae */ /* 0x0003e200081a1020 */
[----:B------:R-:W-:-:S03]  /*47ef0*/  IMAD.X R116, R116, 0x1, R2, P2 ;  /* 0x0000000174747824 */ /* 0x000fc600010e0602 */
[----:B------:R1:W-:Y:S04]  /*47f00*/  STL [R1+0x1da8], R117 ;  /* 0x001da87501007387 */ /* 0x0003e80000100800 */
[----:B------:R1:W-:Y:S02]  /*47f10*/  STL [R1+0x1db4], R5 ;  /* 0x001db40501007387 */ /* 0x0003e40000100800 */
[----:B-1----:R-:W-:Y:S02]  /*47f20*/  IMAD.MOV.U32 R188, RZ, RZ, R112 ;  /* 0x000000ffffbc7224 */ /* 0x002fe400078e0070 */
[----:B------:R-:W4:Y:S01]  /*47f30*/  LDL.LU R112, [R1+0x1dd0] ;  /* 0x001dd00001707983 */ /* 0x000f220000300800 */
[----:B------:R-:W-:-:S03]  /*47f40*/  IMAD.MOV.U32 R189, RZ, RZ, R117 ;  /* 0x000000ffffbd7224 */ /* 0x000fc600078e0075 */
[----:B------:R1:W-:Y:S04]  /*47f50*/  STL [R1+0x1db0], R116 ;  /* 0x001db07401007387 */ /* 0x0003e80000100800 */
[----:B------:R-:W4:Y:S01]  /*47f60*/  LDL.LU R117, [R1+0x1f58] ;  /* 0x001f580001757983 */ /* 0x000f220000300800 */
[----:B------:R-:W-:-:S03]  /*47f70*/  IADD3 R114, P1, PT, R114, R3, RZ ;  /* 0x0000000372727210 */ /* 0x000fc60007f3e0ff */
[----:B------:R1:W-:Y:S01]  /*47f80*/  LDGSTS.E [R6+0x1500], desc[UR32][R188.64], P0 ;  /* 0x01500000bc067fae */ /* 0x0003e200081a1020 */
[----:B------:R-:W-:Y:S01]  /*47f90*/  IADD3 R4, P2, PT, R4, R3, RZ ;  /* 0x0000000304047210 */ /* 0x000fe20007f5e0ff */
[----:B-1----:R-:W-:Y:S02]  /*47fa0*/  IMAD.MOV.U32 R188, RZ, RZ, R5 ;  /* 0x000000ffffbc7224 */ /* 0x002fe400078e0005 */
[----:B------:R-:W-:Y:S01]  /*47fb0*/  IMAD.MOV.U32 R189, RZ, RZ, R116 ;  /* 0x000000ffffbd7224 */ /* 0x000fe200078e0074 */
[----:B------:R-:W4:Y:S04]  /*47fc0*/  LDL.LU R5, [R1+0x1f64] ;  /* 0x001f640001057983 */ /* 0x000f280000300800 */
[----:B------:R-:W4:Y:S04]  /*47fd0*/  LDL.LU R116, [R1+0x1f6c] ;  /* 0x001f6c0001747983 */ /* 0x000f280000300800 */
[----:B------:R1:W-:Y:S04]  /*47fe0*/  STL [R1+0x1dbc], R114 ;  /* 0x001dbc7201007387 */ /* 0x0003e80000100800 */
[----:B------:R1:W-:Y:S02]  /*47ff0*/  LDGSTS.E [R6+0x1580], desc[UR32][R188.64], P0 ;  /* 0x01580000bc067fae */ /* 0x0003e400081a1020 */
[----:B-1----:R-:W-:Y:S01]  /*48000*/  MOV R188, R114 ;  /* 0x0000007200bc7202 */ /* 0x002fe20000000f00 */
        /* <DEDUP_REMOVED lines=14> */
[----:B---3--:R-:W-:-:S05]  /*480f0*/  IADD3 R111, P1, PT, R111, R3, RZ ;  /* 0x000000036f6f7210 */ /* 0x008fca0007f3e0ff */
[----:B------:R3:W-:Y:S01]  /*48100*/  STL [R1+0x1dcc], R111 ;  /* 0x001dcc6f01007387 */ /* 0x0007e20000100800 */
[----:B-1----:R-:W-:Y:S02]  /*48110*/  IMAD.MOV.U32 R188, RZ, RZ, R111 ;  /* 0x000000ffffbc7224 */ /* 0x002fe400078e006f */
[----:B----4-:R-:W-:-:S05]  /*48120*/  IMAD.X R113, R113, 0x1, R2, P1 ;  /* 0x0000000171717824 */ /* 0x010fca00008e0602 */
[----:B------:R1:W-:Y:S01]  /*48130*/  STL [R1+0x1dc8], R113 ;  /* 0x001dc87101007387 */ /* 0x0003e20000100800 */
[----:B------:R-:W-:-:S03]  /*48140*/  IADD3 R110, P2, PT, R110, R3, RZ ;  /* 0x000000036e6e7210 */ /* 0x000fc60007f5e0ff */
[----:B---3--:R-:W3:Y:S01]  /*48150*/  LDL.LU R111, [R1+0x1f70] ;  /* 0x001f7000016f7983 */ /* 0x008ee20000300800 */
[----:B------:R-:W-:Y:S01]  /*48160*/  IMAD.MOV.U32 R189, RZ, RZ, R113 ;  /* 0x000000ffffbd7224 */ /* 0x000fe200078e0071 */
[----:B------:R-:W-:Y:S02]  /*48170*/  IADD3 R115, P3, PT, R115, R3, RZ ;  /* 0x0000000373737210 */ /* 0x000fe40007f7e0ff */
[----:B-1----:R-:W4:Y:S04]  /*48180*/  LDL.LU R113, [R1+0x1f78] ;  /* 0x001f780001717983 */ /* 0x002f280000300800 */
[----:B------:R1:W-:Y:S04]  /*48190*/  LDGSTS.E [R6+0x1700], desc[UR32][R188.64], P0 ;  /* 0x01700000bc067fae */ /* 0x0003e800081a1020 */
[----:B------:R1:W-:Y:S01]  /*481a0*/  STL [R1+0x1dd4], R110 ;  /* 0x001dd46e01007387 */ /* 0x0003e20000100800 */
[----:B------:R-:W-:-:S02]  /*481b0*/  IMAD.X R112, R112, 0x1, R2, P2 ;  /* 0x0000000170707824 */ /* 0x000fc400010e0602 */
[----:B-1----:R-:W-:-:S03]  /*481c0*/  IMAD.MOV.U32 R188, RZ, RZ, R110 ;  /* 0x000000ffffbc7224 */ /* 0x002fc600078e006e */
[----:B------:R1:W-:Y:S01]  /*481d0*/  STL [R1+0x1dd0], R112 ;  /* 0x001dd07001007387 */ /* 0x0003e20000100800 */
[----:B------:R-:W-:Y:S01]  /*481e0*/  MOV R189, R112 ;  /* 0x0000007000bd7202 */ /* 0x000fe20000000f00 */
[----:B------:R-:W-:Y:S02]  /*481f0*/  IMAD.X R117, R117, 0x1, R2, P3 ;  /* 0x0000000175757824 */ /* 0x000fe400018e0602 */
[----:B------:R-:W-:Y:S04]  /*48200*/  STL [R1+0x1f5c], R115 ;  /* 0x001f5c7301007387 */ /* 0x000fe80000100800 */
[----:B------:R-:W4:Y:S04]  /*48210*/  LDL.LU R110, [R1+0x1f84] ;  /* 0x001f8400016e7983 */ /* 0x000f280000300800 */
[----:B------:R1:W-:Y:S04]  /*48220*/  STL [R1+0x1f58], R117 ;  /* 0x001f587501007387 */ /* 0x0003e80000100800 */
[----:B------:R1:W-:Y:S04]  /*48230*/  LDGSTS.E [R6+0x1780], desc[UR32][R188.64], P0 ;  /* 0x01780000bc067fae */ /* 0x0003e800081a1020 */
[----:B-1----:R-:W4:Y:S01]  /*48240*/  LDL.LU R112, [R1+0x1f8c] ;  /* 0x001f8c0001707983 */ /* 0x002f220000300800 */
[----:B------:R-:W-:-:S03]  /*48250*/  IMAD.MOV.U32 R189, RZ, RZ, R117 ;  /* 0x000000ffffbd7224 */ /* 0x000fc600078e0075 */
[----:B------:R-:W4:Y:S01]  /*48260*/  LDL.LU R117, [R1+0x1f80] ;  /* 0x001f800001757983 */ /* 0x000f220000300800 */
[----:B------:R-:W-:-:S03]  /*48270*/  IMAD.MOV.U32 R188, RZ, RZ, R115 ;  /* 0x000000ffffbc7224 */ /* 0x000fc600078e0073 */
        /* <DEDUP_REMOVED lines=27> */
[----:B-1----:R-:W-:Y:S02]  /*48430*/  IMAD.MOV.U32 R188, RZ, RZ, R7 ;  /* 0x000000ffffbc7224 */ /* 0x002fe400078e0007 */
[----:B---3--:R-:W-:-:S04]  /*48440*/  IMAD.X R111, R111, 0x1, R2, P0 ;  /* 0x000000016f6f7824 */ /* 0x008fc800000e0602 */
[----:B------:R-:W-:Y:S01]  /*48450*/  IMAD.MOV.U32 R189, RZ, RZ, R111 ;  /* 0x000000ffffbd7224 */ /* 0x000fe200078e006f */
[----:B------:R1:W-:Y:S01]  /*48460*/  STL [R1+0x1f70], R111 ;  /* 0x001f706f01007387 */ /* 0x0003e20000100800 */
[----:B----4-:R-:W-:-:S03]  /*48470*/  IADD3.X R113, PT, PT, R113, R2, RZ, P2, !PT ;  /* 0x0000000271717210 */ /* 0x010fc600017fe4ff */
[----:B------:R-:W-:Y:S04]  /*48480*/  STL [R1+0x1f7c], R4 ;  /* 0x001f7c0401007387 */ /* 0x000fe80000100800 */
[----:B------:R3:W-:Y:S04]  /*48490*/  LDGSTS.E [R6+0x3180], desc[UR32][R188.64], P1 ;  /* 0x03180000bc067fae */ /* 0x0007e800089a1020 */
[----:B-1----:R-:W4:Y:S04]  /*484a0*/  LDL.LU R111, [R1+0x1fa4] ;  /* 0x001fa400016f7983 */ /* 0x002f280000300800 */
[----:B------:R1:W-:Y:S04]  /*484b0*/  STL [R1+0x1f78], R113 ;  /* 0x001f787101007387 */ /* 0x0003e80000100800 */
[----:B------:R-:W4:Y:S04]  /*484c0*/  LDL.LU R7, [R1+0x1fac] ;  /* 0x001fac0001077983 */ /* 0x000f280000300800 */
[----:B------:R-:W4:Y:S01]  /*484d0*/  LDL.LU R119, [R1+0x1fa0] ;  /* 0x001fa00001777983 */ /* 0x000f220000300800 */
[----:B------:R-:W-:Y:S01]  /*484e0*/  IADD3 R110, P0, PT, R110, R3, RZ ;  /* 0x000000036e6e7210 */ /* 0x000fe20007f1e0ff */
[----:B---3--:R-:W-:-:S02]  /*484f0*/  IMAD.MOV.U32 R188, RZ, RZ, R4 ;  /* 0x000000ffffbc7224 */ /* 0x008fc400078e0004 */
[----:B------:R-:W3:Y:S01]  /*48500*/  LDL.LU R116, [R1+0x1fa8] ;  /* 0x001fa80001747983 */ /* 0x000ee20000300800 */
[----:B------:R-:W-:-:S03]  /*48510*/  IMAD.MOV.U32 R189, RZ, RZ, R113 ;  /* 0x000000ffffbd7224 */ /* 0x000fc600078e0071 */
[----:B-1----:R-:W3:Y:S04]  /*48520*/  LDL.LU R113, [R1+0x1fb4] ;  /* 0x001fb40001717983 */ /* 0x002ee80000300800 */
[----:B------:R-:W3:Y:S01]  /*48530*/  LDL.LU R4, [R1+0x1fbc] ;  /* 0x001fbc0001047983 */ /* 0x000ee20000300800 */
[----:B------:R-:W-:-:S03]  /*48540*/  IADD3 R112, P2, PT, R112, R3, RZ ;  /* 0x0000000370707210 */ /* 0x000fc60007f5e0ff */
[----:B------:R-:W-:Y:S04]  /*48550*/  STL [R1+0x1f84], R110 ;  /* 0x001f846e01007387 */ /* 0x000fe80000100800 */
[----:B------:R1:W-:Y:S01]  /*48560*/  LDGSTS.E [R6+0x3200], desc[UR32][R188.64], P1 ;  /* 0x03200000bc067fae */ /* 0x0003e200089a1020 */
[----:B------:R-:W-:-:S05]  /*48570*/  IMAD.X R117, R117, 0x1, R2, P0 ;  /* 0x0000000175757824 */ /* 0x000fca00000e0602 */
[----:B------:R1:W-:Y:S01]  /*48580*/  STL [R1+0x1f80], R117 ;  /* 0x001f807501007387 */ /* 0x0003e20000100800 */
[----:B------:R-:W-:Y:S02]  /*48590*/  IMAD.X R115, R115, 0x1, R2, P2 ;  /* 0x0000000173737824 */ /* 0x000fe400010e0602 */
[----:B-1----:R-:W-:Y:S01]  /*485a0*/  IMAD.MOV.U32 R189, RZ, RZ, R117 ;  /* 0x000000ffffbd7224 */ /* 0x002fe200078e0075 */
[----:B------:R1:W-:Y:S01]  /*485b0*/  STL [R1+0x1f8c], R112 ;  /* 0x001f8c7001007387 */ /* 0x0003e20000100800 */
[----:B------:R-:W-:-:S03]  /*485c0*/  IMAD.MOV.U32 R188, RZ, RZ, R110 ;  /* 0x000000ffffbc7224 */ /* 0x000fc600078e006e */
[----:B------:R-:W3:Y:S04]  /*485d0*/  LDL.LU R117, [R1+0x1fb0] ;  /* 0x001fb00001757983 */ /* 0x000ee80000300800 */
[----:B------:R1:W-:Y:S04]  /*485e0*/  STL [R1+0x1f88], R115 ;  /* 0x001f887301007387 */ /* 0x0003e80000100800 */
[----:B------:R-:W3:Y:S04]  /*485f0*/  LDL.LU R110, [R1+0x1fb8] ;  /* 0x001fb800016e7983 */ /* 0x000ee80000300800 */
[----:B------:R1:W-:Y:S02]  /*48600*/  LDGSTS.E [R6+0x3280], desc[UR32][R188.64], P1 ;  /* 0x03280000bc067fae */ /* 0x0003e400089a1020 */
[----:B-1----:R-:W-:Y:S01]  /*48610*/  IMAD.MOV.U32 R188, RZ, RZ, R112 ;  /* 0x000000ffffbc7224 */ /* 0x002fe200078e0070 */
[----:B------:R-:W-:Y:S01]  /*48620*/  MOV R189, R115 ;  /* 0x0000007300bd7202 */ /* 0x000fe20000000f00 */
[----:B------:R-:W3:Y:S04]  /*48630*/  LDL.LU R112, [R1+0x1fc4] ;  /* 0x001fc40001707983 */ /* 0x000ee80000300800 */
[----:B------:R-:W3:Y:S04]  /*48640*/  LDL.LU R115, [R1+0x1fcc] ;  /* 0x001fcc0001737983 */ /* 0x000ee80000300800 */
[----:B------:R1:W-:Y:S01]  /*48650*/  LDGSTS.E [R6+0x3300], desc[UR32][R188.64], P1 ;  /* 0x03300000bc067fae */ /* 0x0003e200089a1020 */
[----:B------:R-:W-:-:S05]  /*48660*/  IADD3 R114, P0, PT, R114, R3, RZ ;  /* 0x0000000372727210 */ /* 0x000fca0007f1e0ff */
[----:B------:R2:W-:Y:S01]  /*48670*/  STL [R1+0x1f94], R114 ;  /* 0x001f947201007387 */ /* 0x0005e20000100800 */
[----:B------:R-:W-:Y:S01]  /*48680*/  IADD3 R5, P2, PT, R5, R3, RZ ;  /* 0x0000000305057210 */ /* 0x000fe20007f5e0ff */
[----:B--2---:R-:W-:Y:S02]  /*48690*/  IMAD.X R118, R118, 0x1, R2, P0 ;  /* 0x0000000176767824 */ /* 0x004fe400000e0602 */
        /* <DEDUP_REMOVED lines=9> */
[----:B-1----:R-:W-:-:S02]  /*48730*/  IMAD.MOV.U32 R188, RZ, RZ, R5 ;  /* 0x000000ffffbc7224 */ /* 0x002fc400078e0005 */
[----:B------:R-:W-:Y:S01]  /*48740*/  IMAD.MOV.U32 R189, RZ, RZ, R120 ;  /* 0x000000ffffbd7224 */ /* 0x000fe200078e0078 */
[----:B--2---:R-:W2:Y:S04]  /*48750*/  LDL.LU R5, [R1+0x1fd4] ;  /* 0x001fd40001057983 */ /* 0x004ea80000300800 */
[----:B------:R1:W-:Y:S01]  /*48760*/  LDGSTS.E [R6+0x3400], desc[UR32][R188.64], P1 ;  /* 0x03400000bc067fae */ /* 0x0003e200089a1020 */
[----:B----4-:R-:W-:-:S05]  /*48770*/  IADD3 R111, P0, PT, R111, R3, RZ ;  /* 0x000000036f6f7210 */ /* 0x010fca0007f1e0ff */
[----:B------:R4:W-:Y:S01]  /*48780*/  STL [R1+0x1fa4], R111 ;  /* 0x001fa46f01007387 */ /* 0x0009e20000100800 */
[----:B------:R-:W-:Y:S01]  /*48790*/  IADD3 R7, P2, PT, R7, R3, RZ ;  /* 0x0000000307077210 */ /* 0x000fe20007f5e0ff */
[----:B------:R-:W-:Y:S02]  /*487a0*/  IMAD.X R119, R119, 0x1, R2, P0 ;  /* 0x0000000177777824 */ /* 0x000fe400000e0602 */
[----:B-1----:R-:W-:-:S03]  /*487b0*/  IMAD.MOV.U32 R188, RZ, RZ, R111 ;  /* 0x000000ffffbc7224 */ /* 0x002fc600078e006f */
[----:B------:R-:W-:Y:S01]  /*487c0*/  STL [R1+0x1fa0], R119 ;  /* 0x001fa07701007387 */ /* 0x000fe20000100800 */
[----:B------:R-:W-:-:S03]  /*487d0*/  MOV R189, R119 ;  /* 0x0000007700bd7202 */ /* 0x000fc60000000f00 */
[----:B------:R1:W-:Y:S04]  /*487e0*/  STL [R1+0x1fac], R7 ;  /* 0x001fac0701007387 */ /* 0x0003e80000100800 */
[----:B----4-:R-:W4:Y:S01]  /*487f0*/  LDL.LU R111, [R1+0x1fd0] ;  /* 0x001fd000016f7983 */ /* 0x010f220000300800 */
[-C--:B---3--:R-:W-:Y:S01]  /*48800*/  IADD3 R113, P0, PT, R113, R3.reuse, RZ ;  /* 0x0000000371717210 */ /* 0x088fe20007f1e0ff */
[----:B------:R-:W-:Y:S02]  /*48810*/  IMAD.X R116, R116, 0x1, R2, P2 ;  /* 0x0000000174747824 */ /* 0x000fe400010e0602 */
[----:B------:R3:W-:Y:S01]  /*48820*/  LDGSTS.E [R6+0x3480], desc[UR32][R188.64], P1 ;  /* 0x03480000bc067fae */ /* 0x0007e200089a1020 */
[----:B------:R-:W-:-:S03]  /*48830*/  IADD3 R4, P2, PT, R4, R3, RZ ;  /* 0x0000000304047210 */ /* 0x000fc60007f5e0ff */
[----:B------:R1:W-:Y:S01]  /*48840*/  STL [R1+0x1fa8], R116 ;  /* 0x001fa87401007387 */ /* 0x0003e20000100800 */
[----:B---3--:R-:W-:Y:S02]  /*48850*/  IMAD.MOV.U32 R188, RZ, RZ, R7 ;  /* 0x000000ffffbc7224 */ /* 0x008fe400078e0007 */
[----:B------:R-:W-:Y:S01]  /*48860*/  IMAD.MOV.U32 R189, RZ, RZ, R116 ;  /* 0x000000ffffbd7224 */ /* 0x000fe200078e0074 */
[----:B-1----:R-:W3:Y:S04]  /*48870*/  LDL.LU R7, [R1+0x215c] ;  /* 0x00215c0001077983 */ /* 0x002ee80000300800 */
[----:B------:R-:W3:Y:S01]  /*48880*/  LDL.LU R116, [R1+0x2164] ;  /* 0x0021640001747983 */ /* 0x000ee20000300800 */
[----:B------:R-:W-:-:S03]  /*48890*/  IMAD.X R117, R117, 0x1, R2, P0 ;  /* 0x0000000175757824 */ /* 0x000fc600000e0602 */
[----:B------:R1:W-:Y:S04]  /*488a0*/  STL [R1+0x1fb4], R113 ;  /* 0x001fb47101007387 */ /* 0x0003e80000100800 */
[----:B------:R1:W-:Y:S01]  /*488b0*/  LDGSTS.E [R6+0x3500], desc[UR32][R188.64], P1 ;  /* 0x03500000bc067fae */ /* 0x0003e200089a1020 */
[----:B------:R-:W-:-:S03]  /*488c0*/  IMAD.X R110, R110, 0x1, R2, P2 ;  /* 0x000000016e6e7824 */ /* 0x000fc600010e0602 */
[----:B------:R1:W-:Y:S04]  /*488d0*/  STL [R1+0x1fb0], R117 ;  /* 0x001fb07501007387 */ /* 0x0003e80000100800 */
[----:B------:R-:W-:Y:S01]  /*488e0*/  STL [R1+0x1fbc], R4 ;  /* 0x001fbc0401007387 */ /* 0x000fe20000100800 */
[----:B-1----:R-:W-:-:S03]  /*488f0*/  IMAD.MOV.U32 R188, RZ, RZ, R113 ;  /* 0x000000ffffbc7224 */ /* 0x002fc600078e0071 */
[----:B------:R-:W3:Y:S01]  /*48900*/  LDL.LU R113, [R1+0x2158] ;  /* 0x0021580001717983 */ /* 0x000ee20000300800 */
[----:B------:R-:W-:-:S03]  /*48910*/  IMAD.MOV.U32 R189, RZ, RZ, R117 ;  /* 0x000000ffffbd7224 */ /* 0x000fc600078e0075 */
[----:B------:R1:W-:Y:S04]  /*48920*/  STL [R1+0x1fb8], R110 ;  /* 0x001fb86e01007387 */ /* 0x0003e80000100800 */
[----:B------:R-:W3:Y:S01]  /*48930*/  LDL.LU R117, [R1+0x2160] ;  /* 0x0021600001757983 */ /* 0x000ee20000300800 */
[----:B------:R-:W-:-:S03]  /*48940*/  IADD3 R112, P0, PT, R112, R3, RZ ;  /* 0x0000000370707210 */ /* 0x000fc60007f1e0ff */
[----:B------:R1:W-:Y:S01]  /*48950*/  LDGSTS.E [R6+0x3580], desc[UR32][R188.64], P1 ;  /* 0x03580000bc067fae */ /* 0x0003e200089a1020 */
[----:B------:R-:W-:Y:S01]  /*48960*/  IADD3 R115, P2, PT, R115, R3, RZ ;  /* 0x0000000373737210 */ /* 0x000fe20007f5e0ff */
[----:B-1----:R-:W-:Y:S02]  /*48970*/  IMAD.MOV.U32 R188, RZ, RZ, R4 ;  /* 0x000000ffffbc7224 */ /* 0x002fe400078e0004 */
[----:B------:R-:W-:Y:S02]  /*48980*/  IMAD.MOV.U32 R189, RZ, RZ, R110 ;  /* 0x000000ffffbd7224 */ /* 0x000fe400078e006e */
[----:B------:R-:W3:Y:S04]  /*48990*/  LDL.LU R110, [R1+0x216c] ;  /* 0x00216c00016e7983 */ /* 0x000ee80000300800 */
[----:B------:R-:W3:Y:S04]  /*489a0*/  LDL.LU R4, [R1+0x2174] ;  /* 0x0021740001047983 */ /* 0x000ee80000300800 */
[----:B------:R1:W-:Y:S04]  /*489b0*/  STL [R1+0x1fc4], R112 ;  /* 0x001fc47001007387 */ /* 0x0003e80000100800 */
[----:B------:R1:W-:Y:S02]  /*489c0*/  LDGSTS.E [R6+0x3600], desc[UR32][R188.64], P1 ;  /* 0x03600000bc067fae */ /* 0x0003e400089a1020 */
[----:B-1----:R-:W-:Y:S01]  /*489d0*/  IMAD.MOV.U32 R188, RZ, RZ, R112 ;  /* 0x000000ffffbc7224 */ /* 0x002fe200078e0070 */
[----:B------:R-:W-:-:S04]  /*489e0*/  UISETP.GT.AND UP1, UPT, UR14, 0xa, UPT ;  /* 0x0000000a0e00788c */ /* 0x000fc8000bf24270 */
[----:B------:R-:W-:-:S04]  /*489f0*/  USEL UR10, URZ, 0x4, !UP1 ;  /* 0x00000004ff0a7887 */ /* 0x000fc8000c800000 */
[----:B------:R-:W-:Y:S01]  /*48a00*/  USEL UR10, UR10, URZ, !UP0 ;  /* 0x000000ff0a0a7287 */ /* 0x000fe2000c000000 */
[----:B------:R-:W-:-:S05]  /*48a10*/  IMAD.X R114, R114, 0x1, R2, P0 ;  /* 0x0000000172727824 */ /* 0x000fca00000e0602 */
[----:B------:R1:W-:Y:S01]  /*48a20*/  STL [R1+0x1fc0], R114 ;  /* 0x001fc07201007387 */ /* 0x0003e20000100800 */
[----:B------:R-:W-:-:S03]  /*48a30*/  IADD3.X R118, PT, PT, R118, R2, RZ, P2, !PT ;  /* 0x0000000276767210 */ /* 0x000fc600017fe4ff */
[----:B------:R-:W-:Y:S04]  /*48a40*/  STL [R1+0x1fcc], R115 ;  /* 0x001fcc7301007387 */ /* 0x000fe80000100800 */
[----:B------:R-:W3:Y:S01]  /*48a50*/  LDL.LU R112, [R1+0x2168] ;  /* 0x0021680001707983 */ /* 0x000ee20000300800 */
[----:B------:R-:W-:-:S03]  /*48a60*/  IMAD.MOV.U32 R189, RZ, RZ, R114 ;  /* 0x000000ffffbd7224 */ /* 0x000fc600078e0072 */
[----:B------:R4:W-:Y:S04]  /*48a70*/  STL [R1+0x1fc8], R118 ;  /* 0x001fc87601007387 */ /* 0x0009e80000100800 */
[----:B-1----:R-:W3:Y:S04]  /*48a80*/  LDL.LU R114, [R1+0x2170] ;  /* 0x0021700001727983 */ /* 0x002ee80000300800 */
[----:B------:R1:W-:Y:S01]  /*48a90*/  LDGSTS.E [R6+0x3680], desc[UR32][R188.64], P1 ;  /* 0x03680000bc067fae */ /* 0x0003e200089a1020 */
[----:B--2---:R-:W-:Y:S01]  /*48aa0*/  IADD3 R5, P0, PT, R5, R3, RZ ;  /* 0x0000000305057210 */ /* 0x004fe20007f1e0ff */
[----:B-1----:R-:W-:-:S02]  /*48ab0*/  IMAD.MOV.U32 R188, RZ, RZ, R115 ;  /* 0x000000ffffbc7224 */ /* 0x002fc400078e0073 */
[----:B------:R-:W-:Y:S02]  /*48ac0*/  IMAD.MOV.U32 R189, RZ, RZ, R118 ;  /* 0x000000ffffbd7224 */ /* 0x000fe400078e0076 */
[----:B------:R-:W-:Y:S04]  /*48ad0*/  STL [R1+0x1fd4], R5 ;  /* 0x001fd40501007387 */ /* 0x000fe80000100800 */
[----:B------:R1:W-:Y:S02]  /*48ae0*/  LDGSTS.E [R6+0x3700], desc[UR32][R188.64], P1 ;  /* 0x03700000bc067fae */ /* 0x0003e400089a1020 */
[----:B-1----:R-:W-:Y:S02]  /*48af0*/  IMAD.MOV.U32 R188, RZ, RZ, R5 ;  /* 0x000000ffffbc7224 */ /* 0x002fe400078e0005 */
[----:B----4-:R-:W-:-:S04]  /*48b00*/  IMAD.X R111, R111, 0x1, R2, P0 ;  /* 0x000000016f6f7824 */ /* 0x010fc800000e0602 */
[----:B------:R-:W-:Y:S01]  /*48b10*/  IMAD.MOV.U32 R189, RZ, RZ, R111 ;  /* 0x000000ffffbd7224 */ /* 0x000fe200078e006f */
[----:B------:R1:W-:Y:S04]  /*48b20*/  STL [R1+0x1fd0], R111 ;  /* 0x001fd06f01007387 */ /* 0x0003e80000100800 */
[----:B------:R-:W2:Y:S04]  /*48b30*/  LDL.LU R118, [R1+0x2178] ;  /* 0x0021780001767983 */ /* 0x000ea80000300800 */
[----:B------:R-:W4:Y:S01]  /*48b40*/  LDL.LU R115, [R1+0x217c] ;  /* 0x00217c0001737983 */ /* 0x000f220000300800 */
[----:B------:R-:W-:-:S03]  /*48b50*/  ISETP.NE.U32.AND P0, PT, RZ, UR10, PT ;  /* 0x0000000aff007c0c */ /* 0x000fc6000bf05070 */
[----:B------:R3:W-:Y:S02]  /*48b60*/  LDGSTS.E [R6+0x3780], desc[UR32][R188.64], P1 ;  /* 0x03780000bc067fae */ /* 0x0007e400089a1020 */
[-C--:B---3--:R-:W-:Y:S02]  /*48b70*/  IADD3 R7, P1, PT, R7, R3.reuse, RZ ;  /* 0x0000000307077210 */ /* 0x088fe40007f3e0ff */
[----:B-1----:R-:W3:Y:S01]  /*48b80*/  LDL.LU R111, [R1+0x2180] ;  /* 0x00218000016f7983 */ /* 0x002ee20000300800 */
[----:B------:R-:W-:-:S03]  /*48b90*/  IADD3 R116, P2, PT, R116, R3, RZ ;  /* 0x0000000374747210 */ /* 0x000fc60007f5e0ff */
[----:B------:R-:W3:Y:S04]  /*48ba0*/  LDL.LU R5, [R1+0x2184] ;  /* 0x0021840001057983 */ /* 0x000ee80000300800 */
[----:B------:R-:W-:Y:S01]  /*48bb0*/  STL [R1+0x215c], R7 ;  /* 0x00215c0701007387 */ /* 0x000fe20000100800 */
[----:B------:R-:W-:Y:S01]  /*48bc0*/  MOV R188, R7 ;  /* 0x0000000700bc7202 */ /* 0x000fe20000000f00 */
[----:B------:R-:W-:-:S04]  /*48bd0*/  IMAD.X R113, R113, 0x1, R2, P1 ;  /* 0x0000000171717824 */ /* 0x000fc800008e0602 */
[----:B------:R-:W-:Y:S01]  /*48be0*/  IMAD.MOV.U32 R189, RZ, RZ, R113 ;  /* 0x000000ffffbd7224 */ /* 0x000fe200078e0071 */
[----:B------:R1:W-:Y:S01]  /*48bf0*/  STL [R1+0x2158], R113 ;  /* 0x0021587101007387 */ /* 0x0003e20000100800 */
[----:B------:R-:W-:-:S03]  /*48c00*/  IMAD.X R117, R117, 0x1, R2, P2 ;  /* 0x0000000175757824 */ /* 0x000fc600010e0602 */
[----:B------:R1:W-:Y:S04]  /*48c10*/  STL [R1+0x2164], R116 ;  /* 0x0021647401007387 */ /* 0x0003e80000100800 */
[----:B------:R1:W-:Y:S04]  /*48c20*/  LDGSTS.E [R6+0x5000], desc[UR32][R188.64], P0 ;  /* 0x05000000bc067fae */ /* 0x0003e800081a1020 */
[----:B-1----:R-:W3:Y:S04]  /*48c30*/  LDL.LU R113, [R1+0x218c] ;  /* 0x00218c0001717983 */ /* 0x002ee80000300800 */
[----:B------:R-:W-:Y:S04]  /*48c40*/  STL [R1+0x2160], R117 ;  /* 0x0021607501007387 */ /* 0x000fe80000100800 */
[----:B------:R-:W3:Y:S01]  /*48c50*/  LDL.LU R7, [R1+0x2194] ;  /* 0x0021940001077983 */ /* 0x000ee20000300800 */
[----:B------:R-:W-:-:S03]  /*48c60*/  IMAD.MOV.U32 R188, RZ, RZ, R116 ;  /* 0x000000ffffbc7224 */ /* 0x000fc600078e0074 */
[----:B------:R-:W3:Y:S04]  /*48c70*/  LDL.LU R116, [R1+0x2188] ;  /* 0x0021880001747983 */ /* 0x000ee80000300800 */
[----:B------:R-:W3:Y:S01]  /*48c80*/  LDL.LU R120, [R1+0x2190] ;  /* 0x0021900001787983 */ /* 0x000ee20000300800 */
[-C--:B------:R-:W-:Y:S01]  /*48c90*/  IADD3 R110, P1, PT, R110, R3.reuse, RZ ;  /* 0x000000036e6e7210 */ /* 0x080fe20007f3e0ff */
[----:B------:R-:W-:Y:S01]  /*48ca0*/  IMAD.MOV.U32 R189, RZ, RZ, R117 ;  /* 0x000000ffffbd7224 */ /* 0x000fe200078e0075 */
[----:B------:R-:W-:-:S03]  /*48cb0*/  IADD3 R4, P2, PT, R4, R3, RZ ;  /* 0x0000000304047210 */ /* 0x000fc60007f5e0ff */
[----:B------:R1:W-:Y:S04]  /*48cc0*/  STL [R1+0x216c], R110 ;  /* 0x00216c6e01007387 */ /* 0x0003e80000100800 */
[----:B------:R1:W-:Y:S02]  /*48cd0*/  LDGSTS.E [R6+0x5080], desc[UR32][R188.64], P0 ;  /* 0x05080000bc067fae */ /* 0x0003e400081a1020 */
[----:B-1----:R-:W-:Y:S02]  /*48ce0*/  IMAD.MOV.U32 R188, RZ, RZ, R110 ;  /* 0x000000ffffbc7224 */ /* 0x002fe400078e006e */
[----:B------:R-:W-:-:S05]  /*48cf0*/  IMAD.X R112, R112, 0x1, R2, P1 ;  /* 0x0000000170707824 */ /* 0x000fca00008e0602 */
[----:B------:R1:W-:Y:S01]  /*48d00*/  STL [R1+0x2168], R112 ;  /* 0x0021687001007387 */ /* 0x0003e20000100800 */
[----:B------:R-:W-:-:S03]  /*48d10*/  IMAD.X R114, R114, 0x1, R2, P2 ;  /* 0x0000000172727824 */ /* 0x000fc600010e0602 */
[----:B------:R-:W-:Y:S01]  /*48d20*/  STL [R1+0x2174], R4 ;  /* 0x0021740401007387 */ /* 0x000fe20000100800 */
[----:B------:R-:W-:-:S03]  /*48d30*/  IMAD.MOV.U32 R189, RZ, RZ, R112 ;  /* 0x000000ffffbd7224 */ /* 0x000fc600078e0070 */
[----:B------:R-:W3:Y:S04]  /*48d40*/  LDL.LU R110, [R1+0x219c] ;  /* 0x00219c00016e7983 */ /* 0x000ee80000300800 */
[----:B------:R1:W-:Y:S04]  /*48d50*/  STL [R1+0x2170], R114 ;  /* 0x0021707201007387 */ /* 0x0003e80000100800 */
[----:B-1----:R-:W3:Y:S04]  /*48d60*/  LDL.LU R112, [R1+0x21a4] ;  /* 0x0021a40001707983 */ /* 0x002ee80000300800 */
[----:B------:R-:W3:Y:S04]  /*48d70*/  LDL.LU R119, [R1+0x2198] ;  /* 0x0021980001777983 */ /* 0x000ee80000300800 */
[----:B------:R1:W-:Y:S04]  /*48d80*/  LDGSTS.E [R6+0x5100], desc[UR32][R188.64], P0 ;  /* 0x05100000bc067fae */ /* 0x0003e800081a1020 */
[----:B------:R-:W3:Y:S01]  /*48d90*/  LDL.LU R117, [R1+0x21a0] ;  /* 0x0021a00001757983 */ /* 0x000ee20000300800 */
[----:B-1----:R-:W-:-:S02]  /*48da0*/  IMAD.MOV.U32 R188, RZ, RZ, R4 ;  /* 0x000000ffffbc7224 */ /* 0x002fc400078e0004 */
[----:B------:R-:W-:Y:S02]  /*48db0*/  IMAD.MOV.U32 R189, RZ, RZ, R114 ;  /* 0x000000ffffbd7224 */ /* 0x000fe400078e0072 */
[----:B------:R-:W3:Y:S04]  /*48dc0*/  LDL.LU R114, [R1+0x21ac] ;  /* 0x0021ac0001727983 */ /* 0x000ee80000300800 */
[----:B------:R-:W3:Y:S04]  /*48dd0*/  LDL.LU R4, [R1+0x21b4] ;  /* 0x0021b40001047983 */ /* 0x000ee80000300800 */
[----:B------:R1:W-:Y:S01]  /*48de0*/  LDGSTS.E [R6+0x5180], desc[UR32][R188.64], P0 ;  /* 0x05180000bc067fae */ /* 0x0003e200081a1020 */
[----:B----4-:R-:W-:-:S04]  /*48df0*/  IADD3 R115, P1, PT, R115, R3, RZ ;  /* 0x0000000373737210 */ /* 0x010fc80007f3e0ff */
[----:B--2---:R-:W-:Y:S01]  /*48e00*/  IADD3.X R118, PT, PT, R118, R2, RZ, P1, !PT ;  /* 0x0000000276767210 */ /* 0x004fe20000ffe4ff */
[----:B------:R-:W-:Y:S01]  /*48e10*/  STL [R1+0x217c], R115 ;  /* 0x00217c7301007387 */ /* 0x000fe20000100800 */
[----:B---3--:R-:W-:-:S03]  /*48e20*/  IADD3 R5, P2, PT, R5, R3, RZ ;  /* 0x0000000305057210 */ /* 0x008fc60007f5e0ff */
[----:B------:R2:W-:Y:S01]  /*48e30*/  STL [R1+0x2178], R118 ;  /* 0x0021787601007387 */ /* 0x0005e20000100800 */
[----:B-1----:R-:W-:-:S03]  /*48e40*/  IMAD.MOV.U32 R189, RZ, RZ, R118 ;  /* 0x000000ffffbd7224 */ /* 0x002fc600078e0076 */
[----:B------:R1:W-:Y:S01]  /*48e50*/  STL [R1+0x2184], R5 ;  /* 0x0021840501007387 */ /* 0x0003e20000100800 */
[--C-:B------:R-:W-:Y:S02]  /*48e60*/  IMAD.X R111, R111, 0x1, R2.reuse, P2 ;  /* 0x000000016f6f7824 */ /* 0x100fe400010e0602 */
[----:B------:R-:W-:Y:S01]  /*48e70*/  IMAD.MOV.U32 R188, RZ, RZ, R115 ;  /* 0x000000ffffbc7224 */ /* 0x000fe200078e0073 */
[----:B--2---:R-:W2:Y:S04]  /*48e80*/  LDL.LU R118, [R1+0x21a8] ;  /* 0x0021a80001767983 */ /* 0x004ea80000300800 */
[----:B------:R3:W-:Y:S04]  /*48e90*/  STL [R1+0x2180], R111 ;  /* 0x0021806f01007387 */ /* 0x0007e80000100800 */
[----:B------:R-:W4:Y:S04]  /*48ea0*/  LDL.LU R115, [R1+0x21b0] ;  /* 0x0021b00001737983 */ /* 0x000f280000300800 */
[----:B------:R1:W-:Y:S02]  /*48eb0*/  LDGSTS.E [R6+0x5200], desc[UR32][R188.64], P0 ;  /* 0x05200000bc067fae */ /* 0x0003e400081a1020 */
[----:B-1----:R-:W-:Y:S01]  /*48ec0*/  IMAD.MOV.U32 R188, RZ, RZ, R5 ;  /* 0x000000ffffbc7224 */ /* 0x002fe200078e0005 */
[-C--:B------:R-:W-:Y:S01]  /*48ed0*/  IADD3 R113, P1, PT, R113, R3.reuse, RZ ;  /* 0x0000000371717210 */ /* 0x080fe20007f3e0ff */
[----:B------:R-:W-:Y:S01]  /*48ee0*/  IMAD.MOV.U32 R189, RZ, RZ, R111 ;  /* 0x000000ffffbd7224 */ /* 0x000fe200078e006f */
[----:B------:R-:W4:Y:S04]  /*48ef0*/  LDL.LU R5, [R1+0x21bc] ;  /* 0x0021bc0001057983 */ /* 0x000f280000300800 */
[----:B---3--:R-:W3:Y:S01]  /*48f00*/  LDL.LU R111, [R1+0x21c4] ;  /* 0x0021c400016f7983 */ /* 0x008ee20000300800 */
[----:B------:R-:W-:Y:S01]  /*48f10*/  IADD3 R7, P2, PT, R7, R3, RZ ;  /* 0x0000000307077210 */ /* 0x000fe20007f5e0ff */
[----:B------:R-:W-:-:S02]  /*48f20*/  IMAD.X R116, R116, 0x1, R2, P1 ;  /* 0x0000000174747824 */ /* 0x000fc400008e0602 */
[----:B------:R-:W-:Y:S04]  /*48f30*/  STL [R1+0x218c], R113 ;  /* 0x00218c7101007387 */ /* 0x000fe80000100800 */
[----:B------:R1:W-:Y:S01]  /*48f40*/  LDGSTS.E [R6+0x5280], desc[UR32][R188.64], P0 ;  /* 0x05280000bc067fae */ /* 0x0003e200081a1020 */
[----:B------:R-:W-:-:S03]  /*48f50*/  IMAD.X R120, R120, 0x1, R2, P2 ;  /* 0x0000000178787824 */ /* 0x000fc600010e0602 */
[----:B------:R1:W-:Y:S04]  /*48f60*/  STL [R1+0x2188], R116 ;  /* 0x0021887401007387 */ /* 0x0003e80000100800 */
[----:B------:R1:W-:Y:S02]  /*48f70*/  STL [R1+0x2194], R7 ;  /* 0x0021940701007387 */ /* 0x0003e40000100800 */
[----:B-1----:R-:W-:Y:S02]  /*48f80*/  IMAD.MOV.U32 R189, RZ, RZ, R116 ;  /* 0x000000ffffbd7224 */ /* 0x002fe400078e0074 */
[----:B------:R-:W3:Y:S01]  /*48f90*/  LDL.LU R116, [R1+0x21b8] ;  /* 0x0021b80001747983 */ /* 0x000ee20000300800 */
[----:B------:R-:W-:-:S03]  /*48fa0*/  IMAD.MOV.U32 R188, RZ, RZ, R113 ;  /* 0x000000ffffbc7224 */ /* 0x000fc600078e0071 */
[----:B------:R-:W-:Y:S04]  /*48fb0*/  STL [R1+0x2190], R120 ;  /* 0x0021907801007387 */ /* 0x000fe80000100800 */
[----:B------:R-:W3:Y:S04]  /*48fc0*/  LDL.LU R113, [R1+0x21c0] ;  /* 0x0021c00001717983 */ /* 0x000ee80000300800 */
[----:B------:R1:W-:Y:S02]  /*48fd0*/  LDGSTS.E [R6+0x5300], desc[UR32][R188.64], P0 ;  /* 0x05300000bc067fae */ /* 0x0003e400081a1020 */
[----:B-1----:R-:W-:Y:S01]  /*48fe0*/  MOV R188, R7 ;  /* 0x0000000700bc7202 */ /* 0x002fe20000000f00 */
[----:B------:R-:W-:Y:S01]  /*48ff0*/  IMAD.MOV.U32 R189, RZ, RZ, R120 ;  /* 0x000000ffffbd7224 */ /* 0x000fe200078e0078 */
[----:B------:R-:W3:Y:S04]  /*49000*/  LDL.LU R7, [R1+0x21cc] ;  /* 0x0021cc0001077983 */ /* 0x000ee80000300800 */
[----:B------:R1:W-:Y:S01]  /*49010*/  LDGSTS.E [R6+0x5380], desc[UR32][R188.64], P0 ;  /* 0x05380000bc067fae */ /* 0x0003e200081a1020 */
[----:B------:R-:W-:-:S05]  /*49020*/  IADD3 R110, P1, PT, R110, R3, RZ ;  /* 0x000000036e6e7210 */ /* 0x000fca0007f3e0ff */
[----:B------:R1:W-:Y:S01]  /*49030*/  STL [R1+0x219c], R110 ;  /* 0x00219c6e01007387 */ /* 0x0003e20000100800 */
[----:B------:R-:W-:Y:S01]  /*49040*/  IADD3 R112, P2, PT, R112, R3, RZ ;  /* 0x0000000370707210 */ /* 0x000fe20007f5e0ff */
[----:B------:R-:W-:Y:S02]  /*49050*/  IMAD.X R119, R119, 0x1, R2, P1 ;  /* 0x0000000177777824 */ /* 0x000fe400008e0602 */
[----:B-1----:R-:W-:-:S03]  /*49060*/  IMAD.MOV.U32 R188, RZ, RZ, R110 ;  /* 0x000000ffffbc7224 */ /* 0x002fc600078e006e */
[----:B------:R-:W-:Y:S04]  /*49070*/  STL [R1+0x2198], R119 ;  /* 0x0021987701007387 */ /* 0x000fe80000100800 */
[----:B------:R-:W-:Y:S04]  /*49080*/  STL [R1+0x21a4], R112 ;  /* 0x0021a47001007387 */ /* 0x000fe80000100800 */
[----:B------:R-:W3:Y:S01]  /*49090*/  LDL.LU R110, [R1+0x21c8] ;  /* 0x0021c800016e7983 */ /* 0x000ee20000300800 */
        /* <DEDUP_REMOVED lines=8> */
[----:B------:R-:W3:Y:S04]  /*49120*/  LDL.LU R117, [R1+0x21d4] ;  /* 0x0021d40001757983 */ /* 0x000ee80000300800 */
[----:B------:R-:W3:Y:S04]  /*49130*/  LDL.LU R112, [R1+0x235c] ;  /* 0x00235c0001707983 */ /* 0x000ee80000300800 */
[----:B------:R-:W-:Y:S04]  /*49140*/  STL [R1+0x21ac], R114 ;  /* 0x0021ac7201007387 */ /* 0x000fe80000100800 */
[----:B------:R1:W-:Y:S02]  /*49150*/  LDGSTS.E [R6+0x5480], desc[UR32][R188.64], P0 ;  /* 0x05480000bc067fae */ /* 0x0003e400081a1020 */
[----:B-1----:R-:W-:Y:S01]  /*49160*/  MOV R188, R114 ;  /* 0x0000007200bc7202 */ /* 0x002fe20000000f00 */
[----:B--2---:R-:W-:-:S04]  /*49170*/  IMAD.X R118, R118, 0x1, R2, P1 ;  /* 0x0000000176767824 */ /* 0x004fc800008e0602 */
[----:B------:R-:W-:Y:S01]  /*49180*/  IMAD.MOV.U32 R189, RZ, RZ, R118 ;  /* 0x000000ffffbd7224 */ /* 0x000fe200078e0076 */
[----:B------:R1:W-:Y:S01]  /*49190*/  STL [R1+0x21a8], R118 ;  /* 0x0021a87601007387 */ /* 0x0003e20000100800 */
[----:B----4-:R-:W-:-:S03]  /*491a0*/  IMAD.X R115, R115, 0x1, R2, P2 ;  /* 0x0000000173737824 */ /* 0x010fc600010e0602 */
[----:B------:R-:W-:Y:S04]  /*491b0*/  STL [R1+0x21b4], R4 ;  /* 0x0021b40401007387 */ /* 0x000fe80000100800 */
[----:B------:R2:W-:Y:S04]  /*491c0*/  LDGSTS.E [R6+0x5500], desc[UR32][R188.64], P0 ;  /* 0x05500000bc067fae */ /* 0x0005e800081a1020 */
[----:B-1----:R-:W4:Y:S04]  /*491d0*/  LDL.LU R118, [R1+0x21d0] ;  /* 0x0021d00001767983 */ /* 0x002f280000300800 */
[----:B------:R1:W-:Y:S04]  /*491e0*/  STL [R1+0x21b0], R115 ;  /* 0x0021b07301007387 */ /* 0x0003e80000100800 */
[----:B------:R-:W4:Y:S01]  /*491f0*/  LDL.LU R114, [R1+0x2358] ;  /* 0x0023580001727983 */ /* 0x000f220000300800 */
[----:B--2---:R-:W-:Y:S01]  /*49200*/  IMAD.MOV.U32 R188, RZ, RZ, R4 ;  /* 0x000000ffffbc7224 */ /* 0x004fe200078e0004 */
[----:B------:R-:W-:Y:S01]  /*49210*/  IADD3 R5, P1, PT, R5, R3, RZ ;  /* 0x0000000305057210 */ /* 0x000fe20007f3e0ff */
[----:B------:R-:W-:-:S02]  /*49220*/  IMAD.MOV.U32 R189, RZ, RZ, R115 ;  /* 0x000000ffffbd7224 */ /* 0x000fc400078e0073 */
[----:B-1----:R-:W2:Y:S01]  /*49230*/  LDL.LU R115, [R1+0x2364] ;  /* 0x0023640001737983 */ /* 0x002ea20000300800 */
[----:B---3--:R-:W-:-:S03]  /*49240*/  IADD3 R111, P2, PT, R111, R3, RZ ;  /* 0x000000036f6f7210 */ /* 0x008fc60007f5e0ff */
        /* <DEDUP_REMOVED lines=18> */
[----:B-1----:R-:W-:Y:S01]  /*49370*/  IMAD.MOV.U32 R188, RZ, RZ, R7 ;  /* 0x000000ffffbc7224 */ /* 0x002fe200078e0007 */
[----:B------:R-:W-:-:S04]  /*49380*/  UISETP.GT.AND UP1, UPT, UR14, 0xe, UPT ;  /* 0x0000000e0e00788c */ /* 0x000fc8000bf24270 */
[----:B------:R-:W-:-:S04]  /*49390*/  USEL UR10, URZ, 0x4, !UP1 ;  /* 0x00000004ff0a7887 */ /* 0x000fc8000c800000 */
[----:B------:R-:W-:Y:S01]  /*493a0*/  USEL UR10, UR10, URZ, !UP0 ;  /* 0x000000ff0a0a7287 */ /* 0x000fe2000c000000 */
[----:B------:R-:W-:-:S05]  /*493b0*/  IADD3.X R110, PT, PT, R110, R2, RZ, P1, !PT ;  /* 0x000000026e6e7210 */ /* 0x000fca0000ffe4ff */
[----:B------:R1:W-:Y:S04]  /*493c0*/  STL [R1+0x21c8], R110 ;  /* 0x0021c86e01007387 */ /* 0x0003e80000100800 */
[----:B------:R-:W3:Y:S04]  /*493d0*/  LDL.LU R113, [R1+0x2370] ;  /* 0x0023700001717983 */ /* 0x000ee80000300800 */
[----:B------:R-:W3:Y:S01]  /*493e0*/  LDL.LU R111, [R1+0x2374] ;  /* 0x00237400016f7983 */ /* 0x000ee20000300800 */
[----:B------:R-:W-:-:S03]  /*493f0*/  IMAD.MOV.U32 R189, RZ, RZ, R110 ;  /* 0x000000ffffbd7224 */ /* 0x000fc600078e006e */
[----:B-1----:R-:W3:Y:S04]  /*49400*/  LDL.LU R110, [R1+0x2378] ;  /* 0x00237800016e7983 */ /* 0x002ee80000300800 */
[----:B------:R-:W3:Y:S01]  /*49410*/  LDL.LU R7, [R1+0x237c] ;  /* 0x00237c0001077983 */ /* 0x000ee20000300800 */
[----:B------:R-:W-:-:S03]  /*49420*/  IADD3 R117, P2, PT, R117, R3, RZ ;  /* 0x0000000375757210 */ /* 0x000fc60007f5e0ff */
[----:B------:R1:W-:Y:S01]  /*49430*/  LDGSTS.E [R6+0x5700], desc[UR32][R188.64], P0 ;  /* 0x05700000bc067fae */ /* 0x0003e200081a1020 */
[----:B------:R-:W-:Y:S02]  /*49440*/  IADD3 R112, P3, PT, R112, R3, RZ ;  /* 0x0000000370707210 */ /* 0x000fe40007f7e0ff */
[----:B------:R-:W-:Y:S01]  /*49450*/  ISETP.NE.U32.AND P1, PT, RZ, UR10, PT ;  /* 0x0000000aff007c0c */ /* 0x000fe2000bf25070 */
[----:B------:R-:W-:Y:S01]  /*49460*/  STL [R1+0x21d4], R117 ;  /* 0x0021d47501007387 */ /* 0x000fe20000100800 */
[----:B-1----:R-:W-:Y:S02]  /*49470*/  IMAD.MOV.U32 R188, RZ, RZ, R117 ;  /* 0x000000ffffbc7224 */ /* 0x002fe400078e0075 */
[----:B----4-:R-:W-:-:S04]  /*49480*/  IMAD.X R118, R118, 0x1, R2, P2 ;  /* 0x0000000176767824 */ /* 0x010fc800010e0602 */
[----:B------:R-:W-:Y:S01]  /*49490*/  IMAD.MOV.U32 R189, RZ, RZ, R118 ;  /* 0x000000ffffbd7224 */ /* 0x000fe200078e0076 */
[----:B------:R-:W-:Y:S01]  /*494a0*/  STL [R1+0x21d0], R118 ;  /* 0x0021d07601007387 */ /* 0x000fe20000100800 */
[----:B------:R-:W-:-:S03]  /*494b0*/  IMAD.X R114, R114, 0x1, R2, P3 ;  /* 0x0000000172727824 */ /* 0x000fc600018e0602 */
[----:B------:R-:W-:Y:S04]  /*494c0*/  STL [R1+0x235c], R112 ;  /* 0x00235c7001007387 */ /* 0x000fe80000100800 */
[----:B------:R1:W-:Y:S04]  /*494d0*/  LDGSTS.E [R6+0x5780], desc[UR32][R188.64], P0 ;  /* 0x05780000bc067fae */ /* 0x0003e800081a1020 */
[----:B------:R4:W-:Y:S01]  /*494e0*/  STL [R1+0x2358], R114 ;  /* 0x0023587201007387 */ /* 0x0009e20000100800 */
[----:B--2---:R-:W-:-:S03]  /*494f0*/  IADD3 R115, P0, PT, R115, R3, RZ ;  /* 0x0000000373737210 */ /* 0x004fc60007f1e0ff */
[----:B------:R-:W2:Y:S04]  /*49500*/  LDL.LU R122, [R1+0x2380] ;  /* 0x00238000017a7983 */ /* 0x000ea80000300800 */
[----:B------:R-:W2:Y:S01]  /*49510*/  LDL.LU R121, [R1+0x2384] ;  /* 0x0023840001797983 */ /* 0x000ea20000300800 */
[----:B-1----:R-:W-:Y:S01]  /*49520*/  IMAD.MOV.U32 R188, RZ, RZ, R112 ;  /* 0x000000ffffbc7224 */ /* 0x002fe200078e0070 */
[----:B---3--:R-:W-:Y:S01]  /*49530*/  IADD3 R4, P2, PT, R4, R3, RZ ;  /* 0x0000000304047210 */ /* 0x008fe20007f5e0ff */
[----:B------:R-:W-:Y:S02]  /*49540*/  IMAD.MOV.U32 R189, RZ, RZ, R114 ;  /* 0x000000ffffbd7224 */ /* 0x000fe400078e0072 */
[----:B----4-:R-:W3:Y:S04]  /*49550*/  LDL.LU R114, [R1+0x2388] ;  /* 0x0023880001727983 */ /* 0x010ee80000300800 */
[----:B------:R-:W4:Y:S04]  /*49560*/  LDL.LU R112, [R1+0x238c] ;  /* 0x00238c0001707983 */ /* 0x000f280000300800 */
[----:B------:R1:W-:Y:S04]  /*49570*/  STL [R1+0x2364], R115 ;  /* 0x0023647301007387 */ /* 0x0003e80000100800 */
[----:B------:R1:W-:Y:S01]  /*49580*/  LDGSTS.E [R6+0x7000], desc[UR32][R188.64], P1 ;  /* 0x07000000bc067fae */ /* 0x0003e200089a1020 */
[----:B------:R-:W-:-:S02]  /*49590*/  IMAD.X R116, R116, 0x1, R2, P0 ;  /* 0x0000000174747824 */ /* 0x000fc400000e0602 */
[----:B-1----:R-:W-:-:S03]  /*495a0*/  IMAD.MOV.U32 R188, RZ, RZ, R115 ;  /* 0x000000ffffbc7224 */ /* 0x002fc600078e0073 */
[----:B------:R1:W-:Y:S01]  /*495b0*/  STL [R1+0x2360], R116 ;  /* 0x0023607401007387 */ /* 0x0003e20000100800 */
[----:B------:R-:W-:-:S03]  /*495c0*/  IADD3.X R5, PT, PT, R5, R2, RZ, P2, !PT ;  /* 0x0000000205057210 */ /* 0x000fc600017fe4ff */
[----:B------:R1:W-:Y:S04]  /*495d0*/  STL [R1+0x236c], R4 ;  /* 0x00236c0401007387 */ /* 0x0003e80000100800 */
[----:B------:R-:W3:Y:S01]  /*495e0*/  LDL.LU R115, [R1+0x2394] ;  /* 0x0023940001737983 */ /* 0x000ee20000300800 */
[----:B------:R-:W-:-:S03]  /*495f0*/  IMAD.MOV.U32 R189, RZ, RZ, R116 ;  /* 0x000000ffffbd7224 */ /* 0x000fc600078e0074 */
[----:B------:R1:W-:Y:S04]  /*49600*/  STL [R1+0x2368], R5 ;  /* 0x0023680501007387 */ /* 0x0003e80000100800 */
[----:B------:R-:W3:Y:S04]  /*49610*/  LDL.LU R119, [R1+0x23a0] ;  /* 0x0023a00001777983 */ /* 0x000ee80000300800 */
[----:B-1----:R-:W3:Y:S04]  /*49620*/  LDL.LU R116, [R1+0x2390] ;  /* 0x0023900001747983 */ /* 0x002ee80000300800 */
[----:B------:R-:W3:Y:S04]  /*49630*/  LDL.LU R120, [R1+0x2398] ;  /* 0x0023980001787983 */ /* 0x000ee80000300800 */
[----:B------:R1:W-:Y:S02]  /*49640*/  LDGSTS.E [R6+0x7080], desc[UR32][R188.64], P1 ;  /* 0x07080000bc067fae */ /* 0x0003e400089a1020 */
[----:B-1----:R-:W-:-:S02]  /*49650*/  IMAD.MOV.U32 R188, RZ, RZ, R4 ;  /* 0x000000ffffbc7224 */ /* 0x002fc400078e0004 */
[----:B------:R-:W-:Y:S01]  /*49660*/  IMAD.MOV.U32 R189, RZ, RZ, R5 ;  /* 0x000000ffffbd7224 */ /* 0x000fe200078e0005 */
[----:B------:R-:W3:Y:S04]  /*49670*/  LDL.LU R4, [R1+0x23a8] ;  /* 0x0023a80001047983 */ /* 0x000ee80000300800 */
[----:B------:R-:W3:Y:S04]  /*49680*/  LDL.LU R5, [R1+0x23b0] ;  /* 0x0023b00001057983 */ /* 0x000ee80000300800 */
[----:B------:R1:W-:Y:S01]  /*49690*/  LDGSTS.E [R6+0x7100], desc[UR32][R188.64], P1 ;  /* 0x07100000bc067fae */ /* 0x0003e200089a1020 */
[----:B------:R-:W-:-:S05]  /*496a0*/  IADD3 R111, P0, PT, R111, R3, RZ ;  /* 0x000000036f6f7210 */ /* 0x000fca0007f1e0ff */
[--C-:B------:R-:W-:Y:S01]  /*496b0*/  IMAD.X R113, R113, 0x1, R2.reuse, P0 ;  /* 0x0000000171717824 */ /* 0x100fe200000e0602 */
[----:B------:R-:W-:Y:S01]  /*496c0*/  IADD3 R7, P2, PT, R7, R3, RZ ;  /* 0x0000000307077210 */ /* 0x000fe20007f5e0ff */
[----:B------:R-:W-:Y:S04]  /*496d0*/  STL [R1+0x2374], R111 ;  /* 0x0023746f01007387 */ /* 0x000fe80000100800 */
[----:B------:R1:W-:Y:S01]  /*496e0*/  STL [R1+0x2370], R113 ;  /* 0x0023707101007387 */ /* 0x0003e20000100800 */
[----:B------:R-:W-:-:S03]  /*496f0*/  IMAD.X R110, R110, 0x1, R2, P2 ;  /* 0x000000016e6e7824 */ /* 0x000fc600010e0602 */
[----:B------:R1:W-:Y:S04]  /*49700*/  STL [R1+0x237c], R7 ;  /* 0x00237c0701007387 */ /* 0x0003e80000100800 */
[----:B------:R-:W3:Y:S04]  /*49710*/  LDL.LU R118, [R1+0x23a4] ;  /* 0x0023a40001767983 */ /* 0x000ee80000300800 */
[----:B------:R1:W-:Y:S04]  /*49720*/  STL [R1+0x2378], R110 ;  /* 0x0023786e01007387 */ /* 0x0003e80000100800 */
[----:B------:R-:W3:Y:S01]  /*49730*/  LDL.LU R117, [R1+0x23ac] ;  /* 0x0023ac0001757983 */ /* 0x000ee20000300800 */
[----:B-1----:R-:W-:-:S02]  /*49740*/  IMAD.MOV.U32 R188, RZ, RZ, R111 ;  /* 0x000000ffffbc7224 */ /* 0x002fc400078e006f */
[----:B------:R-:W-:Y:S02]  /*49750*/  IMAD.MOV.U32 R189, RZ, RZ, R113 ;  /* 0x000000ffffbd7224 */ /* 0x000fe400078e0071 */
[----:B------:R-:W3:Y:S04]  /*49760*/  LDL.LU R113, [R1+0x23b4] ;  /* 0x0023b40001717983 */ /* 0x000ee80000300800 */
[----:B------:R1:W-:Y:S02]  /*49770*/  LDGSTS.E [R6+0x7180], desc[UR32][R188.64], P1 ;  /* 0x07180000bc067fae */ /* 0x0003e400089a1020 */
[----:B-1----:R-:W-:Y:S02]  /*49780*/  IMAD.MOV.U32 R188, RZ, RZ, R7 ;  /* 0x000000ffffbc7224 */ /* 0x002fe400078e0007 */
[----:B------:R-:W3:Y:S01]  /*49790*/  LDL.LU R7, [R1+0x23b8] ;  /* 0x0023b80001077983 */ /* 0x000ee20000300800 */
[----:B------:R-:W-:-:S03]  /*497a0*/  MOV R189, R110 ;  /* 0x0000006e00bd7202 */ /* 0x000fc60000000f00 */
[----:B------:R-:W3:Y:S04]  /*497b0*/  LDL.LU R111, [R1+0x23bc] ;  /* 0x0023bc00016f7983 */ /* 0x000ee80000300800 */
[----:B------:R-:W3:Y:S04]  /*497c0*/  LDL.LU R110, [R1+0x23c0] ;  /* 0x0023c000016e7983 */ /* 0x000ee80000300800 */
[----:B------:R1:W-:Y:S01]  /*497d0*/  LDGSTS.E [R6+0x7200], desc[UR32][R188.64], P1 ;  /* 0x07200000bc067fae */ /* 0x0003e200089a1020 */
[----:B--2---:R-:W-:-:S05]  /*497e0*/  IADD3 R121, P0, PT, R121, R3, RZ ;  /* 0x0000000379797210 */ /* 0x004fca0007f1e0ff */
[----:B------:R-:W-:Y:S01]  /*497f0*/  IMAD.X R122, R122, 0x1, R2, P0 ;  /* 0x000000017a7a7824 */ /* 0x000fe200000e0602 */
[----:B----4-:R-:W-:Y:S01]  /*49800*/  IADD3 R112, P2, PT, R112, R3, RZ ;  /* 0x0000000370707210 */ /* 0x010fe20007f5e0ff */
[----:B-1----:R-:W-:Y:S02]  /*49810*/  IMAD.MOV.U32 R188, RZ, RZ, R121 ;  /* 0x000000ffffbc7224 */ /* 0x002fe400078e0079 */
[----:B------:R-:W-:Y:S02]  /*49820*/  IMAD.MOV.U32 R189, RZ, RZ, R122 ;  /* 0x000000ffffbd7224 */ /* 0x000fe400078e007a */
[----:B---3--:R-:W-:Y:S01]  /*49830*/  IMAD.X R114, R114, 0x1, R2, P2 ;  /* 0x0000000172727824 */ /* 0x008fe200010e0602 */
[----:B------:R-:W-:Y:S04]  /*49840*/  STL [R1+0x2384], R121 ;  /* 0x0023847901007387 */ /* 0x000fe80000100800 */
[----:B------:R-:W-:Y:S04]  /*49850*/  STL [R1+0x2380], R122 ;  /* 0x0023807a01007387 */ /* 0x000fe80000100800 */
[----:B------:R1:W-:Y:S04]  /*49860*/  LDGSTS.E [R6+0x7280], desc[UR32][R188.64], P1 ;  /* 0x07280000bc067fae */ /* 0x0003e800089a1020 */
[----:B------:R2:W-:Y:S04]  /*49870*/  STL [R1+0x238c], R112 ;  /* 0x00238c7001007387 */ /* 0x0005e80000100800 */
[----:B------:R3:W-:Y:S01]  /*49880*/  STL [R1+0x2388], R114 ;  /* 0x0023887201007387 */ /* 0x0007e20000100800 */
[----:B-1----:R-:W-:-:S02]  /*49890*/  IMAD.MOV.U32 R188, RZ, RZ, R112 ;  /* 0x000000ffffbc7224 */ /* 0x002fc400078e0070 */
[----:B------:R-:W-:Y:S01]  /*498a0*/  IMAD.MOV.U32 R189, RZ, RZ, R114 ;  /* 0x000000ffffbd7224 */ /* 0x000fe200078e0072 */
[----:B--2---:R-:W2:Y:S04]  /*498b0*/  LDL.LU R112, [R1+0x23c8] ;  /* 0x0023c80001707983 */ /* 0x004ea80000300800 */
[----:B---3--:R-:W3:Y:S01]  /*498c0*/  LDL.LU R114, [R1+0x23d0] ;  /* 0x0023d00001727983 */ /* 0x008ee20000300800 */
[----:B------:R-:W-:-:S03]  /*498d0*/  IADD3 R115, P0, PT, R115, R3, RZ ;  /* 0x0000000373737210 */ /* 0x000fc60007f1e0ff */
[----:B------:R1:W-:Y:S04]  /*498e0*/  LDGSTS.E [R6+0x7300], desc[UR32][R188.64], P1 ;  /* 0x07300000bc067fae */ /* 0x0003e800089a1020 */
[----:B------:R-:W-:Y:S01]  /*498f0*/  STL [R1+0x2394], R115 ;  /* 0x0023947301007387 */ /* 0x000fe20000100800 */
[----:B------:R-:W-:Y:S01]  /*49900*/  IADD3 R119, P2, PT, R119, R3, RZ ;  /* 0x0000000377777210 */ /* 0x000fe20007f5e0ff */
[----:B------:R-:W-:-:S05]  /*49910*/  IMAD.X R116, R116, 0x1, R2, P0 ;  /* 0x0000000174747824 */ /* 0x000fca00000e0602 */
[----:B------:R4:W-:Y:S01]  /*49920*/  STL [R1+0x2390], R116 ;  /* 0x0023907401007387 */ /* 0x0009e20000100800 */
[----:B-1----:R-:W-:Y:S01]  /*49930*/  MOV R189, R116 ;  /* 0x0000007400bd7202 */ /* 0x002fe20000000f00 */
[----:B------:R-:W-:Y:S02]  /*49940*/  IMAD.X R120, R120, 0x1, R2, P2 ;  /* 0x0000000178787824 */ /* 0x000fe400010e0602 */
[----:B------:R-:W-:Y:S01]  /*49950*/  STL [R1+0x23a0], R119 ;  /* 0x0023a07701007387 */ /* 0x000fe20000100800 */
[----:B------:R-:W-:-:S03]  /*49960*/  IMAD.MOV.U32 R188, RZ, RZ, R115 ;  /* 0x000000ffffbc7224 */ /* 0x000fc600078e0073 */
[----:B----4-:R-:W4:Y:S04]  /*49970*/  LDL.LU R116, [R1+0x23c4] ;  /* 0x0023c40001747983 */ /* 0x010f280000300800 */
[----:B------:R-:W-:Y:S04]  /*49980*/  STL [R1+0x2398], R120 ;  /* 0x0023987801007387 */ /* 0x000fe80000100800 */
[----:B------:R-:W4:Y:S01]  /*49990*/  LDL.LU R115, [R1+0x23cc] ;  /* 0x0023cc0001737983 */ /* 0x000f220000300800 */
[----:B------:R-:W-:-:S03]  /*499a0*/  IADD3 R4, P0, PT, R4, R3, RZ ;  /* 0x0000000304047210 */ /* 0x000fc60007f1e0ff */
[----:B------:R1:W-:Y:S01]  /*499b0*/  LDGSTS.E [R6+0x7380], desc[UR32][R188.64], P1 ;  /* 0x07380000bc067fae */ /* 0x0003e200089a1020 */
[----:B------:R-:W-:-:S03]  /*499c0*/  IADD3 R5, P2, PT, R5, R3, RZ ;  /* 0x0000000305057210 */ /* 0x000fc60007f5e0ff */
[----:B------:R1:W-:Y:S02]  /*499d0*/  STL [R1+0x23a8], R4 ;  /* 0x0023a80401007387 */ /* 0x0003e40000100800 */
        /* <DEDUP_REMOVED lines=9> */
[----:B------:R-:W4:Y:S04]  /*49a70*/  LDL.LU R4, [R1+0x23d8] ;  /* 0x0023d80001047983 */ /* 0x000f280000300800 */
[----:B------:R1:W-:Y:S04]  /*49a80*/  LDGSTS.E [R6+0x7480], desc[UR32][R188.64], P1 ;  /* 0x07480000bc067fae */ /* 0x0003e800089a1020 */
[----:B------:R-:W-:Y:S01]  /*49a90*/  STL [R1+0x23ac], R117 ;  /* 0x0023ac7501007387 */ /* 0x000fe20000100800 */
[----:B-1----:R-:W-:-:S03]  /*49aa0*/  IMAD.MOV.U32 R188, RZ, RZ, R5 ;  /* 0x000000ffffbc7224 */ /* 0x002fc600078e0005 */
[----:B------:R-:W4:Y:S01]  /*49ab0*/  LDL.LU R5, [R1+0x23d4] ;  /* 0x0023d40001057983 */ /* 0x000f220000300800 */
[----:B------:R-:W-:Y:S01]  /*49ac0*/  IADD3 R7, P0, PT, R7, R3, RZ ;  /* 0x0000000307077210 */ /* 0x000fe20007f1e0ff */
[----:B------:R-:W-:-:S04]  /*49ad0*/  IMAD.MOV.U32 R189, RZ, RZ, R117 ;  /* 0x000000ffffbd7224 */ /* 0x000fc800078e0075 */
[----:B------:R-:W-:Y:S01]  /*49ae0*/  IMAD.X R113, R113, 0x1, R2, P0 ;  /* 0x0000000171717824 */ /* 0x000fe200000e0602 */
[----:B------:R-:W-:Y:S01]  /*49af0*/  IADD3 R110, P2, PT, R110, R3, RZ ;  /* 0x000000036e6e7210 */ /* 0x000fe20007f5e0ff */
[----:B------:R1:W-:Y:S03]  /*49b00*/  STL [R1+0x23b8], R7 ;  /* 0x0023b80701007387 */ /* 0x0003e60000100800 */
[----:B------:R-:W-:Y:S01]  /*49b10*/  IADD3.X R111, PT, PT, R111, R2, RZ, P2, !PT ;  /* 0x000000026f6f7210 */ /* 0x000fe200017fe4ff */
[----:B------:R1:W-:Y:S04]  /*49b20*/  LDGSTS.E [R6+0x7500], desc[UR32][R188.64], P1 ;  /* 0x07500000bc067fae */ /* 0x0003e800089a1020 */
[----:B------:R1:W-:Y:S04]  /*49b30*/  STL [R1+0x23b4], R113 ;  /* 0x0023b47101007387 */ /* 0x0003e80000100800 */
[----:B------:R1:W-:Y:S02]  /*49b40*/  STL [R1+0x23c0], R110 ;  /* 0x0023c06e01007387 */ /* 0x0003e40000100800 */
[----:B-1----:R-:W-:-:S02]  /*49b50*/  IMAD.MOV.U32 R188, RZ, RZ, R7 ;  /* 0x000000ffffbc7224 */ /* 0x002fc400078e0007 */
[----:B------:R-:W4:Y:S01]  /*49b60*/  LDL.LU R7, [R1+0x2564] ;  /* 0x0025640001077983 */ /* 0x000f220000300800 */
        /* <DEDUP_REMOVED lines=13> */
[----:B------:R2:W-:Y:S01]  /*49c40*/  STL [R1+0x23c8], R112 ;  /* 0x0023c87001007387 */ /* 0x0005e20000100800 */
[----:B-1----:R-:W-:Y:S02]  /*49c50*/  IMAD.MOV.U32 R188, RZ, RZ, R112 ;  /* 0x000000ffffbc7224 */ /* 0x002fe400078e0070 */
[----:B----4-:R-:W-:-:S05]  /*49c60*/  IMAD.X R116, R116, 0x1, R2, P0 ;  /* 0x0000000174747824 */ /* 0x010fca00000e0602 */
[----:B------:R-:W-:Y:S01]  /*49c70*/  STL [R1+0x23c4], R116 ;  /* 0x0023c47401007387 */ /* 0x000fe20000100800 */
[----:B------:R-:W-:-:S03]  /*49c80*/  IMAD.X R115, R115, 0x1, R2, P2 ;  /* 0x0000000173737824 */ /* 0x000fc600010e0602 */
[----:B------:R1:W-:Y:S04]  /*49c90*/  STL [R1+0x23d0], R114 ;  /* 0x0023d07201007387 */ /* 0x0003e80000100800 */
[----:B--2---:R-:W2:Y:S04]  /*49ca0*/  LDL.LU R112, [R1+0x2570] ;  /* 0x0025700001707983 */ /* 0x004ea80000300800 */
[----:B------:R3:W-:Y:S04]  /*49cb0*/  STL [R1+0x23cc], R115 ;  /* 0x0023cc7301007387 */ /* 0x0007e80000100800 */
[----:B------:R-:W4:Y:S01]  /*49cc0*/  LDL.LU R118, [R1+0x2578] ;  /* 0x0025780001767983 */ /* 0x000f220000300800 */
[----:B------:R-:W-:-:S05]  /*49cd0*/  IMAD.MOV.U32 R189, RZ, RZ, R116 ;  /* 0x000000ffffbd7224 */ /* 0x000fca00078e0074 */
[----:B------:R1:W-:Y:S02]  /*49ce0*/  LDGSTS.E [R6+0x7680], desc[UR32][R188.64], P1 ;  /* 0x07680000bc067fae */ /* 0x0003e400089a1020 */
[----:B-1----:R-:W-:Y:S01]  /*49cf0*/  IMAD.MOV.U32 R188, RZ, RZ, R114 ;  /* 0x000000ffffbc7224 */ /* 0x002fe200078e0072 */
[----:B------:R-:W-:Y:S01]  /*49d00*/  MOV R189, R115 ;  /* 0x0000007300bd7202 */ /* 0x000fe20000000f00 */
[----:B------:R-:W4:Y:S04]  /*49d10*/  LDL.LU R114, [R1+0x2584] ;  /* 0x0025840001727983 */ /* 0x000f280000300800 */
[----:B---3--:R-:W3:Y:S04]  /*49d20*/  LDL.LU R115, [R1+0x258c] ;  /* 0x00258c0001737983 */ /* 0x008ee80000300800 */
[----:B------:R1:W-:Y:S01]  /*49d30*/  LDGSTS.E [R6+0x7700], desc[UR32][R188.64], P1 ;  /* 0x07700000bc067fae */ /* 0x0003e200089a1020 */
[----:B------:R-:W-:-:S04]  /*49d40*/  UISETP.GT.AND UP1, UPT, UR14, 0x12, UPT ;  /* 0x000000120e00788c */ /* 0x000fc8000bf24270 */
[----:B------:R-:W-:-:S04]  /*49d50*/  USEL UR10, URZ, 0x4, !UP1 ;  /* 0x00000004ff0a7887 */ /* 0x000fc8000c800000 */
[----:B------:R-:W-:Y:S01]  /*49d60*/  USEL UR10, UR10, URZ, !UP0 ;  /* 0x000000ff0a0a7287 */ /* 0x000fe2000c000000 */
[----:B------:R-:W-:-:S05]  /*49d70*/  IADD3 R4, P0, PT, R4, R3, RZ ;  /* 0x0000000304047210 */ /* 0x000fca0007f1e0ff */
[----:B------:R1:W-:Y:S01]  /*49d80*/  STL [R1+0x23d8], R4 ;  /* 0x0023d80401007387 */ /* 0x0003e20000100800 */
[----:B------:R-:W-:-:S05]  /*49d90*/  IMAD.X R5, R5, 0x1, R2, P0 ;  /* 0x0000000105057824 */ /* 0x000fca00000e0602 */
[----:B------:R1:W-:Y:S04]  /*49da0*/  STL [R1+0x23d4], R5 ;  /* 0x0023d40501007387 */ /* 0x0003e80000100800 */
[----:B------:R-:W3:Y:S01]  /*49db0*/  LDL.LU R116, [R1+0x2580] ;  /* 0x0025800001747983 */ /* 0x000ee20000300800 */
[----:B-1----:R-:W-:-:S03]  /*49dc0*/  IMAD.MOV.U32 R188, RZ, RZ, R4 ;  /* 0x000000ffffbc7224 */ /* 0x002fc600078e0004 */
[----:B------:R-:W3:Y:S01]  /*49dd0*/  LDL.LU R117, [R1+0x2588] ;  /* 0x0025880001757983 */ /* 0x000ee20000300800 */
[----:B------:R-:W-:-:S03]  /*49de0*/  IMAD.MOV.U32 R189, RZ, RZ, R5 ;  /* 0x000000ffffbd7224 */ /* 0x000fc600078e0005 */
[----:B------:R-:W3:Y:S04]  /*49df0*/  LDL.LU R4, [R1+0x2594] ;  /* 0x0025940001047983 */ /* 0x000ee80000300800 */
[----:B------:R1:W-:Y:S04]  /*49e00*/  LDGSTS.E [R6+0x7780], desc[UR32][R188.64], P1 ;  /* 0x07780000bc067fae */ /* 0x0003e800089a1020 */
[----:B------:R-:W3:Y:S01]  /*49e10*/  LDL.LU R5, [R1+0x259c] ;  /* 0x00259c0001057983 */ /* 0x000ee20000300800 */
[-C--:B------:R-:W-:Y:S02]  /*49e20*/  IADD3 R7, P1, PT, R7, R3.reuse, RZ ;  /* 0x0000000307077210 */ /* 0x080fe40007f3e0ff */
[----:B------:R-:W-:-:S03]  /*49e30*/  IADD3 R119, P2, PT, R119, R3, RZ ;  /* 0x0000000377777210 */ /* 0x000fc60007f5e0ff */
[--C-:B------:R-:W-:Y:S01]  /*49e40*/  IMAD.X R113, R113, 0x1, R2.reuse, P1 ;  /* 0x0000000171717824 */ /* 0x100fe200008e0602 */
[----:B------:R-:W-:Y:S01]  /*49e50*/  STL [R1+0x2564], R7 ;  /* 0x0025640701007387 */ /* 0x000fe20000100800 */
[----:B------:R-:W-:-:S03]  /*49e60*/  IMAD.X R120, R120, 0x1, R2, P2 ;  /* 0x0000000178787824 */ /* 0x000fc600010e0602 */
[----:B------:R1:W-:Y:S02]  /*49e70*/  STL [R1+0x2560], R113 ;  /* 0x0025607101007387 */ /* 0x0003e40000100800 */
[----:B-1----:R-:W-:Y:S02]  /*49e80*/  IMAD.MOV.U32 R189, RZ, RZ, R113 ;  /* 0x000000ffffbd7224 */ /* 0x002fe400078e0071 */
[----:B------:R-:W-:Y:S01]  /*49e90*/  STL [R1+0x256c], R119 ;  /* 0x00256c7701007387 */ /* 0x000fe20000100800 */
[----:B------:R-:W-:-:S03]  /*49ea0*/  IMAD.MOV.U32 R188, RZ, RZ, R7 ;  /* 0x000000ffffbc7224 */ /* 0x000fc600078e0007 */
[----:B------:R-:W3:Y:S04]  /*49eb0*/  LDL.LU R113, [R1+0x2590] ;  /* 0x0025900001717983 */ /* 0x000ee80000300800 */
[----:B------:R-:W-:Y:S04]  /*49ec0*/  STL [R1+0x2568], R120 ;  /* 0x0025687801007387 */ /* 0x000fe80000100800 */
[----:B------:R-:W3:Y:S01]  /*49ed0*/  LDL.LU R7, [R1+0x2598] ;  /* 0x0025980001077983 */ /* 0x000ee20000300800 */
        /* <DEDUP_REMOVED lines=8> */
[----:B-1----:R-:W-:Y:S01]  /*49f60*/  IMAD.MOV.U32 R188, RZ, RZ, R110 ;  /* 0x000000ffffbc7224 */ /* 0x002fe200078e006e */
[----:B--2---:R-:W-:-:S05]  /*49f70*/  IADD3.X R112, PT, PT, R112, R2, RZ, P1, !PT ;  /* 0x0000000270707210 */ /* 0x004fca0000ffe4ff */
[----:B------:R1:W-:Y:S01]  /*49f80*/  STL [R1+0x2570], R112 ;  /* 0x0025707001007387 */ /* 0x0003e20000100800 */
[----:B------:R-:W-:Y:S02]  /*49f90*/  IMAD.MOV.U32 R189, RZ, RZ, R112 ;  /* 0x000000ffffbd7224 */ /* 0x000fe400078e0070 */
[----:B----4-:R-:W-:Y:S01]  /*49fa0*/  IMAD.X R118, R118, 0x1, R2, P2 ;  /* 0x0000000176767824 */ /* 0x010fe200010e0602 */
[----:B------:R2:W-:Y:S04]  /*49fb0*/  STL [R1+0x257c], R111 ;  /* 0x00257c6f01007387 */ /* 0x0005e80000100800 */
[----:B------:R4:W-:Y:S04]  /*49fc0*/  LDGSTS.E [R6+0x9100], desc[UR32][R188.64], P0 ;  /* 0x09100000bc067fae */ /* 0x0009e800081a1020 */
[----:B-1----:R-:W3:Y:S04]  /*49fd0*/  LDL.LU R112, [R1+0x25a4] ;  /* 0x0025a40001707983 */ /* 0x002ee80000300800 */
[----:B------:R-:W-:Y:S04]  /*49fe0*/  STL [R1+0x2578], R118 ;  /* 0x0025787601007387 */ /* 0x000fe80000100800 */
[----:B------:R-:W3:Y:S04]  /*49ff0*/  LDL.LU R110, [R1+0x25ac] ;  /* 0x0025ac00016e7983 */ /* 0x000ee80000300800 */
[----:B------:R-:W3:Y:S01]  /*4a000*/  LDL.LU R120, [R1+0x25a0] ;  /* 0x0025a00001787983 */ /* 0x000ee20000300800 */
[----:B----4-:R-:W-:-:S03]  /*4a010*/  IMAD.MOV.U32 R188, RZ, RZ, R111 ;  /* 0x000000ffffbc7224 */ /* 0x010fc600078e006f */
[----:B--2---:R-:W2:Y:S01]  /*4a020*/  LDL.LU R111, [R1+0x25a8] ;  /* 0x0025a800016f7983 */ /* 0x004ea20000300800 */
[-C--:B------:R-:W-:Y:S01]  /*4a030*/  IADD3 R114, P1, PT, R114, R3.reuse, RZ ;  /* 0x0000000372727210 */ /* 0x080fe20007f3e0ff */
[----:B------:R-:W-:Y:S01]  /*4a040*/  IMAD.MOV.U32 R189, RZ, RZ, R118 ;  /* 0x000000ffffbd7224 */ /* 0x000fe200078e0076 */
[----:B---3--:R-:W-:-:S03]  /*4a050*/  IADD3 R115, P2, PT, R115, R3, RZ ;  /* 0x0000000373737210 */ /* 0x008fc60007f5e0ff */
        /* <DEDUP_REMOVED lines=9> */
[----:B-1----:R-:W4:Y:S04]  /*4a0f0*/  LDL.LU R116, [R1+0x25b4] ;  /* 0x0025b40001747983 */ /* 0x002f280000300800 */
[----:B------:R1:W-:Y:S04]  /*4a100*/  STL [R1+0x2588], R117 ;  /* 0x0025887501007387 */ /* 0x0003e80000100800 */
[----:B------:R-:W4:Y:S01]  /*4a110*/  LDL.LU R114, [R1+0x25bc] ;  /* 0x0025bc0001727983 */ /* 0x000f220000300800 */
[----:B---3--:R-:W-:-:S03]  /*4a120*/  IMAD.MOV.U32 R189, RZ, RZ, R117 ;  /* 0x000000ffffbd7224 */ /* 0x008fc600078e0075 */
[----:B-1----:R-:W3:Y:S01]  /*4a130*/  LDL.LU R117, [R1+0x25b0] ;  /* 0x0025b00001757983 */ /* 0x002ee20000300800 */
[----:B------:R-:W-:-:S03]  /*4a140*/  MOV R188, R115 ;  /* 0x0000007300bc7202 */ /* 0x000fc60000000f00 */
[----:B------:R-:W3:Y:S01]  /*4a150*/  LDL.LU R115, [R1+0x25b8] ;  /* 0x0025b80001737983 */ /* 0x000ee20000300800 */
[-C--:B------:R-:W-:Y:S02]  /*4a160*/  IADD3 R4, P1, PT, R4, R3.reuse, RZ ;  /* 0x0000000304047210 */ /* 0x080fe40007f3e0ff */
[----:B------:R-:W-:Y:S01]  /*4a170*/  IADD3 R5, P2, PT, R5, R3, RZ ;  /* 0x0000000305057210 */ /* 0x000fe20007f5e0ff */
[----:B------:R1:W-:Y:S02]  /*4a180*/  LDGSTS.E [R6+0x9280], desc[UR32][R188.64], P0 ;  /* 0x09280000bc067fae */ /* 0x0003e400081a1020 */
[--C-:B------:R-:W-:Y:S02]  /*4a190*/  IMAD.X R113, R113, 0x1, R2.reuse, P1 ;  /* 0x0000000171717824 */ /* 0x100fe400008e0602 */
[----:B------:R1:W-:Y:S04]  /*4a1a0*/  STL [R1+0x2594], R4 ;  /* 0x0025940401007387 */ /* 0x0003e80000100800 */
[----:B------:R-:W-:Y:S01]  /*4a1b0*/  STL [R1+0x2590], R113 ;  /* 0x0025907101007387 */ /* 0x000fe20000100800 */
[----:B------:R-:W-:-:S03]  /*4a1c0*/  IMAD.X R7, R7, 0x1, R2, P2 ;  /* 0x0000000107077824 */ /* 0x000fc600010e0602 */
[----:B------:R1:W-:Y:S02]  /*4a1d0*/  STL [R1+0x259c], R5 ;  /* 0x00259c0501007387 */ /* 0x0003e40000100800 */
[----:B-1----:R-:W-:Y:S02]  /*4a1e0*/  IMAD.MOV.U32 R188, RZ, RZ, R4 ;  /* 0x000000ffffbc7224 */ /* 0x002fe400078e0004 */
[----:B------:R-:W3:Y:S01]  /*4a1f0*/  LDL.LU R118, [R1+0x25c4] ;  /* 0x0025c40001767983 */ /* 0x000ee20000300800 */
[----:B------:R-:W-:-:S03]  /*4a200*/  IMAD.MOV.U32 R189, RZ, RZ, R113 ;  /* 0x000000ffffbd7224 */ /* 0x000fc600078e0071 */
[----:B------:R1:W-:Y:S04]  /*4a210*/  STL [R1+0x2598], R7 ;  /* 0x0025980701007387 */ /* 0x0003e80000100800 */
[----:B------:R-:W3:Y:S04]  /*4a220*/  LDL.LU R4, [R1+0x25cc] ;  /* 0x0025cc0001047983 */ /* 0x000ee80000300800 */
[----:B------:R-:W3:Y:S04]  /*4a230*/  LDL.LU R119, [R1+0x25c0] ;  /* 0x0025c00001777983 */ /* 0x000ee80000300800 */
[----:B------:R1:W-:Y:S02]  /*4a240*/  LDGSTS.E [R6+0x9300], desc[UR32][R188.64], P0 ;  /* 0x09300000bc067fae */ /* 0x0003e400081a1020 */
[----:B-1----:R-:W-:-:S02]  /*4a250*/  IMAD.MOV.U32 R188, RZ, RZ, R5 ;  /* 0x000000ffffbc7224 */ /* 0x002fc400078e0005 */
[----:B------:R-:W3:Y:S01]  /*4a260*/  LDL.LU R5, [R1+0x25c8] ;  /* 0x0025c80001057983 */ /* 0x000ee20000300800 */
[----:B------:R-:W-:-:S03]  /*4a270*/  IMAD.MOV.U32 R189, RZ, RZ, R7 ;  /* 0x000000ffffbd7224 */ /* 0x000fc600078e0007 */
[----:B------:R-:W3:Y:S04]  /*4a280*/  LDL.LU R113, [R1+0x25d4] ;  /* 0x0025d40001717983 */ /* 0x000ee80000300800 */
        /* <DEDUP_REMOVED lines=8> */
[----:B--2---:R-:W-:-:S03]  /*4a310*/  IMAD.X R111, R111, 0x1, R2, P2 ;  /* 0x000000016f6f7824 */ /* 0x004fc600010e0602 */
[----:B------:R-:W-:Y:S04]  /*4a320*/  STL [R1+0x25ac], R110 ;  /* 0x0025ac6e01007387 */ /* 0x000fe80000100800 */
[----:B-1----:R-:W2:Y:S01]  /*4a330*/  LDL.LU R120, [R1+0x25d0] ;  /* 0x0025d00001787983 */ /* 0x002ea20000300800 */
[----:B------:R-:W-:-:S03]  /*4a340*/  MOV R188, R112 ;  /* 0x0000007000bc7202 */ /* 0x000fc60000000f00 */
[----:B------:R1:W-:Y:S04]  /*4a350*/  STL [R1+0x25a8], R111 ;  /* 0x0025a86f01007387 */ /* 0x0003e80000100800 */
[----:B------:R-:W2:Y:S04]  /*4a360*/  LDL.LU R112, [R1+0x25d8] ;  /* 0x0025d80001707983 */ /* 0x000ea80000300800 */
[----:B------:R1:W-:Y:S02]  /*4a370*/  LDGSTS.E [R6+0x9400], desc[UR32][R188.64], P0 ;  /* 0x09400000bc067fae */ /* 0x0003e400081a1020 */
[----:B-1----:R-:W-:-:S02]  /*4a380*/  IMAD.MOV.U32 R188, RZ, RZ, R110 ;  /* 0x000000ffffbc7224 */ /* 0x002fc400078e006e */
[----:B------:R-:W-:Y:S02]  /*4a390*/  IMAD.MOV.U32 R189, RZ, RZ, R111 ;  /* 0x000000ffffbd7224 */ /* 0x000fe400078e006f */
[----:B------:R-:W2:Y:S04]  /*4a3a0*/  LDL.LU.64 R110, [R1+0x1b40] ;  /* 0x001b4000016e7983 */ /* 0x000ea80000300a00 */
[----:B------:R1:W-:Y:S01]  /*4a3b0*/  LDGSTS.E [R6+0x9480], desc[UR32][R188.64], P0 ;  /* 0x09480000bc067fae */ /* 0x0003e200081a1020 */
[----:B----4-:R-:W-:-:S05]  /*4a3c0*/  IADD3 R116, P1, PT, R116, R3, RZ ;  /* 0x0000000374747210 */ /* 0x010fca0007f3e0ff */
[----:B------:R-:W-:Y:S01]  /*4a3d0*/  STL [R1+0x25b4], R116 ;  /* 0x0025b47401007387 */ /* 0x000fe20000100800 */
[----:B------:R-:W-:Y:S01]  /*4a3e0*/  IADD3 R114, P2, PT, R114, R3, RZ ;  /* 0x0000000372727210 */ /* 0x000fe20007f5e0ff */
[----:B---3--:R-:W-:-:S05]  /*4a3f0*/  IMAD.X R117, R117, 0x1, R2, P1 ;  /* 0x0000000175757824 */ /* 0x008fca00008e0602 */
[----:B------:R3:W-:Y:S01]  /*4a400*/  STL [R1+0x25b0], R117 ;  /* 0x0025b07501007387 */ /* 0x0007e20000100800 */
[----:B------:R-:W-:-:S03]  /*4a410*/  IMAD.X R115, R115, 0x1, R2, P2 ;  /* 0x0000000173737824 */ /* 0x000fc600010e0602 */
[----:B------:R-:W-:Y:S04]  /*4a420*/  STL [R1+0x25bc], R114 ;  /* 0x0025bc7201007387 */ /* 0x000fe80000100800 */
[----:B------:R-:W4:Y:S04]  /*4a430*/  LDL.LU.64 R126, [R1+0x1b38] ;  /* 0x001b3800017e7983 */ /* 0x000f280000300a00 */
[----:B------:R3:W-:Y:S04]  /*4a440*/  STL [R1+0x25b8], R115 ;  /* 0x0025b87301007387 */ /* 0x0007e80000100800 */
[----:B------:R-:W4:Y:S01]  /*4a450*/  LDL.LU.64 R124, [R1+0x1b30] ;  /* 0x001b3000017c7983 */ /* 0x000f220000300a00 */
[----:B-1----:R-:W-:-:S02]  /*4a460*/  IMAD.MOV.U32 R188, RZ, RZ, R116 ;  /* 0x000000ffffbc7224 */ /* 0x002fc400078e0074 */
[----:B------:R-:W-:Y:S02]  /*4a470*/  IMAD.MOV.U32 R189, RZ, RZ, R117 ;  /* 0x000000ffffbd7224 */ /* 0x000fe400078e0075 */
[----:B---3--:R-:W3:Y:S01]  /*4a480*/  LDL.LU.64 R116, [R1+0x1b28] ;  /* 0x001b280001747983 */ /* 0x008ee20000300a00 */
[----:B------:R-:W-:-:S03]  /*4a490*/  IADD3 R118, P1, PT, R118, R3, RZ ;  /* 0x0000000376767210 */ /* 0x000fc60007f3e0ff */
[----:B------:R1:W-:Y:S01]  /*4a4a0*/  LDGSTS.E [R6+0x9500], desc[UR32][R188.64], P0 ;  /* 0x09500000bc067fae */ /* 0x0003e200081a1020 */
[----:B------:R-:W-:Y:S02]  /*4a4b0*/  IADD3 R4, P2, PT, R4, R3, RZ ;  /* 0x0000000304047210 */ /* 0x000fe40007f5e0ff */
[----:B------:R-:W-:Y:S01]  /*4a4c0*/  IADD3.X R119, PT, PT, R119, R2, RZ, P1, !PT ;  /* 0x0000000277777210 */ /* 0x000fe20000ffe4ff */
[----:B-1----:R-:W-:Y:S02]  /*4a4d0*/  IMAD.MOV.U32 R188, RZ, RZ, R114 ;  /* 0x000000ffffbc7224 */ /* 0x002fe400078e0072 */
[----:B------:R-:W-:Y:S02]  /*4a4e0*/  IMAD.MOV.U32 R189, RZ, RZ, R115 ;  /* 0x000000ffffbd7224 */ /* 0x000fe400078e0073 */
[----:B------:R-:W3:Y:S04]  /*4a4f0*/  LDL.LU.64 R114, [R1+0x1b20] ;  /* 0x001b200001727983 */ /* 0x000ee80000300a00 */
[----:B------:R1:W-:Y:S04]  /*4a500*/  LDGSTS.E [R6+0x9580], desc[UR32][R188.64], P0 ;  /* 0x09580000bc067fae */ /* 0x0003e800081a1020 */
[----:B------:R-:W-:Y:S01]  /*4a510*/  STL [R1+0x25c4], R118 ;  /* 0x0025c47601007387 */ /* 0x000fe20000100800 */
[----:B------:R-:W-:-:S03]  /*4a520*/  IMAD.X R5, R5, 0x1, R2, P2 ;  /* 0x0000000105057824 */ /* 0x000fc600010e0602 */
[----:B------:R-:W-:Y:S01]  /*4a530*/  STL [R1+0x25c0], R119 ;  /* 0x0025c07701007387 */ /* 0x000fe20000100800 */
[----:B-1----:R-:W-:Y:S02]  /*4a540*/  IMAD.MOV.U32 R188, RZ, RZ, R118 ;  /* 0x000000ffffbc7224 */ /* 0x002fe400078e0076 */
[----:B------:R-:W-:Y:S01]  /*4a550*/  IMAD.MOV.U32 R189, RZ, RZ, R119 ;  /* 0x000000ffffbd7224 */ /* 0x000fe200078e0077 */
[----:B------:R-:W-:Y:S04]  /*4a560*/  STL [R1+0x25cc], R4 ;  /* 0x0025cc0401007387 */ /* 0x000fe80000100800 */
[----:B------:R1:W-:Y:S04]  /*4a570*/  LDGSTS.E [R6+0x9600], desc[UR32][R188.64], P0 ;  /* 0x09600000bc067fae */ /* 0x0003e800081a1020 */
[----:B------:R1:W-:Y:S02]  /*4a580*/  STL [R1+0x25c8], R5 ;  /* 0x0025c80501007387 */ /* 0x0003e40000100800 */
[----:B-1----:R-:W-:-:S02]  /*4a590*/  IMAD.MOV.U32 R188, RZ, RZ, R4 ;  /* 0x000000ffffbc7224 */ /* 0x002fc400078e0004 */
[----:B------:R-:W-:Y:S02]  /*4a5a0*/  IMAD.MOV.U32 R189, RZ, RZ, R5 ;  /* 0x000000ffffbd7224 */ /* 0x000fe400078e0005 */
[----:B------:R-:W3:Y:S04]  /*4a5b0*/  LDL.LU.64 R4, [R1+0x1b18] ;  /* 0x001b180001047983 */ /* 0x000ee80000300a00 */
[----:B------:R-:W3:Y:S04]  /*4a5c0*/  LDL.LU.64 R128, [R1+0x1b10] ;  /* 0x001b100001807983 */ /* 0x000ee80000300a00 */
[----:B------:R-:W3:Y:S01]  /*4a5d0*/  LDL.LU.64 R118, [R1+0x1b08] ;  /* 0x001b080001767983 */ /* 0x000ee20000300a00 */
[----:B------:R-:W-:-:S02]  /*4a5e0*/  IADD3 R113, P1, PT, R113, R3, RZ ;  /* 0x0000000371717210 */ /* 0x000fc40007f3e0ff */
[----:B------:R-:W-:Y:S01]  /*4a5f0*/  IADD3 R7, P2, PT, R7, R3, RZ ;  /* 0x0000000307077210 */ /* 0x000fe20007f5e0ff */
[----:B------:R1:W-:Y:S04]  /*4a600*/  LDGSTS.E [R6+0x9680], desc[UR32][R188.64], P0 ;  /* 0x09680000bc067fae */ /* 0x0003e800081a1020 */
[----:B------:R-:W-:Y:S01]  /*4a610*/  STL [R1+0x25d4], R113 ;  /* 0x0025d47101007387 */ /* 0x000fe20000100800 */
[----:B-1----:R-:W-:Y:S02]  /*4a620*/  IMAD.MOV.U32 R188, RZ, RZ, R113 ;  /* 0x000000ffffbc7224 */ /* 0x002fe400078e0071 */
[----:B--2---:R-:W-:-:S04]  /*4a630*/  IMAD.X R120, R120, 0x1, R2, P1 ;  /* 0x0000000178787824 */ /* 0x004fc800008e0602 */
[----:B------:R-:W-:Y:S01]  /*4a640*/  IMAD.MOV.U32 R189, RZ, RZ, R120 ;  /* 0x000000ffffbd7224 */ /* 0x000fe200078e0078 */
[----:B------:R1:W-:Y:S04]  /*4a650*/  STL [R1+0x25d0], R120 ;  /* 0x0025d07801007387 */ /* 0x0003e80000100800 */
[----:B------:R-:W-:Y:S01]  /*4a660*/  STL [R1+0x25dc], R7 ;  /* 0x0025dc0701007387 */ /* 0x000fe20000100800 */
[----:B------:R-:W-:-:S03]  /*4a670*/  IMAD.X R112, R112, 0x1, R2, P2 ;  /* 0x0000000170707824 */ /* 0x000fc600010e0602 */
[----:B------:R2:W-:Y:S04]  /*4a680*/  LDGSTS.E [R6+0x9700], desc[UR32][R188.64], P0 ;  /* 0x09700000bc067fae */ /* 0x0005e800081a1020 */
[----:B-1----:R-:W3:Y:S01]  /*4a690*/  LDL.LU.64 R120, [R1+0x1b00] ;  /* 0x001b000001787983 */ /* 0x002ee20000300a00 */
[----:B--2---:R-:W-:Y:S01]  /*4a6a0*/  MOV R188, R7 ;  /* 0x0000000700bc7202 */ /* 0x004fe20000000f00 */
[----:B------:R-:W-:Y:S02]  /*4a6b0*/  IMAD.MOV.U32 R189, RZ, RZ, R112 ;  /* 0x000000ffffbd7224 */ /* 0x000fe400078e0070 */
[----:B------:R1:W-:Y:S04]  /*4a6c0*/  STL [R1+0x25d8], R112 ;  /* 0x0025d87001007387 */ /* 0x0003e80000100800 */
[----:B------:R2:W-:Y:S04]  /*4a6d0*/  LDGSTS.E [R6+0x9780], desc[UR32][R188.64], P0 ;  /* 0x09780000bc067fae */ /* 0x0005e800081a1020 */
[----:B-1----:R-:W3:Y:S01]  /*4a6e0*/  LDL.LU.64 R112, [R1+0x1af8] ;  /* 0x001af80001707983 */ /* 0x002ee20000300a00 */
[----:B--2---:R-:W-:-:S05]  /*4a6f0*/  IADD3 R188, P0, PT, R110, R3, RZ ;  /* 0x000000036ebc7210 */ /* 0x004fca0007f1e0ff */
[----:B------:R-:W-:Y:S02]  /*4a700*/  IMAD.X R7, R111, 0x1, R2, P0 ;  /* 0x000000016f077824 */ /* 0x000fe400000e0602 */
[----:B------:R-:W2:Y:S01]  /*4a710*/  LDL.LU.64 R110, [R1+0x1af0] ;  /* 0x001af000016e7983 */ /* 0x000ea20000300a00 */
[----:B----4-:R-:W-:-:S05]  /*4a720*/  IADD3 R190, P0, PT, R126, R3, RZ ;  /* 0x000000037ebe7210 */ /* 0x010fca0007f1e0ff */
[----:B------:R-:W-:Y:S02]  /*4a730*/  IMAD.X R189, R127, 0x1, R2, P0 ;  /* 0x000000017fbd7824 */ /* 0x000fe400000e0602 */
[----:B------:R-:W4:Y:S01]  /*4a740*/  LDL.LU.64 R126, [R1+0x1ae8] ;  /* 0x001ae800017e7983 */ /* 0x000f220000300a00 */
[----:B------:R-:W-:-:S05]  /*4a750*/  IADD3 R192, P0, PT, R124, R3, RZ ;  /* 0x000000037cc07210 */ /* 0x000fca0007f1e0ff */
[--C-:B------:R-:W-:Y:S01]  /*4a760*/  IMAD.X R191, R125, 0x1, R2.reuse, P0 ;  /* 0x000000017dbf7824 */ /* 0x100fe200000e0602 */
[-C--:B---3--:R-:W-:Y:S01]  /*4a770*/  IADD3 R194, P0, PT, R116, R3.reuse, RZ ;  /* 0x0000000374c27210 */ /* 0x088fe20007f1e0ff */
[----:B------:R-:W3:Y:S04]  /*4a780*/  LDL.LU.64 R124, [R1+0x1ae0] ;  /* 0x001ae000017c7983 */ /* 0x000ee80000300a00 */
[----:B------:R-:W-:Y:S02]  /*4a790*/  IMAD.X R193, R117, 0x1, R2, P0 ;  /* 0x0000000175c17824 */ /* 0x000fe400000e0602 */
[----:B------:R-:W3:Y:S04]  /*4a7a0*/  LDL.LU.64 R116, [R1+0x1ad8] ;  /* 0x001ad80001747983 */ /* 0x000ee80000300a00 */
[----:B------:R-:W3:Y:S01]  /*4a7b0*/  LDL.LU.64 R132, [R1+0x1ad0] ;  /* 0x001ad00001847983 */ /* 0x000ee20000300a00 */
        /* <DEDUP_REMOVED lines=8> */
[----:B------:R-:W3:Y:S01]  /*4a840*/  LDL.LU.64 R130, [R1+0x1938] ;  /* 0x0019380001827983 */ /* 0x000ee20000300a00 */
[----:B------:R-:W-:-:S05]  /*4a850*/  IADD3 R202, P0, PT, R118, R3, RZ ;  /* 0x0000000376ca7210 */ /* 0x000fca0007f1e0ff */
[----:B------:R-:W-:Y:S02]  /*4a860*/  IMAD.X R201, R119, 0x1, R2, P0 ;  /* 0x0000000177c97824 */ /* 0x000fe400000e0602 */
[----:B------:R-:W3:Y:S01]  /*4a870*/  LDL.LU.64 R118, [R1+0x1930] ;  /* 0x0019300001767983 */ /* 0x000ee20000300a00 */
[----:B------:R-:W-:-:S04]  /*4a880*/  IADD3 R204, P0, PT, R120, R3, RZ ;  /* 0x0000000378cc7210 */ /* 0x000fc80007f1e0ff */
[----:B------:R-:W-:Y:S02]  /*4a890*/  IADD3.X R203, PT, PT, R121, R2, RZ, P0, !PT ;  /* 0x0000000279cb7210 */ /* 0x000fe400007fe4ff */
[----:B------:R-:W3:Y:S04]  /*4a8a0*/  LDL.LU.64 R120, [R1+0x1928] ;  /* 0x0019280001787983 */ /* 0x000ee80000300a00 */
[----:B------:R-:W3:Y:S01]  /*4a8b0*/  LDL.LU.64 R128, [R1+0x1920] ;  /* 0x0019200001807983 */ /* 0x000ee20000300a00 */
[----:B------:R-:W-:-:S05]  /*4a8c0*/  IADD3 R206, P0, PT, R112, R3, RZ ;  /* 0x0000000370ce7210 */ /* 0x000fca0007f1e0ff */
[----:B------:R-:W-:Y:S02]  /*4a8d0*/  IMAD.X R205, R113, 0x1, R2, P0 ;  /* 0x0000000171cd7824 */ /* 0x000fe400000e0602 */
[----:B------:R-:W3:Y:S01]  /*4a8e0*/  LDL.LU.64 R112, [R1+0x1918] ;  /* 0x0019180001707983 */ /* 0x000ee20000300a00 */
[----:B--2---:R-:W-:-:S05]  /*4a8f0*/  IADD3 R208, P0, PT, R110, R3, RZ ;  /* 0x000000036ed07210 */ /* 0x004fca0007f1e0ff */
[----:B------:R-:W-:Y:S02]  /*4a900*/  IMAD.X R207, R111, 0x1, R2, P0 ;  /* 0x000000016fcf7824 */ /* 0x000fe400000e0602 */
[----:B------:R-:W2:Y:S01]  /*4a910*/  LDL.LU.64 R110, [R1+0x1910] ;  /* 0x00191000016e7983 */ /* 0x000ea20000300a00 */
[----:B----4-:R-:W-:-:S05]  /*4a920*/  IADD3 R210, P0, PT, R126, R3, RZ ;  /* 0x000000037ed27210 */ /* 0x010fca0007f1e0ff */
[----:B------:R-:W-:Y:S02]  /*4a930*/  IMAD.X R209, R127, 0x1, R2, P0 ;  /* 0x000000017fd17824 */ /* 0x000fe400000e0602 */
[----:B------:R-:W4:Y:S01]  /*4a940*/  LDL.LU.64 R126, [R1+0x1908] ;  /* 0x00190800017e7983 */ /* 0x000f220000300a00 */
[----:B---3--:R-:W-:-:S05]  /*4a950*/  IADD3 R212, P0, PT, R124, R3, RZ ;  /* 0x000000037cd47210 */ /* 0x008fca0007f1e0ff */
[--C-:B------:R-:W-:Y:S01]  /*4a960*/  IMAD.X R211, R125, 0x1, R2.reuse, P0 ;  /* 0x000000017dd37824 */ /* 0x100fe200000e0602 */
[-C--:B------:R-:W-:Y:S01]  /*4a970*/  IADD3 R214, P0, PT, R116, R3.reuse, RZ ;  /* 0x0000000374d67210 */ /* 0x080fe20007f1e0ff */
[----:B------:R-:W3:Y:S04]  /*4a980*/  LDL.LU.64 R124, [R1+0x1900] ;  /* 0x00190000017c7983 */ /* 0x000ee80000300a00 */
        /* <DEDUP_REMOVED lines=12> */
[----:B------:R-:W-:-:S04]  /*4aa50*/  IADD3 R224, P0, PT, R118, R3, RZ ;  /* 0x0000000376e07210 */ /* 0x000fc80007f1e0ff */
[----:B------:R-:W-:Y:S02]  /*4aa60*/  IADD3.X R223, PT, PT, R119, R2, RZ, P0, !PT ;  /* 0x0000000277df7210 */ /* 0x000fe400007fe4ff */
        /* <DEDUP_REMOVED lines=9> */
[----:B--2---:R-:W-:-:S05]  /*4ab00*/  IADD3 R232, P0, PT, R110, R3, RZ ;  /* 0x000000036ee87210 */ /* 0x004fca0007f1e0ff */
[----:B------:R-:W-:Y:S02]  /*4ab10*/  IMAD.X R231, R111, 0x1, R2, P0 ;  /* 0x000000016fe77824 */ /* 0x000fe400000e0602 */
[----:B------:R-:W2:Y:S04]  /*4ab20*/  LDL.LU.64 R110, [R1+0x18c8] ;  /* 0x0018c800016e7983 */ /* 0x000ea80000300a00 */
[----:B------:R-:W2:Y:S04]  /*4ab30*/  LDL.LU.64 R144, [R1+0x1740] ;  /* 0x0017400001907983 */ /* 0x000ea80000300a00 */
[----:B------:R-:W2:Y:S04]  /*4ab40*/  LDL.LU.64 R142, [R1+0x1738] ;  /* 0x00173800018e7983 */ /* 0x000ea80000300a00 */
[----:B------:R-:W2:Y:S04]  /*4ab50*/  LDL.LU.64 R140, [R1+0x1730] ;  /* 0x00173000018c7983 */ /* 0x000ea80000300a00 */
[----:B------:R-:W2:Y:S04]  /*4ab60*/  LDL.LU.64 R138, [R1+0x1728] ;  /* 0x00172800018a7983 */ /* 0x000ea80000300a00 */
[----:B------:R-:W2:Y:S04]  /*4ab70*/  LDL.LU.64 R136, [R1+0x1720] ;  /* 0x0017200001887983 */ /* 0x000ea80000300a00 */
[----:B------:R-:W2:Y:S01]  /*4ab80*/  LDL.LU.64 R134, [R1+0x1718] ;  /* 0x0017180001867983 */ /* 0x000ea20000300a00 */
[----:B----4-:R-:W-:-:S05]  /*4ab90*/  IADD3 R234, P0, PT, R126, R3, RZ ;  /* 0x000000037eea7210 */ /* 0x010fca0007f1e0ff */
[----:B------:R-:W-:Y:S01]  /*4aba0*/  IMAD.X R233, R127, 0x1, R2, P0 ;  /* 0x000000017fe97824 */ /* 0x000fe200000e0602 */
[----:B---3--:R-:W-:-:S05]  /*4abb0*/  IADD3 R252, P0, PT, R124, R3, RZ ;  /* 0x000000037cfc7210 */ /* 0x008fca0007f1e0ff */
[----:B------:R-:W-:Y:S01]  /*4abc0*/  IMAD.X R235, R125, 0x1, R2, P0 ;  /* 0x000000017deb7824 */ /* 0x000fe200000e0602 */
[----:B------:R-:W-:-:S05]  /*4abd0*/  IADD3 R157, P0, PT, R116, R3, RZ ;  /* 0x00000003749d7210 */ /* 0x000fca0007f1e0ff */
[----:B------:R-:W-:Y:S02]  /*4abe0*/  IMAD.X R158, R117, 0x1, R2, P0 ;  /* 0x00000001759e7824 */ /* 0x000fe400000e0602 */
[----:B------:R-:W3:Y:S04]  /*4abf0*/  LDL.LU.64 R116, [R1+0x1710] ;  /* 0x0017100001747983 */ /* 0x000ee80000300a00 */
[----:B------:R-:W4:Y:S01]  /*4ac00*/  LDL.LU.64 R132, [R1+0x1708] ;  /* 0x0017080001847983 */ /* 0x000f220000300a00 */
[----:B------:R-:W-:-:S05]  /*4ac10*/  IADD3 R155, P0, PT, R114, R3, RZ ;  /* 0x00000003729b7210 */ /* 0x000fca0007f1e0ff */
[----:B------:R-:W-:Y:S01]  /*4ac20*/  IMAD.X R156, R115, 0x1, R2, P0 ;  /* 0x00000001739c7824 */ /* 0x000fe200000e0602 */
[----:B------:R-:W-:-:S05]  /*4ac30*/  IADD3 R114, P0, PT, R4, R3, RZ ;  /* 0x0000000304727210 */ /* 0x000fca0007f1e0ff */
[----:B------:R-:W-:Y:S01]  /*4ac40*/  IMAD.X R115, R5, 0x1, R2, P0 ;  /* 0x0000000105737824 */ /* 0x000fe200000e0602 */
[----:B------:R-:W-:-:S04]  /*4ac50*/  IADD3 R4, P0, PT, R118, R3, RZ ;  /* 0x0000000376047210 */ /* 0x000fc80007f1e0ff */
[----:B------:R-:W-:Y:S02]  /*4ac60*/  IADD3.X R5, PT, PT, R119, R2, RZ, P0, !PT ;  /* 0x0000000277057210 */ /* 0x000fe400007fe4ff */
[----:B------:R-:W4:Y:S04]  /*4ac70*/  LDL.LU.64 R118, [R1+0x1700] ;  /* 0x0017000001767983 */ /* 0x000f280000300a00 */
[----:B------:R-:W4:Y:S04]  /*4ac80*/  LDL.LU.64 R130, [R1+0x16f8] ;  /* 0x0016f80001827983 */ /* 0x000f280000300a00 */
[----:B------:R-:W4:Y:S04]  /*4ac90*/  LDL.LU.64 R128, [R1+0x16f0] ;  /* 0x0016f00001807983 */ /* 0x000f280000300a00 */
[----:B------:R-:W4:Y:S04]  /*4aca0*/  LDL.LU.64 R126, [R1+0x16e8] ;  /* 0x0016e800017e7983 */ /* 0x000f280000300a00 */
[----:B------:R-:W4:Y:S01]  /*4acb0*/  LDL.LU.64 R124, [R1+0x16e0] ;  /* 0x0016e000017c7983 */ /* 0x000f220000300a00 */
[----:B------:R-:W-:-:S05]  /*4acc0*/  IADD3 R153, P0, PT, R120, R3, RZ ;  /* 0x0000000378997210 */ /* 0x000fca0007f1e0ff */
[----:B------:R-:W-:Y:S02]  /*4acd0*/  IMAD.X R154, R121, 0x1, R2, P0 ;  /* 0x00000001799a7824 */ /* 0x000fe400000e0602 */
[----:B------:R-:W4:Y:S01]  /*4ace0*/  LDL.LU.64 R120, [R1+0x16d8] ;  /* 0x0016d80001787983 */ /* 0x000f220000300a00 */
[----:B------:R-:W-:-:S05]  /*4acf0*/  IADD3 R151, P0, PT, R112, R3, RZ ;  /* 0x0000000370977210 */ /* 0x000fca0007f1e0ff */
[----:B------:R-:W-:Y:S02]  /*4ad00*/  IMAD.X R152, R113, 0x1, R2, P0 ;  /* 0x0000000171987824 */ /* 0x000fe400000e0602 */
[----:B------:R-:W4:Y:S01]  /*4ad10*/  LDL.LU.64 R112, [R1+0x16d0] ;  /* 0x0016d00001707983 */ /* 0x000f220000300a00 */
[----:B--2---:R-:W-:-:S05]  /*4ad20*/  IADD3 R149, P0, PT, R110, R3, RZ ;  /* 0x000000036e957210 */ /* 0x004fca0007f1e0ff */
[----:B------:R-:W-:Y:S02]  /*4ad30*/  IMAD.X R150, R111, 0x1, R2, P0 ;  /* 0x000000016f967824 */ /* 0x000fe400000e0602 */
[----:B------:R-:W2:Y:S01]  /*4ad40*/  LDL.LU.64 R110, [R1+0x16c8] ;  /* 0x0016c800016e7983 */ /* 0x000ea20000300a00 */
        /* <DEDUP_REMOVED lines=16> */
[----:B------:R-:W-:Y:S01]  /*4ae50*/  IMAD.MOV.U32 R248, RZ, RZ, R196 ;  /* 0x000000fffff87224 */ /* 0x000fe200078e00c4 */
[----:B------:R-:W-:Y:S01]  /*4ae60*/  MOV R246, R198 ;  /* 0x000000c600f67202 */ /* 0x000fe20000000f00 */
[----:B------:R-:W-:Y:S02]  /*4ae70*/  IMAD.MOV.U32 R249, RZ, RZ, R195 ;  /* 0x000000fffff97224 */ /* 0x000fe400078e00c3 */
[----:B------:R-:W-:-:S02]  /*4ae80*/  IMAD.MOV.U32 R247, RZ, RZ, R197 ;  /* 0x000000fffff77224 */ /* 0x000fc400078e00c5 */
[----:B------:R-:W-:Y:S02]  /*4ae90*/  IMAD.MOV.U32 R244, RZ, RZ, R200 ;  /* 0x000000fffff47224 */ /* 0x000fe400078e00c8 */
[----:B------:R-:W-:Y:S01]  /*4aea0*/  IMAD.MOV.U32 R245, RZ, RZ, R199 ;  /* 0x000000fffff57224 */ /* 0x000fe200078e00c7 */
[----:B------:R-:W-:Y:S01]  /*4aeb0*/  USEL UR10, UR10, URZ, !UP0 ;  /* 0x000000ff0a0a7287 */ /* 0x000fe2000c000000 */
[----:B------:R-:W-:Y:S02]  /*4aec0*/  IMAD.MOV.U32 R242, RZ, RZ, R202 ;  /* 0x000000fffff27224 */ /* 0x000fe400078e00ca */
[----:B------:R-:W-:Y:S02]  /*4aed0*/  IMAD.MOV.U32 R243, RZ, RZ, R201 ;  /* 0x000000fffff37224 */ /* 0x000fe400078e00c9 */
[----:B------:R-:W-:Y:S02]  /*4aee0*/  IMAD.MOV.U32 R240, RZ, RZ, R204 ;  /* 0x000000fffff07224 */ /* 0x000fe400078e00cc */
[----:B------:R-:W-:Y:S01]  /*4aef0*/  IMAD.MOV.U32 R241, RZ, RZ, R203 ;  /* 0x000000fffff17224 */ /* 0x000fe200078e00cb */
[----:B------:R-:W-:Y:S01]  /*4af00*/  MOV R236, R208 ;  /* 0x000000d000ec7202 */ /* 0x000fe20000000f00 */
[----:B------:R-:W-:-:S02]  /*4af10*/  IMAD.MOV.U32 R238, RZ, RZ, R206 ;  /* 0x000000ffffee7224 */ /* 0x000fc400078e00ce */
[----:B------:R-:W-:Y:S01]  /*4af20*/  IMAD.MOV.U32 R239, RZ, RZ, R205 ;  /* 0x000000ffffef7224 */ /* 0x000fe200078e00cd */
[----:B------:R-:W-:Y:S01]  /*4af30*/  MOV R159, R158 ;  /* 0x0000009e009f7202 */ /* 0x000fe20000000f00 */
[----:B------:R-:W-:Y:S02]  /*4af40*/  IMAD.MOV.U32 R237, RZ, RZ, R207 ;  /* 0x000000ffffed7224 */ /* 0x000fe400078e00cf */
[----:B------:R-:W-:Y:S02]  /*4af50*/  IMAD.MOV.U32 R186, RZ, RZ, R210 ;  /* 0x000000ffffba7224 */ /* 0x000fe400078e00d2 */
[----:B------:R-:W-:Y:S01]  /*4af60*/  IMAD.MOV.U32 R187, RZ, RZ, R209 ;  /* 0x000000ffffbb7224 */ /* 0x000fe200078e00d1 */
[----:B---3--:R-:W-:-:S04]  /*4af70*/  IADD3 R135, P0, PT, R116, R3, RZ ;  /* 0x0000000374877210 */ /* 0x008fc80007f1e0ff */
[----:B------:R-:W-:Y:S02]  /*4af80*/  IADD3.X R136, PT, PT, R117, R2, RZ, P0, !PT ;  /* 0x0000000275887210 */ /* 0x000fe400007fe4ff */
[----:B----4-:R-:W-:-:S05]  /*4af90*/  IADD3 R116, P0, PT, R132, R3, RZ ;  /* 0x0000000384747210 */ /* 0x010fca0007f1e0ff */
        /* <DEDUP_REMOVED lines=15> */
[----:B--2---:R-:W-:Y:S01]  /*4b090*/  IADD3 R120, P0, PT, R110, R3, RZ ;  /* 0x000000036e787210 */ /* 0x004fe20007f1e0ff */
[----:B------:R-:W-:Y:S01]  /*4b0a0*/  IMAD.MOV.U32 R112, RZ, RZ, R190 ;  /* 0x000000ffff707224 */ /* 0x000fe200078e00be */
[----:B------:R-:W-:Y:S01]  /*4b0b0*/  MOV R110, R188 ;  /* 0x000000bc006e7202 */ /* 0x000fe20000000f00 */
[----:B------:R-:W-:Y:S02]  /*4b0c0*/  IMAD.MOV.U32 R113, RZ, RZ, R189 ;  /* 0x000000ffff717224 */ /* 0x000fe400078e00bd */
[----:B------:R-:W-:Y:S02]  /*4b0d0*/  IMAD.X R121, R111, 0x1, R2, P0 ;  /* 0x000000016f797824 */ /* 0x000fe400000e0602 */
[----:B------:R-:W-:Y:S02]  /*4b0e0*/  IMAD.MOV.U32 R111, RZ, RZ, R7 ;  /* 0x000000ffff6f7224 */ /* 0x000fe400078e0007 */
[----:B------:R-:W-:-:S02]  /*4b0f0*/  IMAD.MOV.U32 R188, RZ, RZ, R192 ;  /* 0x000000ffffbc7224 */ /* 0x000fc400078e00c0 */
[----:B------:R-:W-:Y:S01]  /*4b100*/  IMAD.MOV.U32 R189, RZ, RZ, R191 ;  /* 0x000000ffffbd7224 */ /* 0x000fe200078e00bf */
[----:B------:R1:W-:Y:S04]  /*4b110*/  STL.64 [R1+0x1b40], R110 ;  /* 0x001b406e01007387 */ /* 0x0003e80000100a00 */
[----:B------:R2:W-:Y:S04]  /*4b120*/  STL.64 [R1+0x1b38], R112 ;  /* 0x001b387001007387 */ /* 0x0005e80000100a00 */
[----:B------:R-:W-:Y:S04]  /*4b130*/  STL.64 [R1+0x1b30], R188 ;  /* 0x001b30bc01007387 */ /* 0x000fe80000100a00 */
[----:B------:R-:W-:Y:S01]  /*4b140*/  STL.64 [R1+0x1b28], R250 ;  /* 0x001b28fa01007387 */ /* 0x000fe20000100a00 */
[----:B------:R-:W-:-:S03]  /*4b150*/  IMAD.MOV.U32 R184, RZ, RZ, R212 ;  /* 0x000000ffffb87224 */ /* 0x000fc600078e00d4 */
[----:B------:R-:W-:Y:S01]  /*4b160*/  STL.64 [R1+0x1b20], R248 ;  /* 0x001b20f801007387 */ /* 0x000fe20000100a00 */
[----:B------:R-:W-:-:S03]  /*4b170*/  IMAD.MOV.U32 R185, RZ, RZ, R211 ;  /* 0x000000ffffb97224 */ /* 0x000fc600078e00d3 */
[----:B------:R-:W-:Y:S01]  /*4b180*/  STL.64 [R1+0x1b18], R246 ;  /* 0x001b18f601007387 */ /* 0x000fe20000100a00 */
[----:B------:R-:W-:-:S03]  /*4b190*/  IMAD.MOV.U32 R158, RZ, RZ, R157 ;  /* 0x000000ffff9e7224 */ /* 0x000fc600078e009d */
[----:B------:R-:W-:Y:S01]  /*4b1a0*/  STL.64 [R1+0x1b10], R244 ;  /* 0x001b10f401007387 */ /* 0x000fe20000100a00 */
[----:B------:R-:W-:Y:S01]  /*4b1b0*/  IMAD.MOV.U32 R182, RZ, RZ, R214 ;  /* 0x000000ffffb67224 */ /* 0x000fe200078e00d6 */
[----:B------:R-:W-:Y:S01]  /*4b1c0*/  ISETP.NE.U32.AND P0, PT, RZ, UR10, PT ;  /* 0x0000000aff007c0c */ /* 0x000fe2000bf05070 */
        /* <DEDUP_REMOVED lines=35> */
[----:B------:R-:W-:Y:S01]  /*4b400*/  MOV R149, R148 ;  /* 0x0000009400957202 */ /* 0x000fe20000000f00 */
        /* <DEDUP_REMOVED lines=25> */
[----:B------:R-:W-:Y:S02]  /*4b5a0*/  ISETP.NE.U32.AND P1, PT, RZ, UR11, PT ;  /* 0x0000000bff007c0c */ /* 0x000fe4000bf25070 */
[----:B------:R-:W-:Y:S01]  /*4b5b0*/  LDGSTS.E [R6+0xb080], desc[UR32][R112.64], P0 ;  /* 0x0b08000070067fae */ /* 0x000fe200081a1020 */
[----:B------:R-:W-:Y:S01]  /*4b5c0*/  IMAD.MOV.U32 R140, RZ, RZ, R139 ;  /* 0x000000ffff8c7224 */ /* 0x000fe200078e008b */
[----:B------:R-:W-:Y:S02]  /*4b5d0*/  MOV R139, R138 ;  /* 0x0000008a008b7202 */ /* 0x000fe40000000f00 */
        /* <DEDUP_REMOVED lines=13> */
[----:B------:R4:W-:Y:S04]  /*4b6b0*/  STL.64 [R1+0x18e0], R4 ;  /* 0x0018e00401007387 */ /* 0x0009e80000100a00 */
[----:B------:R-:W-:Y:S01]  /*4b6c0*/  LDGSTS.E [R6+0xb300], desc[UR32][R244.64], P0 ;  /* 0x0b300000f4067fae */ /* 0x000fe200081a1020 */
[----:B------:R-:W-:-:S03]  /*4b6d0*/  UISETP.GT.AND UP4, UPT, UR14, 0x1e, UPT ;  /* 0x0000001e0e00788c */ /* 0x000fc6000bf84270 */
        /* <DEDUP_REMOVED lines=12> */
[----:B------:R-:W-:-:S03]  /*4b7a0*/  USEL UR12, URZ, 0x4, !UP4 ;  /* 0x00000004ff0c7887 */ /* 0x000fc6000e000000 */
[----:B------:R-:W-:Y:S01]  /*4b7b0*/  STL.64 [R1+0x1738], R146 ;  /* 0x0017389201007387 */ /* 0x000fe20000100a00 */
[----:B------:R-:W-:-:S03]  /*4b7c0*/  MOV R129, R128 ;  /* 0x0000008000817202 */ /* 0x000fc60000000f00 */
        /* <DEDUP_REMOVED lines=10> */
[----:B------:R-:W-:-:S03]  /*4b870*/  USEL UR12, UR12, URZ, !UP0 ;  /* 0x000000ff0c0c7287 */ /* 0x000fc6000c000000 */
[----:B------:R-:W-:Y:S01]  /*4b880*/  STL.64 [R1+0x1718], R138 ;  /* 0x0017188a01007387 */ /* 0x000fe20000100a00 */
[----:B------:R-:W-:-:S03]  /*4b890*/  IMAD.MOV.U32 R125, RZ, RZ, R124 ;  /* 0x000000ffff7d7224 */ /* 0x000fc600078e007c */
[----:B------:R-:W-:Y:S01]  /*4b8a0*/  LDGSTS.E [R6+0xb780], desc[UR32][R178.64], P0 ;  /* 0x0b780000b2067fae */ /* 0x000fe200081a1020 */
[----:B------:R-:W-:-:S03]  /*4b8b0*/  IMAD.MOV.U32 R124, RZ, RZ, R122 ;  /* 0x000000ffff7c7224 */ /* 0x000fc600078e007a */
[----:B------:R-:W-:Y:S04]  /*4b8c0*/  STL.64 [R1+0x1710], R136 ;  /* 0x0017108801007387 */ /* 0x000fe80000100a00 */
        /* <DEDUP_REMOVED lines=8> */
[----:B------:R-:W-:Y:S01]  /*4b950*/  LDGSTS.E [R6+0xd200], desc[UR32][R168.64], P1 ;  /* 0x0d200000a8067fae */ /* 0x000fe200089a1020 */
[----:B------:R-:W-:-:S03]  /*4b960*/  ISETP.NE.U32.AND P2, PT, RZ, UR12, PT ;  /* 0x0000000cff007c0c */ /* 0x000fc6000bf45070 */
        /* <DEDUP_REMOVED lines=12> */
[----:B--2---:R-:W5:Y:S04]  /*4ba30*/  LDL.LU.64 R112, [R1+0x2c30] ;  /* 0x002c300001707983 */ /* 0x004f680000300a00 */
[----:B------:R-:W-:Y:S04]  /*4ba40*/  LDGSTS.E [R6+0xd580], desc[UR32][R114.64], P1 ;  /* 0x0d58000072067fae */ /* 0x000fe800089a1020 */
[----:B------:R-:W-:Y:S04]  /*4ba50*/  LDGSTS.E [R6+0xd600], desc[UR32][R4.64], P1 ;  /* 0x0d60000004067fae */ /* 0x000fe800089a1020 */
[----:B------:R-:W-:Y:S04]  /*4ba60*/  LDGSTS.E [R6+0xd680], desc[UR32][R154.64], P1 ;  /* 0x0d6800009a067fae */ /* 0x000fe800089a1020 */
[----:B---3--:R-:W2:Y:S04]  /*4ba70*/  LDL.LU R114, [R1+0x1ddc] ;  /* 0x001ddc0001727983 */ /* 0x008ea80000300800 */
[----:B----4-:R-:W3:Y:S04]  /*4ba80*/  LDL.LU R4, [R1+0x1de4] ;  /* 0x001de40001047983 */ /* 0x010ee80000300800 */
[----:B------:R-:W4:Y:S04]  /*4ba90*/  LDL.LU R122, [R1+0x1dd8] ;  /* 0x001dd800017a7983 */ /* 0x000f280000300800 */
[----:B------:R-:W-:Y:S04]  /*4baa0*/  LDGSTS.E [R6+0xd700], desc[UR32][R152.64], P1 ;  /* 0x0d70000098067fae */ /* 0x000fe800089a1020 */
[----:B------:R-:W4:Y:S04]  /*4bab0*/  LDL.LU R115, [R1+0x1de0] ;  /* 0x001de00001737983 */ /* 0x000f280000300800 */
        /* <DEDUP_REMOVED lines=11> */
[----:B------:R-:W4:Y:S04]  /*4bb70*/  LDL.LU R116, [R1+0x1dec] ;  /* 0x001dec0001747983 */ /* 0x000f280000300800 */
[----:B------:R-:W4:Y:S04]  /*4bb80*/  LDL.LU R5, [R1+0x1df4] ;  /* 0x001df40001057983 */ /* 0x000f280000300800 */
[----:B------:R-:W4:Y:S04]  /*4bb90*/  LDL.LU R117, [R1+0x1de8] ;  /* 0x001de80001757983 */ /* 0x000f280000300800 */
[----:B------:R-:W4:Y:S04]  /*4bba0*/  LDL.LU R118, [R1+0x1df0] ;  /* 0x001df00001767983 */ /* 0x000f280000300800 */
[----:B------:R-:W-:Y:S04]  /*4bbb0*/  LDGSTS.E [R6+0xf500], desc[UR32][R132.64], P2 ;  /* 0x0f50000084067fae */ /* 0x000fe800091a1020 */
[----:B------:R-:W-:Y:S04]  /*4bbc0*/  LDGSTS.E [R6+0xf580], desc[UR32][R130.64], P2 ;  /* 0x0f58000082067fae */ /* 0x000fe800091a1020 */
        /* <DEDUP_REMOVED lines=8> */
[----:B------:R-:W-:-:S04]  /*4bc50*/  UISETP.GT.AND UP3, UPT, UR14, 0x3, UPT ;  /* 0x000000030e00788c */ /* 0x000fc8000bf64270 */
[----:B------:R-:W-:-:S04]  /*4bc60*/  USEL UR10, URZ, 0x4, !UP3 ;  /* 0x00000004ff0a7887 */ /* 0x000fc8000d800000 */
[----:B------:R-:W-:Y:S01]  /*4bc70*/  USEL UR10, UR10, URZ, !UP0 ;  /* 0x000000ff0a0a7287 */ /* 0x000fe2000c000000 */
[----:B------:R-:W-:-:S05]  /*4bc80*/  LOP3.LUT R123, R123, 0x60, RZ, 0x3c, !PT ;  /* 0x000000607b7b7812 */ /* 0x000fca00078e3cff */
[----:B------:R-:W-:Y:S01]  /*4bc90*/  ISETP.NE.U32.AND P0, PT, RZ, UR10, PT ;  /* 0x0000000aff007c0c */ /* 0x000fe2000bf05070 */
[----:B-1----:R-:W-:Y:S01]  /*4bca0*/  VIADD R6, R123, UR15 ;  /* 0x0000000f7b067c36 */ /* 0x002fe20008000000 */
[-C--:B--2---:R-:W-:Y:S02]  /*4bcb0*/  IADD3 R114, P1, PT, R114, R3.reuse, RZ ;  /* 0x0000000372727210 */ /* 0x084fe40007f3e0ff */
[----:B---3--:R-:W-:-:S03]  /*4bcc0*/  IADD3 R4, P2, PT, R4, R3, RZ ;  /* 0x0000000304047210 */ /* 0x008fc60007f5e0ff */
[----:B----4-:R-:W-:Y:S01]  /*4bcd0*/  IMAD.X R122, R122, 0x1, R2, P1 ;  /* 0x000000017a7a7824 */ /* 0x010fe200008e0602 */
[----:B------:R1:W-:Y:S01]  /*4bce0*/  STL [R1+0x1ddc], R114 ;  /* 0x001ddc7201007387 */ /* 0x0003e20000100800 */
[----:B------:R-:W-:-:S03]  /*4bcf0*/  IMAD.MOV.U32 R188, RZ, RZ, R114 ;  /* 0x000000ffffbc7224 */ /* 0x000fc600078e0072 */
[----:B------:R2:W-:Y:S01]  /*4bd00*/  STL [R1+0x1dd8], R122 ;  /* 0x001dd87a01007387 */ /* 0x0005e20000100800 */
[----:B------:R-:W-:-:S03]  /*4bd10*/  IMAD.X R115, R115, 0x1, R2, P2 ;  /* 0x0000000173737824 */ /* 0x000fc600010e0602 */
[----:B------:R-:W-:Y:S04]  /*4bd20*/  STL [R1+0x1de4], R4 ;  /* 0x001de40401007387 */ /* 0x000fe80000100800 */
[----:B------:R3:W-:Y:S01]  /*4bd30*/  STL [R1+0x1de0], R115 ;  /* 0x001de07301007387 */ /* 0x0007e20000100800 */
[----:B------:R-:W-:-:S03]  /*4bd40*/  MOV R189, R122 ;  /* 0x0000007a00bd7202 */ /* 0x000fc60000000f00 */
[----:B-1----:R-:W4:Y:S04]  /*4bd50*/  LDL.LU R114, [R1+0x1e0c] ;  /* 0x001e0c0001727983 */ /* 0x002f280000300800 */
[----:B------:R-:W4:Y:S04]  /*4bd60*/  LDL.LU R123, [R1+0x1e14] ;  /* 0x001e1400017b7983 */ /* 0x000f280000300800 */
[----:B--2---:R-:W2:Y:S04]  /*4bd70*/  LDL.LU R122, [R1+0x1e08] ;  /* 0x001e0800017a7983 */ /* 0x004ea80000300800 */
[----:B------:R1:W-:Y:S04]  /*4bd80*/  LDGSTS.E [R6+0x1800], desc[UR32][R188.64], P0 ;  /* 0x01800000bc067fae */ /* 0x0003e800081a1020 */
[----:B------:R-:W2:Y:S01]  /*4bd90*/  LDL.LU R124, [R1+0x1e10] ;  /* 0x001e1000017c7983 */ /* 0x000ea20000300800 */
[----:B-1----:R-:W-:-:S02]  /*4bda0*/  IMAD.MOV.U32 R188, RZ, RZ, R4 ;  /* 0x000000ffffbc7224 */ /* 0x002fc400078e0004 */
[----:B------:R-:W-:Y:S02]  /*4bdb0*/  IMAD.MOV.U32 R189, RZ, RZ, R115 ;  /* 0x000000ffffbd7224 */ /* 0x000fe400078e0073 */
[----:B---3--:R-:W3:Y:S04]  /*4bdc0*/  LDL.LU R115, [R1+0x1e1c] ;  /* 0x001e1c0001737983 */ /* 0x008ee80000300800 */
[----:B------:R-:W3:Y:S04]  /*4bdd0*/  LDL.LU R4, [R1+0x1e24] ;  /* 0x001e240001047983 */ /* 0x000ee80000300800 */
[----:B------:R1:W-:Y:S01]  /*4bde0*/  LDGSTS.E [R6+0x1880], desc[UR32][R188.64], P0 ;  /* 0x01880000bc067fae */ /* 0x0003e200081a1020 */
[----:B------:R-:W-:-:S02]  /*4bdf0*/  IADD3 R116, P1, PT, R116, R3, RZ ;  /* 0x0000000374747210 */ /* 0x000fc40007f3e0ff */
[----:B------:R-:W-:-:S03]  /*4be00*/  IADD3 R5, P2, PT, R5, R3, RZ ;  /* 0x0000000305057210 */ /* 0x000fc60007f5e0ff */
[--C-:B------:R-:W-:Y:S01]  /*4be10*/  IMAD.X R117, R117, 0x1, R2.reuse, P1 ;  /* 0x0000000175757824 */ /* 0x100fe200008e0602 */
[----:B------:R-:W-:Y:S03]  /*4be20*/  STL [R1+0x1dec], R116 ;  /* 0x001dec7401007387 */ /* 0x000fe60000100800 */
[----:B-1----:R-:W-:Y:S01]  /*4be30*/  IMAD.MOV.U32 R189, RZ, RZ, R117 ;  /* 0x000000ffffbd7224 */ /* 0x002fe200078e0075 */
[----:B------:R1:W-:Y:S01]  /*4be40*/  STL [R1+0x1de8], R117 ;  /* 0x001de87501007387 */ /* 0x0003e20000100800 */
[----:B------:R-:W-:-:S03]  /*4be50*/  IMAD.X R118, R118, 0x1, R2, P2 ;  /* 0x0000000176767824 */ /* 0x000fc600010e0602 */
[----:B------:R-:W-:Y:S01]  /*4be60*/  STL [R1+0x1df4], R5 ;  /* 0x001df40501007387 */ /* 0x000fe20000100800 */
[----:B------:R-:W-:-:S03]  /*4be70*/  IMAD.MOV.U32 R188, RZ, RZ, R116 ;  /* 0x000000ffffbc7224 */ /* 0x000fc600078e0074 */
[----:B-1----:R-:W3:Y:S04]  /*4be80*/  LDL.LU R117, [R1+0x1e18] ;  /* 0x001e180001757983 */ /* 0x002ee80000300800 */
[----:B------:R1:W-:Y:S04]  /*4be90*/  STL [R1+0x1df0], R118 ;  /* 0x001df07601007387 */ /* 0x0003e80000100800 */
[----:B------:R-:W3:Y:S04]  /*4bea0*/  LDL.LU R116, [R1+0x1e20] ;  /* 0x001e200001747983 */ /* 0x000ee80000300800 */
[----:B------:R1:W-:Y:S02]  /*4beb0*/  LDGSTS.E [R6+0x1900], desc[UR32][R188.64], P0 ;  /* 0x01900000bc067fae */ /* 0x0003e400081a1020 */
[----:B-1----:R-:W-:Y:S01]  /*4bec0*/  IMAD.MOV.U32 R188, RZ, RZ, R5 ;  /* 0x000000ffffbc7224 */ /* 0x002fe200078e0005 */
[----:B------:R-:W-:Y:S01]  /*4bed0*/  IADD3 R119, P1, PT, R119, R3, RZ ;  /* 0x0000000377777210 */ /* 0x000fe20007f3e0ff */
[----:B------:R-:W-:-:S02]  /*4bee0*/  IMAD.MOV.U32 R189, RZ, RZ, R118 ;  /* 0x000000ffffbd7224 */ /* 0x000fc400078e0076 */
[----:B------:R-:W3:Y:S02]  /*4bef0*/  LDL.LU R118, [R1+0x1e2c] ;  /* 0x001e2c0001767983 */ /* 0x000ee40000300800 */
[----:B------:R-:W-:Y:S02]  /*4bf00*/  IMAD.X R121, R121, 0x1, R2, P1 ;  /* 0x0000000179797824 */ /* 0x000fe400008e0602 */
[----:B------:R-:W3:Y:S01]  /*4bf10*/  LDL.LU R5, [R1+0x1e34] ;  /* 0x001e340001057983 */ /* 0x000ee20000300800 */
[----:B------:R-:W-:-:S03]  /*4bf20*/  IADD3 R7, P2, PT, R7, R3, RZ ;  /* 0x0000000307077210 */ /* 0x000fc60007f5e0ff */
[----:B------:R1:W-:Y:S01]  /*4bf30*/  STL [R1+0x1dfc], R119 ;  /* 0x001dfc7701007387 */ /* 0x0003e20000100800 */
[----:B------:R-:W-:-:S03]  /*4bf40*/  IADD3.X R120, PT, PT, R120, R2, RZ, P2, !PT ;  /* 0x0000000278787210 */ /* 0x000fc600017fe4ff */
        /* <DEDUP_REMOVED lines=17> */
[----:B-1----:R-:W-:Y:S02]  /*4c060*/  IMAD.MOV.U32 R188, RZ, RZ, R114 ;  /* 0x000000ffffbc7224 */ /* 0x002fe400078e0072 */
[----:B------:R-:W-:Y:S01]  /*4c070*/  IMAD.MOV.U32 R189, RZ, RZ, R122 ;  /* 0x000000ffffbd7224 */ /* 0x000fe200078e007a */
[----:B------:R-:W-:Y:S01]  /*4c080*/  STL [R1+0x1e0c], R114 ;  /* 0x001e0c7201007387 */ /* 0x000fe20000100800 */
[----:B------:R-:W-:-:S03]  /*4c090*/  IMAD.X R124, R124, 0x1, R2, P2 ;  /* 0x000000017c7c7824 */ /* 0x000fc600010e0602 */
[----:B------:R1:W-:Y:S04]  /*4c0a0*/  STL [R1+0x1e08], R122 ;  /* 0x001e087a01007387 */ /* 0x0003e80000100800 */
[----:B------:R-:W-:Y:S04]  /*4c0b0*/  STL [R1+0x1e14], R123 ;  /* 0x001e147b01007387 */ /* 0x000fe80000100800 */
[----:B------:R2:W-:Y:S01]  /*4c0c0*/  LDGSTS.E [R6+0x1b00], desc[UR32][R188.64], P0 ;  /* 0x01b00000bc067fae */ /* 0x0005e200081a1020 */
[----:B---3--:R-:W-:-:S03]  /*4c0d0*/  IADD3 R115, P1, PT, R115, R3, RZ ;  /* 0x0000000373737210 */ /* 0x008fc60007f3e0ff */
[----:B-1----:R-:W3:Y:S01]  /*4c0e0*/  LDL.LU R122, [R1+0x1e38] ;  /* 0x001e3800017a7983 */ /* 0x002ee20000300800 */
[----:B------:R-:W-:-:S03]  /*4c0f0*/  IADD3 R4, P2, PT, R4, R3, RZ ;  /* 0x0000000304047210 */ /* 0x000fc60007f5e0ff */
[----:B------:R-:W-:Y:S01]  /*4c100*/  STL [R1+0x1e10], R124 ;  /* 0x001e107c01007387 */ /* 0x000fe20000100800 */
[----:B--2---:R-:W-:Y:S01]  /*4c110*/  IMAD.MOV.U32 R188, RZ, RZ, R123 ;  /* 0x000000ffffbc7224 */ /* 0x004fe200078e007b */
[----:B------:R-:W-:Y:S02]  /*4c120*/  MOV R189, R124 ;  /* 0x0000007c00bd7202 */ /* 0x000fe40000000f00 */
[----:B------:R-:W2:Y:S04]  /*4c130*/  LDL.LU R114, [R1+0x1e40] ;  /* 0x001e400001727983 */ /* 0x000ea80000300800 */
[----:B------:R1:W-:Y:S04]  /*4c140*/  LDGSTS.E [R6+0x1b80], desc[UR32][R188.64], P0 ;  /* 0x01b80000bc067fae */ /* 0x0003e800081a1020 */
[----:B------:R4:W-:Y:S01]  /*4c150*/  STL [R1+0x1e1c], R115 ;  /* 0x001e1c7301007387 */ /* 0x0009e20000100800 */
[----:B-1----:R-:W-:-:S02]  /*4c160*/  IMAD.MOV.U32 R188, RZ, RZ, R115 ;  /* 0x000000ffffbc7224 */ /* 0x002fc400078e0073 */
[----:B------:R-:W-:-:S04]  /*4c170*/  IMAD.X R117, R117, 0x1, R2, P1 ;  /* 0x0000000175757824 */ /* 0x000fc800008e0602 */
[----:B------:R-:W-:Y:S01]  /*4c180*/  IMAD.MOV.U32 R189, RZ, RZ, R117 ;  /* 0x000000ffffbd7224 */ /* 0x000fe200078e0075 */
[----:B------:R-:W-:Y:S01]  /*4c190*/  STL [R1+0x1e18], R117 ;  /* 0x001e187501007387 */ /* 0x000fe20000100800 */
[----:B------:R-:W-:-:S03]  /*4c1a0*/  IMAD.X R116, R116, 0x1, R2, P2 ;  /* 0x0000000174747824 */ /* 0x000fc600010e0602 */
[----:B------:R-:W-:Y:S04]  /*4c1b0*/  STL [R1+0x1e24], R4 ;  /* 0x001e240401007387 */ /* 0x000fe80000100800 */
[----:B----4-:R-:W4:Y:S04]  /*4c1c0*/  LDL.LU R115, [R1+0x1e4c] ;  /* 0x001e4c0001737983 */ /* 0x010f280000300800 */
[----:B------:R1:W-:Y:S04]  /*4c1d0*/  LDGSTS.E [R6+0x1c00], desc[UR32][R188.64], P0 ;  /* 0x01c00000bc067fae */ /* 0x0003e800081a1020 */
[----:B------:R1:W-:Y:S02]  /*4c1e0*/  STL [R1+0x1e20], R116 ;  /* 0x001e207401007387 */ /* 0x0003e40000100800 */
[----:B-1----:R-:W-:-:S02]  /*4c1f0*/  IMAD.MOV.U32 R189, RZ, RZ, R116 ;  /* 0x000000ffffbd7224 */ /* 0x002fc400078e0074 */
[----:B------:R-:W4:Y:S01]  /*4c200*/  LDL.LU R116, [R1+0x1e48] ;  /* 0x001e480001747983 */ /* 0x000f220000300800 */
[-C--:B------:R-:W-:Y:S01]  /*4c210*/  IADD3 R118, P1, PT, R118, R3.reuse, RZ ;  /* 0x0000000376767210 */ /* 0x080fe20007f3e0ff */
[----:B------:R-:W-:Y:S02]  /*4c220*/  IMAD.MOV.U32 R188, RZ, RZ, R4 ;  /* 0x000000ffffbc7224 */ /* 0x000fe400078e0004 */
[----:B------:R-:W4:Y:S01]  /*4c230*/  LDL.LU R4, [R1+0x1e54] ;  /* 0x001e540001047983 */ /* 0x000f220000300800 */
[----:B------:R-:W-:-:S03]  /*4c240*/  IADD3 R5, P2, PT, R5, R3, RZ ;  /* 0x0000000305057210 */ /* 0x000fc60007f5e0ff */
[----:B------:R-:W4:Y:S04]  /*4c250*/  LDL.LU R117, [R1+0x1fdc] ;  /* 0x001fdc0001757983 */ /* 0x000f280000300800 */
[----:B------:R1:W-:Y:S04]  /*4c260*/  STL [R1+0x1e2c], R118 ;  /* 0x001e2c7601007387 */ /* 0x0003e80000100800 */
[----:B------:R1:W-:Y:S01]  /*4c270*/  LDGSTS.E [R6+0x1c80], desc[UR32][R188.64], P0 ;  /* 0x01c80000bc067fae */ /* 0x0003e200081a1020 */
[----:B------:R-:W-:Y:S02]  /*4c280*/  IMAD.X R119, R119, 0x1, R2, P1 ;  /* 0x0000000177777824 */ /* 0x000fe400008e0602 */
[----:B-1----:R-:W-:-:S03]  /*4c290*/  IMAD.MOV.U32 R188, RZ, RZ, R118 ;  /* 0x000000ffffbc7224 */ /* 0x002fc600078e0076 */
[----:B------:R1:W-:Y:S01]  /*4c2a0*/  STL [R1+0x1e28], R119 ;  /* 0x001e287701007387 */ /* 0x0003e20000100800 */
[----:B------:R-:W-:-:S03]  /*4c2b0*/  IMAD.X R121, R121, 0x1, R2, P2 ;  /* 0x0000000179797824 */ /* 0x000fc600010e0602 */
[----:B------:R-:W-:Y:S01]  /*4c2c0*/  STL [R1+0x1e34], R5 ;  /* 0x001e340501007387 */ /* 0x000fe20000100800 */
[----:B------:R-:W-:-:S03]  /*4c2d0*/  MOV R189, R119 ;  /* 0x0000007700bd7202 */ /* 0x000fc60000000f00 */
[----:B------:R-:W4:Y:S04]  /*4c2e0*/  LDL.LU R118, [R1+0x1e50] ;  /* 0x001e500001767983 */ /* 0x000f280000300800 */
[----:B------:R1:W-:Y:S04]  /*4c2f0*/  STL [R1+0x1e30], R121 ;  /* 0x001e307901007387 */ /* 0x0003e80000100800 */
[----:B-1----:R-:W4:Y:S04]  /*4c300*/  LDL.LU R119, [R1+0x1fd8] ;  /* 0x001fd80001777983 */ /* 0x002f280000300800 */
[----:B------:R1:W-:Y:S01]  /*4c310*/  LDGSTS.E [R6+0x1d00], desc[UR32][R188.64], P0 ;  /* 0x01d00000bc067fae */ /* 0x0003e200081a1020 */
[----:B------:R-:W-:-:S02]  /*4c320*/  IADD3 R120, P1, PT, R120, R3, RZ ;  /* 0x0000000378787210 */ /* 0x000fc40007f3e0ff */
        /* <DEDUP_REMOVED lines=8> */
[----:B---3--:R-:W-:-:S04]  /*4c3b0*/  IMAD.X R122, R122, 0x1, R2, P1 ;  /* 0x000000017a7a7824 */ /* 0x008fc800008e0602 */
[----:B------:R-:W-:Y:S01]  /*4c3c0*/  IMAD.MOV.U32 R189, RZ, RZ, R122 ;  /* 0x000000ffffbd7224 */ /* 0x000fe200078e007a */
[----:B------:R1:W-:Y:S01]  /*4c3d0*/  STL [R1+0x1e38], R122 ;  /* 0x001e387a01007387 */ /* 0x0003e20000100800 */
[----:B--2---:R-:W-:-:S03]  /*4c3e0*/  IMAD.X R114, R114, 0x1, R2, P2 ;  /* 0x0000000172727824 */ /* 0x004fc600010e0602 */
[----:B------:R2:W-:Y:S04]  /*4c3f0*/  STL [R1+0x1e44], R7 ;  /* 0x001e440701007387 */ /* 0x0005e80000100800 */
[----:B-1----:R-:W3:Y:S04]  /*4c400*/  LDL.LU R122, [R1+0x1fe0] ;  /* 0x001fe000017a7983 */ /* 0x002ee80000300800 */
[----:B------:R1:W-:Y:S04]  /*4c410*/  STL [R1+0x1e40], R114 ;  /* 0x001e407201007387 */ /* 0x0003e80000100800 */
[----:B------:R-:W3:Y:S04]  /*4c420*/  LDL.LU R120, [R1+0x1fe8] ;  /* 0x001fe80001787983 */ /* 0x000ee80000300800 */
[----:B------:R1:W-:Y:S02]  /*4c430*/  LDGSTS.E [R6+0x1e00], desc[UR32][R188.64], P0 ;  /* 0x01e00000bc067fae */ /* 0x0003e400081a1020 */
[----:B-1----:R-:W-:-:S02]  /*4c440*/  IMAD.MOV.U32 R188, RZ, RZ, R7 ;  /* 0x000000ffffbc7224 */ /* 0x002fc400078e0007 */
[----:B------:R-:W-:Y:S01]  /*4c450*/  IMAD.MOV.U32 R189, RZ, RZ, R114 ;  /* 0x000000ffffbd7224 */ /* 0x000fe200078e0072 */
[----:B--2---:R-:W2:Y:S01]  /*4c460*/  LDL.LU R7, [R1+0x1ff4] ;  /* 0x001ff40001077983 */ /* 0x004ea20000300800 */
[----:B----4-:R-:W-:-:S03]  /*4c470*/  IADD3 R115, P1, PT, R115, R3, RZ ;  /* 0x0000000373737210 */ /* 0x010fc60007f3e0ff */
[----:B------:R-:W4:Y:S04]  /*4c480*/  LDL.LU R114, [R1+0x1ffc] ;  /* 0x001ffc0001727983 */ /* 0x000f280000300800 */
[----:B------:R1:W-:Y:S04]  /*4c490*/  LDGSTS.E [R6+0x1e80], desc[UR32][R188.64], P0 ;  /* 0x01e80000bc067fae */ /* 0x0003e800081a1020 */
[----:B------:R1:W-:Y:S01]  /*4c4a0*/  STL [R1+0x1e4c], R115 ;  /* 0x001e4c7301007387 */ /* 0x0003e20000100800 */
[----:B------:R-:W-:Y:S01]  /*4c4b0*/  IMAD.X R116, R116, 0x1, R2, P1 ;  /* 0x0000000174747824 */ /* 0x000fe200008e0602 */
[----:B-1----:R-:W-:-:S04]  /*4c4c0*/  MOV R188, R115 ;  /* 0x0000007300bc7202 */ /* 0x002fc80000000f00 */
[----:B------:R1:W-:Y:S04]  /*4c4d0*/  STL [R1+0x1e48], R116 ;  /* 0x001e487401007387 */ /* 0x0003e80000100800 */
[----:B------:R-:W4:Y:S01]  /*4c4e0*/  LDL.LU R115, [R1+0x1ff0] ;  /* 0x001ff00001737983 */ /* 0x000f220000300800 */
[----:B------:R-:W-:-:S03]  /*4c4f0*/  IMAD.MOV.U32 R189, RZ, RZ, R116 ;  /* 0x000000ffffbd7224 */ /* 0x000fc600078e0074 */
[----:B-1----:R-:W4:Y:S01]  /*4c500*/  LDL.LU R116, [R1+0x1ff8] ;  /* 0x001ff80001747983 */ /* 0x002f220000300800 */
[-C--:B------:R-:W-:Y:S02]  /*4c510*/  IADD3 R4, P2, PT, R4, R3.reuse, RZ ;  /* 0x0000000304047210 */ /* 0x080fe40007f5e0ff */
[----:B------:R-:W-:Y:S01]  /*4c520*/  IADD3 R117, P3, PT, R117, R3, RZ ;  /* 0x0000000375757210 */ /* 0x000fe20007f7e0ff */
[----:B------:R1:W-:Y:S04]  /*4c530*/  LDGSTS.E [R6+0x1f00], desc[UR32][R188.64], P0 ;  /* 0x01f00000bc067fae */ /* 0x0003e800081a1020 */
[----:B------:R-:W-:Y:S01]  /*4c540*/  STL [R1+0x1e54], R4 ;  /* 0x001e540401007387 */ /* 0x000fe20000100800 */
[----:B-1----:R-:W-:Y:S02]  /*4c550*/  IMAD.MOV.U32 R188, RZ, RZ, R4 ;  /* 0x000000ffffbc7224 */ /* 0x002fe400078e0004 */
        /* <DEDUP_REMOVED lines=9> */
[----:B------:R-:W-:-:S03]  /*4c5f0*/  IMAD.MOV.U32 R189, RZ, RZ, R119 ;  /* 0x000000ffffbd7224 */ /* 0x000fc600078e0077 */
[----:B-1----:R-:W4:Y:S01]  /*4c600*/  LDL.LU R119, [R1+0x2000] ;  /* 0x0020000001777983 */ /* 0x002f220000300800 */
        /* <DEDUP_REMOVED lines=10> */
[----:B-1----:R-:W-:Y:S01]  /*4c6b0*/  MOV R188, R121 ;  /* 0x0000007900bc7202 */ /* 0x002fe20000000f00 */
[----:B---3--:R-:W-:-:S04]  /*4c6c0*/  IMAD.X R122, R122, 0x1, R2, P0 ;  /* 0x000000017a7a7824 */ /* 0x008fc800000e0602 */
[----:B------:R-:W-:Y:S01]  /*4c6d0*/  IMAD.MOV.U32 R189, RZ, RZ, R122 ;  /* 0x000000ffffbd7224 */ /* 0x000fe200078e007a */
[----:B------:R-:W-:Y:S01]  /*4c6e0*/  STL [R1+0x1fe0], R122 ;  /* 0x001fe07a01007387 */ /* 0x000fe20000100800 */
[----:B------:R-:W-:-:S03]  /*4c6f0*/  IMAD.X R120, R120, 0x1, R2, P2 ;  /* 0x0000000178787824 */ /* 0x000fc600010e0602 */
[----:B------:R1:W-:Y:S04]  /*4c700*/  STL [R1+0x1fec], R5 ;  /* 0x001fec0501007387 */ /* 0x0003e80000100800 */
[----:B------:R-:W-:Y:S04]  /*4c710*/  STL [R1+0x1fe8], R120 ;  /* 0x001fe87801007387 */ /* 0x000fe80000100800 */
[----:B------:R-:W3:Y:S04]  /*4c720*/  LDL.LU R126, [R1+0x2010] ;  /* 0x00201000017e7983 */ /* 0x000ee80000300800 */
[----:B------:R-:W3:Y:S04]  /*4c730*/  LDL.LU R125, [R1+0x2014] ;  /* 0x00201400017d7983 */ /* 0x000ee80000300800 */
[----:B------:R1:W-:Y:S01]  /*4c740*/  LDGSTS.E [R6+0x3880], desc[UR32][R188.64], P1 ;  /* 0x03880000bc067fae */ /* 0x0003e200089a1020 */
[----:B--2---:R-:W-:-:S03]  /*4c750*/  IADD3 R7, P0, PT, R7, R3, RZ ;  /* 0x0000000307077210 */ /* 0x004fc60007f1e0ff */
[----:B------:R-:W2:Y:S01]  /*4c760*/  LDL.LU R124, [R1+0x2018] ;  /* 0x00201800017c7983 */ /* 0x000ea20000300800 */
[----:B----4-:R-:W-:Y:S01]  /*4c770*/  IADD3 R114, P2, PT, R114, R3, RZ ;  /* 0x0000000372727210 */ /* 0x010fe20007f5e0ff */
[----:B-1----:R-:W-:Y:S02]  /*4c780*/  IMAD.MOV.U32 R188, RZ, RZ, R5 ;  /* 0x000000ffffbc7224 */ /* 0x002fe400078e0005 */
[----:B------:R-:W-:Y:S01]  /*4c790*/  IMAD.MOV.U32 R189, RZ, RZ, R120 ;  /* 0x000000ffffbd7224 */ /* 0x000fe200078e0078 */
[----:B------:R-:W4:Y:S04]  /*4c7a0*/  LDL.LU R5, [R1+0x201c] ;  /* 0x00201c0001057983 */ /* 0x000f280000300800 */
        /* <DEDUP_REMOVED lines=8> */
[----:B-1----:R-:W2:Y:S04]  /*4c830*/  LDL.LU R115, [R1+0x2024] ;  /* 0x0020240001737983 */ /* 0x002ea80000300800 */
[----:B------:R1:W-:Y:S04]  /*4c840*/  STL [R1+0x1ff8], R116 ;  /* 0x001ff87401007387 */ /* 0x0003e80000100800 */
[----:B------:R-:W2:Y:S04]  /*4c850*/  LDL.LU R7, [R1+0x202c] ;  /* 0x00202c0001077983 */ /* 0x000ea80000300800 */
[----:B------:R-:W2:Y:S04]  /*4c860*/  LDL.LU R123, [R1+0x2020] ;  /* 0x00202000017b7983 */ /* 0x000ea80000300800 */
[----:B------:R1:W-:Y:S02]  /*4c870*/  LDGSTS.E [R6+0x3980], desc[UR32][R188.64], P1 ;  /* 0x03980000bc067fae */ /* 0x0003e400089a1020 */
[----:B-1----:R-:W-:-:S02]  /*4c880*/  IMAD.MOV.U32 R188, RZ, RZ, R114 ;  /* 0x000000ffffbc7224 */ /* 0x002fc400078e0072 */
[----:B------:R-:W-:Y:S02]  /*4c890*/  IMAD.MOV.U32 R189, RZ, RZ, R116 ;  /* 0x000000ffffbd7224 */ /* 0x000fe400078e0074 */
[----:B------:R-:W2:Y:S01]  /*4c8a0*/  LDL.LU R116, [R1+0x2028] ;  /* 0x0020280001747983 */ /* 0x000ea20000300800 */
[----:B------:R-:W-:-:S03]  /*4c8b0*/  IADD3 R118, P0, PT, R118, R3, RZ ;  /* 0x0000000376767210 */ /* 0x000fc60007f1e0ff */
[----:B------:R-:W2:Y:S04]  /*4c8c0*/  LDL.LU R114, [R1+0x2034] ;  /* 0x0020340001727983 */ /* 0x000ea80000300800 */
[----:B------:R-:W2:Y:S01]  /*4c8d0*/  LDL.LU R120, [R1+0x203c] ;  /* 0x00203c0001787983 */ /* 0x000ea20000300800 */
[----:B------:R-:W-:-:S03]  /*4c8e0*/  IADD3 R4, P2, PT, R4, R3, RZ ;  /* 0x0000000304047210 */ /* 0x000fc60007f5e0ff */
[----:B------:R1:W-:Y:S01]  /*4c8f0*/  LDGSTS.E [R6+0x3a00], desc[UR32][R188.64], P1 ;  /* 0x03a00000bc067fae */ /* 0x0003e200089a1020 */
[----:B------:R-:W-:-:S03]  /*4c900*/  IADD3.X R119, PT, PT, R119, R2, RZ, P0, !PT ;  /* 0x0000000277777210 */ /* 0x000fc600007fe4ff */
[----:B------:R-:W-:Y:S01]  /*4c910*/  STL [R1+0x2004], R118 ;  /* 0x0020047601007387 */ /* 0x000fe20000100800 */
[----:B------:R-:W-:-:S03]  /*4c920*/  IMAD.X R117, R117, 0x1, R2, P2 ;  /* 0x0000000175757824 */ /* 0x000fc600010e0602 */
[----:B------:R-:W-:Y:S01]  /*4c930*/  STL [R1+0x2000], R119 ;  /* 0x0020007701007387 */ /* 0x000fe20000100800 */
[----:B-1----:R-:W-:Y:S02]  /*4c940*/  IMAD.MOV.U32 R188, RZ, RZ, R118 ;  /* 0x000000ffffbc7224 */ /* 0x002fe400078e0076 */
[----:B------:R-:W-:Y:S01]  /*4c950*/  IMAD.MOV.U32 R189, RZ, RZ, R119 ;  /* 0x000000ffffbd7224 */ /* 0x000fe200078e0077 */
[----:B------:R-:W-:Y:S04]  /*4c960*/  STL [R1+0x200c], R4 ;  /* 0x00200c0401007387 */ /* 0x000fe80000100800 */
[----:B------:R-:W2:Y:S04]  /*4c970*/  LDL.LU R121, [R1+0x2030] ;  /* 0x0020300001797983 */ /* 0x000ea80000300800 */
[----:B------:R1:W-:Y:S04]  /*4c980*/  STL [R1+0x2008], R117 ;  /* 0x0020087501007387 */ /* 0x0003e80000100800 */
[----:B------:R1:W-:Y:S04]  /*4c990*/  LDGSTS.E [R6+0x3a80], desc[UR32][R188.64], P1 ;  /* 0x03a80000bc067fae */ /* 0x0003e800089a1020 */
[----:B------:R-:W2:Y:S01]  /*4c9a0*/  LDL.LU R122, [R1+0x2038] ;  /* 0x00203800017a7983 */ /* 0x000ea20000300800 */
[----:B-1----:R-:W-:-:S02]  /*4c9b0*/  IMAD.MOV.U32 R189, RZ, RZ, R117 ;  /* 0x000000ffffbd7224 */ /* 0x002fc400078e0075 */
[----:B------:R-:W-:Y:S01]  /*4c9c0*/  IMAD.MOV.U32 R188, RZ, RZ, R4 ;  /* 0x000000ffffbc7224 */ /* 0x000fe200078e0004 */
[----:B------:R-:W2:Y:S04]  /*4c9d0*/  LDL.LU R117, [R1+0x2040] ;  /* 0x0020400001757983 */ /* 0x000ea80000300800 */
[----:B------:R-:W2:Y:S04]  /*4c9e0*/  LDL.LU R4, [R1+0x2044] ;  /* 0x0020440001047983 */ /* 0x000ea80000300800 */
[----:B------:R-:W2:Y:S04]  /*4c9f0*/  LDL.LU R119, [R1+0x2048] ;  /* 0x0020480001777983 */ /* 0x000ea80000300800 */
[----:B------:R-:W2:Y:S04]  /*4ca00*/  LDL.LU R118, [R1+0x204c] ;  /* 0x00204c0001767983 */ /* 0x000ea80000300800 */
[----:B------:R1:W-:Y:S01]  /*4ca10*/  LDGSTS.E [R6+0x3b00], desc[UR32][R188.64], P1 ;  /* 0x03b00000bc067fae */ /* 0x0003e200089a1020 */
[----:B---3--:R-:W-:-:S05]  /*4ca20*/  IADD3 R125, P0, PT, R125, R3, RZ ;  /* 0x000000037d7d7210 */ /* 0x008fca0007f1e0ff */
[----:B------:R-:W-:Y:S02]  /*4ca30*/  IMAD.X R126, R126, 0x1, R2, P0 ;  /* 0x000000017e7e7824 */ /* 0x000fe400000e0602 */
[----:B-1----:R-:W-:Y:S02]  /*4ca40*/  IMAD.MOV.U32 R188, RZ, RZ, R125 ;  /* 0x000000ffffbc7224 */ /* 0x002fe400078e007d */
[----:B------:R-:W-:Y:S01]  /*4ca50*/  IMAD.MOV.U32 R189, RZ, RZ, R126 ;  /* 0x000000ffffbd7224 */ /* 0x000fe200078e007e */
[----:B------:R-:W-:Y:S04]  /*4ca60*/  STL [R1+0x2014], R125 ;  /* 0x0020147d01007387 */ /* 0x000fe80000100800 */
[----:B------:R1:W-:Y:S01]  /*4ca70*/  LDGSTS.E [R6+0x3b80], desc[UR32][R188.64], P1 ;  /* 0x03b80000bc067fae */ /* 0x0003e200089a1020 */
[----:B----4-:R-:W-:-:S03]  /*4ca80*/  IADD3 R5, P2, PT, R5, R3, RZ ;  /* 0x0000000305057210 */ /* 0x010fc60007f5e0ff */
[----:B------:R-:W-:Y:S02]  /*4ca90*/  STL [R1+0x2010], R126 ;  /* 0x0020107e01007387 */ /* 0x000fe40000100800 */
[----:B--2---:R-:W-:Y:S02]  /*4caa0*/  IMAD.X R124, R124, 0x1, R2, P2 ;  /* 0x000000017c7c7824 */ /* 0x004fe400010e0602 */
[----:B------:R2:W-:Y:S01]  /*4cab0*/  STL [R1+0x201c], R5 ;  /* 0x00201c0501007387 */ /* 0x0005e20000100800 */
[----:B-1----:R-:W-:Y:S01]  /*4cac0*/  MOV R188, R5 ;  /* 0x0000000500bc7202 */ /* 0x002fe20000000f00 */
[----:B------:R-:W-:Y:S02]  /*4cad0*/  IMAD.MOV.U32 R189, RZ, RZ, R124 ;  /* 0x000000ffffbd7224 */ /* 0x000fe400078e007c */
[----:B------:R-:W-:Y:S04]  /*4cae0*/  STL [R1+0x2018], R124 ;  /* 0x0020187c01007387 */ /* 0x000fe80000100800 */
[----:B------:R1:W-:Y:S04]  /*4caf0*/  LDGSTS.E [R6+0x3c00], desc[UR32][R188.64], P1 ;  /* 0x03c00000bc067fae */ /* 0x0003e800089a1020 */
[----:B--2---:R-:W2:Y:S01]  /*4cb00*/  LDL.LU R5, [R1+0x2054] ;  /* 0x0020540001057983 */ /* 0x004ea20000300800 */
[----:B------:R-:W-:-:S05]  /*4cb10*/  IADD3 R115, P0, PT, R115, R3, RZ ;  /* 0x0000000373737210 */ /* 0x000fca0007f1e0ff */
[----:B------:R3:W-:Y:S01]  /*4cb20*/  STL [R1+0x2024], R115 ;  /* 0x0020247301007387 */ /* 0x0007e20000100800 */
[----:B------:R-:W-:Y:S01]  /*4cb30*/  IADD3 R7, P2, PT, R7, R3, RZ ;  /* 0x0000000307077210 */ /* 0x000fe20007f5e0ff */
[----:B------:R-:W-:Y:S02]  /*4cb40*/  IMAD.X R123, R123, 0x1, R2, P0 ;  /* 0x000000017b7b7824 */ /* 0x000fe400000e0602 */
[----:B-1----:R-:W-:-:S03]  /*4cb50*/  IMAD.MOV.U32 R188, RZ, RZ, R115 ;  /* 0x000000ffffbc7224 */ /* 0x002fc600078e0073 */
[----:B------:R-:W-:Y:S04]  /*4cb60*/  STL [R1+0x2020], R123 ;  /* 0x0020207b01007387 */ /* 0x000fe80000100800 */
[----:B------:R-:W-:Y:S04]  /*4cb70*/  STL [R1+0x202c], R7 ;  /* 0x00202c0701007387 */ /* 0x000fe80000100800 */
[----:B---3--:R-:W3:Y:S01]  /*4cb80*/  LDL.LU R115, [R1+0x2050] ;  /* 0x0020500001737983 */ /* 0x008ee20000300800 */
[----:B------:R-:W-:-:S05]  /*4cb90*/  IMAD.MOV.U32 R189, RZ, RZ, R123 ;  /* 0x000000ffffbd7224 */ /* 0x000fca00078e007b */
[----:B------:R1:W-:Y:S01]  /*4cba0*/  LDGSTS.E [R6+0x3c80], desc[UR32][R188.64], P1 ;  /* 0x03c80000bc067fae */ /* 0x0003e200089a1020 */
[----:B------:R-:W-:Y:S01]  /*4cbb0*/  IMAD.X R116, R116, 0x1, R2, P2 ;  /* 0x0000000174747824 */ /* 0x000fe200010e0602 */
[----:B------:R-:W-:-:S04]  /*4cbc0*/  IADD3 R114, P0, PT, R114, R3, RZ ;  /* 0x0000000372727210 */ /* 0x000fc80007f1e0ff */
[----:B------:R4:W-:Y:S01]  /*4cbd0*/  STL [R1+0x2028], R116 ;  /* 0x0020287401007387 */ /* 0x0009e20000100800 */
[----:B------:R-:W-:Y:S01]  /*4cbe0*/  IADD3 R120, P2, PT, R120, R3, RZ ;  /* 0x0000000378787210 */ /* 0x000fe20007f5e0ff */
[----:B-1----:R-:W-:Y:S02]  /*4cbf0*/  IMAD.MOV.U32 R188, RZ, RZ, R7 ;  /* 0x000000ffffbc7224 */ /* 0x002fe400078e0007 */
[----:B------:R-:W-:Y:S02]  /*4cc00*/  IMAD.MOV.U32 R189, RZ, RZ, R116 ;  /* 0x000000ffffbd7224 */ /* 0x000fe400078e0074 */
[----:B----4-:R-:W4:Y:S04]  /*4cc10*/  LDL.LU R116, [R1+0x21dc] ;  /* 0x0021dc0001747983 */ /* 0x010f280000300800 */
[----:B------:R-:W4:Y:S04]  /*4cc20*/  LDL.LU R7, [R1+0x21e4] ;  /* 0x0021e40001077983 */ /* 0x000f280000300800 */
[----:B------:R1:W-:Y:S04]  /*4cc30*/  LDGSTS.E [R6+0x3d00], desc[UR32][R188.64], P1 ;  /* 0x03d00000bc067fae */ /* 0x0003e800089a1020 */
[----:B------:R-:W-:Y:S01]  /*4cc40*/  STL [R1+0x2034], R114 ;  /* 0x0020347201007387 */ /* 0x000fe20000100800 */
[----:B------:R-:W-:Y:S01]  /*4cc50*/  IMAD.X R121, R121, 0x1, R2, P0 ;  /* 0x0000000179797824 */ /* 0x000fe200000e0602 */
[----:B-1----:R-:W-:-:S03]  /*4cc60*/  MOV R188, R114 ;  /* 0x0000007200bc7202 */ /* 0x002fc60000000f00 */
[----:B------:R-:W-:Y:S01]  /*4cc70*/  IMAD.MOV.U32 R189, RZ, RZ, R121 ;  /* 0x000000ffffbd7224 */ /* 0x000fe200078e0079 */
[----:B------:R1:W-:Y:S04]  /*4cc80*/  STL [R1+0x2030], R121 ;  /* 0x0020307901007387 */ /* 0x0003e80000100800 */
[----:B------:R-:W-:Y:S01]  /*4cc90*/  STL [R1+0x203c], R120 ;  /* 0x00203c7801007387 */ /* 0x000fe20000100800 */
[----:B------:R-:W-:-:S03]  /*4cca0*/  IMAD.X R122, R122, 0x1, R2, P2 ;  /* 0x000000017a7a7824 */ /* 0x000fc600010e0602 */
[----:B------:R1:W-:Y:S04]  /*4ccb0*/  LDGSTS.E [R6+0x3d80], desc[UR32][R188.64], P1 ;  /* 0x03d80000bc067fae */ /* 0x0003e800089a1020 */
[----:B-1----:R-:W4:Y:S01]  /*4ccc0*/  LDL.LU R121, [R1+0x21d8] ;  /* 0x0021d80001797983 */ /* 0x002f220000300800 */
[-C--:B------:R-:W-:Y:S01]  /*4ccd0*/  IADD3 R4, P0, PT, R4, R3.reuse, RZ ;  /* 0x0000000304047210 */ /* 0x080fe20007f1e0ff */
[----:B------:R-:W-:Y:S02]  /*4cce0*/  IMAD.MOV.U32 R188, RZ, RZ, R120 ;  /* 0x000000ffffbc7224 */ /* 0x000fe400078e0078 */
[----:B------:R-:W-:Y:S01]  /*4ccf0*/  STL [R1+0x2038], R122 ;  /* 0x0020387a01007387 */ /* 0x000fe20000100800 */
[----:B------:R-:W-:Y:S02]  /*4cd00*/  IMAD.MOV.U32 R189, RZ, RZ, R122 ;  /* 0x000000ffffbd7224 */ /* 0x000fe400078e007a */
[----:B------:R-:W-:Y:S01]  /*4cd10*/  IMAD.X R117, R117, 0x1, R2, P0 ;  /* 0x0000000175757824 */ /* 0x000fe200000e0602 */
[----:B------:R-:W4:Y:S01]  /*4cd20*/  LDL.LU R114, [R1+0x21e0] ;  /* 0x0021e00001727983 */ /* 0x000f220000300800 */
[----:B------:R-:W-:-:S03]  /*4cd30*/  IADD3 R118, P2, PT, R118, R3, RZ ;  /* 0x0000000376767210 */ /* 0x000fc60007f5e0ff */
[----:B------:R-:W-:Y:S02]  /*4cd40*/  STL [R1+0x2044], R4 ;  /* 0x0020440401007387 */ /* 0x000fe40000100800 */
[----:B------:R-:W-:Y:S02]  /*4cd50*/  IMAD.X R119, R119, 0x1, R2, P2 ;  /* 0x0000000177777824 */ /* 0x000fe400010e0602 */
        /* <DEDUP_REMOVED lines=9> */
[----:B------:R1:W-:Y:S02]  /*4cdf0*/  LDGSTS.E [R6+0x3e80], desc[UR32][R188.64], P1 ;  /* 0x03e80000bc067fae */ /* 0x0003e400089a1020 */
[----:B-1----:R-:W-:-:S02]  /*4ce00*/  IMAD.MOV.U32 R188, RZ, RZ, R118 ;  /* 0x000000ffffbc7224 */ /* 0x002fc400078e0076 */
[----:B------:R-:W4:Y:S01]  /*4ce10*/  LDL.LU R118, [R1+0x21f0] ;  /* 0x0021f00001767983 */ /* 0x000f220000300800 */
[----:B------:R-:W-:-:S05]  /*4ce20*/  IMAD.MOV.U32 R189, RZ, RZ, R119 ;  /* 0x000000ffffbd7224 */ /* 0x000fca00078e0077 */
[----:B------:R1:W-:Y:S01]  /*4ce30*/  LDGSTS.E [R6+0x3f00], desc[UR32][R188.64], P1 ;  /* 0x03f00000bc067fae */ /* 0x0003e200089a1020 */
[----:B------:R-:W-:-:S04]  /*4ce40*/  UISETP.GT.AND UP1, UPT, UR14, 0xb, UPT ;  /* 0x0000000b0e00788c */ /* 0x000fc8000bf24270 */
[----:B------:R-:W-:-:S04]  /*4ce50*/  USEL UR10, URZ, 0x4, !UP1 ;  /* 0x00000004ff0a7887 */ /* 0x000fc8000c800000 */
[----:B------:R-:W-:Y:S01]  /*4ce60*/  USEL UR10, UR10, URZ, !UP0 ;  /* 0x000000ff0a0a7287 */ /* 0x000fe2000c000000 */
[----:B--2---:R-:W-:-:S05]  /*4ce70*/  IADD3 R5, P0, PT, R5, R3, RZ ;  /* 0x0000000305057210 */ /* 0x004fca0007f1e0ff */
[----:B------:R-:W-:Y:S01]  /*4ce80*/  STL [R1+0x2054], R5 ;  /* 0x0020540501007387 */ /* 0x000fe20000100800 */
[----:B-1----:R-:W-:Y:S01]  /*4ce90*/  IMAD.MOV.U32 R188, RZ, RZ, R5 ;  /* 0x000000ffffbc7224 */ /* 0x002fe200078e0005 */
[----:B---3--:R-:W-:-:S05]  /*4cea0*/  IADD3.X R115, PT, PT, R115, R2, RZ, P0, !PT ;  /* 0x0000000273737210 */ /* 0x008fca00007fe4ff */
[----:B------:R1:W-:Y:S04]  /*4ceb0*/  STL [R1+0x2050], R115 ;  /* 0x0020507301007387 */ /* 0x0003e80000100800 */
[----:B------:R-:W2:Y:S04]  /*4cec0*/  LDL.LU R122, [R1+0x21f8] ;  /* 0x0021f800017a7983 */ /* 0x000ea80000300800 */
[----:B------:R-:W3:Y:S01]  /*4ced0*/  LDL.LU R119, [R1+0x21fc] ;  /* 0x0021fc0001777983 */ /* 0x000ee20000300800 */
[----:B------:R-:W-:-:S03]  /*4cee0*/  IMAD.MOV.U32 R189, RZ, RZ, R115 ;  /* 0x000000ffffbd7224 */ /* 0x000fc600078e0073 */
[----:B-1----:R-:W2:Y:S04]  /*4cef0*/  LDL.LU R115, [R1+0x2200] ;  /* 0x0022000001737983 */ /* 0x002ea80000300800 */
[----:B------:R-:W2:Y:S04]  /*4cf00*/  LDL.LU R5, [R1+0x2204] ;  /* 0x0022040001057983 */ /* 0x000ea80000300800 */
[----:B------:R1:W-:Y:S01]  /*4cf10*/  LDGSTS.E [R6+0x3f80], desc[UR32][R188.64], P1 ;  /* 0x03f80000bc067fae */ /* 0x0003e200089a1020 */
[-C--:B----4-:R-:W-:Y:S02]  /*4cf20*/  IADD3 R116, P1, PT, R116, R3.reuse, RZ ;  /* 0x0000000374747210 */ /* 0x090fe40007f3e0ff */
[----:B------:R-:W-:-:S02]  /*4cf30*/  IADD3 R7, P2, PT, R7, R3, RZ ;  /* 0x0000000307077210 */ /* 0x000fc40007f5e0ff */
[----:B------:R-:W-:Y:S01]  /*4cf40*/  ISETP.NE.U32.AND P0, PT, RZ, UR10, PT ;  /* 0x0000000aff007c0c */ /* 0x000fe2000bf05070 */
[----:B------:R4:W-:Y:S01]  /*4cf50*/  STL [R1+0x21dc], R116 ;  /* 0x0021dc7401007387 */ /* 0x0009e20000100800 */
[----:B-1----:R-:W-:Y:S02]  /*4cf60*/  IMAD.MOV.U32 R188, RZ, RZ, R116 ;  /* 0x000000ffffbc7224 */ /* 0x002fe400078e0074 */
[----:B------:R-:W-:-:S05]  /*4cf70*/  IMAD.X R121, R121, 0x1, R2, P1 ;  /* 0x0000000179797824 */ /* 0x000fca00008e0602 */
[----:B------:R1:W-:Y:S01]  /*4cf80*/  STL [R1+0x21d8], R121 ;  /* 0x0021d87901007387 */ /* 0x0003e20000100800 */
[----:B------:R-:W-:-:S03]  /*4cf90*/  IMAD.MOV.U32 R189, RZ, RZ, R121 ;  /* 0x000000ffffbd7224 */ /* 0x000fc600078e0079 */
[----:B------:R1:W-:Y:S04]  /*4cfa0*/  STL [R1+0x21e4], R7 ;  /* 0x0021e40701007387 */ /* 0x0003e80000100800 */
[----:B----4-:R-:W4:Y:S01]  /*4cfb0*/  LDL.LU R116, [R1+0x220c] ;  /* 0x00220c0001747983 */ /* 0x010f220000300800 */
[----:B------:R-:W-:-:S03]  /*4cfc0*/  IMAD.X R114, R114, 0x1, R2, P2 ;  /* 0x0000000172727824 */ /* 0x000fc600010e0602 */
[----:B------:R1:W-:Y:S04]  /*4cfd0*/  LDGSTS.E [R6+0x5800], desc[UR32][R188.64], P0 ;  /* 0x05800000bc067fae */ /* 0x0003e800081a1020 */
[----:B------:R1:W-:Y:S04]  /*4cfe0*/  STL [R1+0x21e0], R114 ;  /* 0x0021e07201007387 */ /* 0x0003e80000100800 */
[----:B------:R-:W4:Y:S04]  /*4cff0*/  LDL.LU R123, [R1+0x2214] ;  /* 0x00221400017b7983 */ /* 0x000f280000300800 */
[----:B-1----:R-:W4:Y:S01]  /*4d000*/  LDL.LU R121, [R1+0x2208] ;  /* 0x0022080001797983 */ /* 0x002f220000300800 */
[----:B------:R-:W-:-:S02]  /*4d010*/  IMAD.MOV.U32 R188, RZ, RZ, R7 ;  /* 0x000000ffffbc7224 */ /* 0x000fc400078e0007 */
[----:B------:R-:W-:Y:S01]  /*4d020*/  IMAD.MOV.U32 R189, RZ, RZ, R114 ;  /* 0x000000ffffbd7224 */ /* 0x000fe200078e0072 */
[----:B------:R-:W4:Y:S01]  /*4d030*/  LDL.LU R124, [R1+0x2210] ;  /* 0x00221000017c7983 */ /* 0x000f220000300800 */
[----:B------:R-:W-:-:S03]  /*4d040*/  IADD3 R117, P1, PT, R117, R3, RZ ;  /* 0x0000000375757210 */ /* 0x000fc60007f3e0ff */
[----:B------:R-:W4:Y:S04]  /*4d050*/  LDL.LU R7, [R1+0x221c] ;  /* 0x00221c0001077983 */ /* 0x000f280000300800 */
[----:B------:R-:W4:Y:S01]  /*4d060*/  LDL.LU R114, [R1+0x2224] ;  /* 0x0022240001727983 */ /* 0x000f220000300800 */
[----:B------:R-:W-:-:S03]  /*4d070*/  IADD3 R4, P2, PT, R4, R3, RZ ;  /* 0x0000000304047210 */ /* 0x000fc60007f5e0ff */
[----:B------:R1:W-:Y:S01]  /*4d080*/  LDGSTS.E [R6+0x5880], desc[UR32][R188.64], P0 ;  /* 0x05880000bc067fae */ /* 0x0003e200081a1020 */
[----:B------:R-:W-:-:S03]  /*4d090*/  IMAD.X R120, R120, 0x1, R2, P1 ;  /* 0x0000000178787824 */ /* 0x000fc600008e0602 */
[----:B------:R-:W-:Y:S04]  /*4d0a0*/  STL [R1+0x21ec], R117 ;  /* 0x0021ec7501007387 */ /* 0x000fe80000100800 */
[----:B------:R1:W-:Y:S02]  /*4d0b0*/  STL [R1+0x21e8], R120 ;  /* 0x0021e87801007387 */ /* 0x0003e40000100800 */
[----:B-1----:R-:W-:Y:S02]  /*4d0c0*/  IMAD.MOV.U32 R189, RZ, RZ, R120 ;  /* 0x000000ffffbd7224 */ /* 0x002fe400078e0078 */
[----:B------:R-:W-:Y:S04]  /*4d0d0*/  STL [R1+0x21f4], R4 ;  /* 0x0021f40401007387 */ /* 0x000fe80000100800 */
[----:B------:R-:W4:Y:S01]  /*4d0e0*/  LDL.LU R120, [R1+0x2218] ;  /* 0x0022180001787983 */ /* 0x000f220000300800 */
[----:B------:R-:W-:Y:S01]  /*4d0f0*/  IADD3.X R118, PT, PT, R118, R2, RZ, P2, !PT ;  /* 0x0000000276767210 */ /* 0x000fe200017fe4ff */
[----:B------:R-:W-:-:S04]  /*4d100*/  IMAD.MOV.U32 R188, RZ, RZ, R117 ;  /* 0x000000ffffbc7224 */ /* 0x000fc800078e0075 */
        /* <DEDUP_REMOVED lines=8> */
[----:B---3--:R-:W-:-:S05]  /*4d190*/  IADD3 R119, P1, PT, R119, R3, RZ ;  /* 0x0000000377777210 */ /* 0x008fca0007f3e0ff */
[----:B--2---:R-:W-:Y:S01]  /*4d1a0*/  IMAD.X R122, R122, 0x1, R2, P1 ;  /* 0x000000017a7a7824 */ /* 0x004fe200008e0602 */
[----:B------:R-:W-:Y:S01]  /*4d1b0*/  IADD3 R5, P2, PT, R5, R3, RZ ;  /* 0x0000000305057210 */ /* 0x000fe20007f5e0ff */
[----:B------:R-:W-:Y:S02]  /*4d1c0*/  STL [R1+0x21fc], R119 ;  /* 0x0021fc7701007387 */ /* 0x000fe40000100800 */
[----:B-1----:R-:W-:Y:S02]  /*4d1d0*/  IMAD.MOV.U32 R189, RZ, RZ, R122 ;  /* 0x000000ffffbd7224 */ /* 0x002fe400078e007a */
[----:B------:R1:W-:Y:S01]  /*4d1e0*/  STL [R1+0x21f8], R122 ;  /* 0x0021f87a01007387 */ /* 0x0003e20000100800 */
[----:B------:R-:W-:-:S03]  /*4d1f0*/  IMAD.X R115, R115, 0x1, R2, P2 ;  /* 0x0000000173737824 */ /* 0x000fc600010e0602 */
[----:B------:R-:W-:Y:S01]  /*4d200*/  STL [R1+0x2204], R5 ;  /* 0x0022040501007387 */ /* 0x000fe20000100800 */
[----:B------:R-:W-:-:S03]  /*4d210*/  IMAD.MOV.U32 R188, RZ, RZ, R119 ;  /* 0x000000ffffbc7224 */ /* 0x000fc600078e0077 */
[----:B-1----:R-:W2:Y:S04]  /*4d220*/  LDL.LU R122, [R1+0x2228] ;  /* 0x00222800017a7983 */ /* 0x002ea80000300800 */
[----:B------:R1:W-:Y:S04]  /*4d230*/  STL [R1+0x2200], R115 ;  /* 0x0022007301007387 */ /* 0x0003e80000100800 */
[----:B------:R-:W3:Y:S04]  /*4d240*/  LDL.LU R119, [R1+0x2230] ;  /* 0x0022300001777983 */ /* 0x000ee80000300800 */
[----:B------:R1:W-:Y:S02]  /*4d250*/  LDGSTS.E [R6+0x5a00], desc[UR32][R188.64], P0 ;  /* 0x05a00000bc067fae */ /* 0x0003e400081a1020 */
[----:B-1----:R-:W-:Y:S01]  /*4d260*/  IMAD.MOV.U32 R188, RZ, RZ, R5 ;  /* 0x000000ffffbc7224 */ /* 0x002fe200078e0005 */
[----:B------:R-:W-:-:S02]  /*4d270*/  MOV R189, R115 ;  /* 0x0000007300bd7202 */ /* 0x000fc40000000f00 */
[----:B------:R-:W3:Y:S04]  /*4d280*/  LDL.LU R115, [R1+0x223c] ;  /* 0x00223c0001737983 */ /* 0x000ee80000300800 */
[----:B------:R1:W-:Y:S01]  /*4d290*/  LDGSTS.E [R6+0x5a80], desc[UR32][R188.64], P0 ;  /* 0x05a80000bc067fae */ /* 0x0003e200081a1020 */
[----:B----4-:R-:W-:-:S03]  /*4d2a0*/  IADD3 R116, P1, PT, R116, R3, RZ ;  /* 0x0000000374747210 */ /* 0x010fc60007f3e0ff */
[----:B------:R-:W4:Y:S01]  /*4d2b0*/  LDL.LU R5, [R1+0x2244] ;  /* 0x0022440001057983 */ /* 0x000f220000300800 */
[-C--:B------:R-:W-:Y:S01]  /*4d2c0*/  IADD3 R123, P2, PT, R123, R3.reuse, RZ ;  /* 0x000000037b7b7210 */ /* 0x080fe20007f5e0ff */
[----:B------:R-:W-:Y:S02]  /*4d2d0*/  IMAD.X R121, R121, 0x1, R2, P1 ;  /* 0x0000000179797824 */ /* 0x000fe400008e0602 */
[----:B-1----:R-:W-:Y:S02]  /*4d2e0*/  IMAD.MOV.U32 R188, RZ, RZ, R116 ;  /* 0x000000ffffbc7224 */ /* 0x002fe400078e0074 */
[----:B------:R-:W-:Y:S02]  /*4d2f0*/  IMAD.MOV.U32 R189, RZ, RZ, R121 ;  /* 0x000000ffffbd7224 */ /* 0x000fe400078e0079 */
[----:B------:R-:W-:Y:S01]  /*4d300*/  IMAD.X R124, R124, 0x1, R2, P2 ;  /* 0x000000017c7c7824 */ /* 0x000fe200010e0602 */
[-C--:B------:R-:W-:Y:S01]  /*4d310*/  IADD3 R7, P1, PT, R7, R3.reuse, RZ ;  /* 0x0000000307077210 */ /* 0x080fe20007f3e0ff */
[----:B------:R-:W-:Y:S04]  /*4d320*/  STL [R1+0x220c], R116 ;  /* 0x00220c7401007387 */ /* 0x000fe80000100800 */
[----:B------:R1:W-:Y:S01]  /*4d330*/  STL [R1+0x2208], R121 ;  /* 0x0022087901007387 */ /* 0x0003e20000100800 */
[----:B------:R-:W-:-:S03]  /*4d340*/  IADD3 R114, P2, PT, R114, R3, RZ ;  /* 0x0000000372727210 */ /* 0x000fc60007f5e0ff */
[----:B------:R1:W-:Y:S04]  /*4d350*/  LDGSTS.E [R6+0x5b00], desc[UR32][R188.64], P0 ;  /* 0x05b00000bc067fae */ /* 0x0003e800081a1020 */
[----:B------:R-:W-:Y:S04]  /*4d360*/  STL [R1+0x2214], R123 ;  /* 0x0022147b01007387 */ /* 0x000fe80000100800 */
[----:B-1----:R-:W4:Y:S01]  /*4d370*/  LDL.LU R121, [R1+0x2238] ;  /* 0x0022380001797983 */ /* 0x002f220000300800 */
[----:B------:R-:W-:Y:S02]  /*4d380*/  IMAD.MOV.U32 R188, RZ, RZ, R123 ;  /* 0x000000ffffbc7224 */ /* 0x000fe400078e007b */
[----:B------:R-:W-:Y:S01]  /*4d390*/  IMAD.MOV.U32 R189, RZ, RZ, R124 ;  /* 0x000000ffffbd7224 */ /* 0x000fe200078e007c */
[----:B------:R-:W-:Y:S01]  /*4d3a0*/  STL [R1+0x2210], R124 ;  /* 0x0022107c01007387 */ /* 0x000fe20000100800 */
[----:B------:R-:W-:-:S03]  /*4d3b0*/  IMAD.X R120, R120, 0x1, R2, P1 ;  /* 0x0000000178787824 */ /* 0x000fc600008e0602 */
[----:B------:R-:W4:Y:S04]  /*4d3c0*/  LDL.LU R116, [R1+0x2240] ;  /* 0x0022400001747983 */ /* 0x000f280000300800 */
[----:B------:R1:W-:Y:S04]  /*4d3d0*/  STL [R1+0x221c], R7 ;  /* 0x00221c0701007387 */ /* 0x0003e80000100800 */
[----:B------:R1:W-:Y:S01]  /*4d3e0*/  LDGSTS.E [R6+0x5b80], desc[UR32][R188.64], P0 ;  /* 0x05b80000bc067fae */ /* 0x0003e200081a1020 */
[----:B------:R-:W-:-:S03]  /*4d3f0*/  IMAD.X R117, R117, 0x1, R2, P2 ;  /* 0x0000000175757824 */ /* 0x000fc600010e0602 */
[----:B------:R1:W-:Y:S04]  /*4d400*/  STL [R1+0x2218], R120 ;  /* 0x0022187801007387 */ /* 0x0003e80000100800 */
[----:B------:R1:W-:Y:S02]  /*4d410*/  STL [R1+0x2224], R114 ;  /* 0x0022247201007387 */ /* 0x0003e40000100800 */
[----:B-1----:R-:W-:Y:S02]  /*4d420*/  IMAD.MOV.U32 R188, RZ, RZ, R7 ;  /* 0x000000ffffbc7224 */ /* 0x002fe400078e0007 */
[----:B------:R-:W4:Y:S01]  /*4d430*/  LDL.LU R7, [R1+0x224c] ;  /* 0x00224c0001077983 */ /* 0x000f220000300800 */
[----:B------:R-:W-:-:S03]  /*4d440*/  MOV R189, R120 ;  /* 0x0000007800bd7202 */ /* 0x000fc60000000f00 */
        /* <DEDUP_REMOVED lines=14> */
[----:B---3--:R-:W-:-:S03]  /*4d530*/  IMAD.X R119, R119, 0x1, R2, P2 ;  /* 0x0000000177777824 */ /* 0x008fc600010e0602 */
[----:B------:R2:W-:Y:S04]  /*4d540*/  STL [R1+0x2234], R4 ;  /* 0x0022340401007387 */ /* 0x0005e80000100800 */
[----:B------:R-:W3:Y:S01]  /*4d550*/  LDL.LU R118, [R1+0x2250] ;  /* 0x0022500001767983 */ /* 0x000ee20000300800 */
[----:B------:R-:W-:-:S03]  /*4d560*/  IMAD.MOV.U32 R189, RZ, RZ, R122 ;  /* 0x000000ffffbd7224 */ /* 0x000fc600078e007a */
[----:B------:R2:W-:Y:S04]  /*4d570*/  STL [R1+0x2230], R119 ;  /* 0x0022307701007387 */ /* 0x0005e80000100800 */
[----:B-1----:R-:W3:Y:S04]  /*4d580*/  LDL.LU R122, [R1+0x23dc] ;  /* 0x0023dc00017a7983 */ /* 0x002ee80000300800 */
[----:B------:R1:W-:Y:S01]  /*4d590*/  LDGSTS.E [R6+0x5d00], desc[UR32][R188.64], P0 ;  /* 0x05d00000bc067fae */ /* 0x0003e200081a1020 */
[----:B------:R-:W-:Y:S01]  /*4d5a0*/  IADD3 R115, P1, PT, R115, R3, RZ ;  /* 0x0000000373737210 */ /* 0x000fe20007f3e0ff */
[----:B-1----:R-:W-:-:S02]  /*4d5b0*/  IMAD.MOV.U32 R188, RZ, RZ, R4 ;  /* 0x000000ffffbc7224 */ /* 0x002fc400078e0004 */
[----:B------:R-:W-:Y:S01]  /*4d5c0*/  IMAD.MOV.U32 R189, RZ, RZ, R119 ;  /* 0x000000ffffbd7224 */ /* 0x000fe200078e0077 */
[----:B----4-:R-:W-:Y:S01]  /*4d5d0*/  IADD3 R5, P2, PT, R5, R3, RZ ;  /* 0x0000000305057210 */ /* 0x010fe20007f5e0ff */
[----:B--2---:R-:W2:Y:S04]  /*4d5e0*/  LDL.LU R4, [R1+0x23e8] ;  /* 0x0023e80001047983 */ /* 0x004ea80000300800 */
[----:B------:R-:W4:Y:S04]  /*4d5f0*/  LDL.LU R119, [R1+0x23f0] ;  /* 0x0023f00001777983 */ /* 0x000f280000300800 */
[----:B------:R1:W-:Y:S04]  /*4d600*/  LDGSTS.E [R6+0x5d80], desc[UR32][R188.64], P0 ;  /* 0x05d80000bc067fae */ /* 0x0003e800081a1020 */
[----:B------:R1:W-:Y:S02]  /*4d610*/  STL [R1+0x223c], R115 ;  /* 0x00223c7301007387 */ /* 0x0003e40000100800 */
[----:B-1----:R-:W-:-:S02]  /*4d620*/  IMAD.MOV.U32 R188, RZ, RZ, R115 ;  /* 0x000000ffffbc7224 */ /* 0x002fc400078e0073 */
[----:B------:R-:W-:-:S04]  /*4d630*/  IMAD.X R121, R121, 0x1, R2, P1 ;  /* 0x0000000179797824 */ /* 0x000fc800008e0602 */
[----:B------:R-:W-:Y:S01]  /*4d640*/  IMAD.MOV.U32 R189, RZ, RZ, R121 ;  /* 0x000000ffffbd7224 */ /* 0x000fe200078e0079 */
[----:B------:R1:W-:Y:S04]  /*4d650*/  STL [R1+0x2238], R121 ;  /* 0x0022387901007387 */ /* 0x0003e80000100800 */
[----:B------:R1:W-:Y:S01]  /*4d660*/  STL [R1+0x2244], R5 ;  /* 0x0022440501007387 */ /* 0x0003e20000100800 */
[----:B------:R-:W-:-:S03]  /*4d670*/  IADD3.X R116, PT, PT, R116, R2, RZ, P2, !PT ;  /* 0x0000000274747210 */ /* 0x000fc600017fe4ff */
[----:B------:R-:W4:Y:S04]  /*4d680*/  LDL.LU R115, [R1+0x23e4] ;  /* 0x0023e40001737983 */ /* 0x000f280000300800 */
[----:B------:R1:W-:Y:S04]  /*4d690*/  LDGSTS.E [R6+0x5e00], desc[UR32][R188.64], P0 ;  /* 0x05e00000bc067fae */ /* 0x0003e800081a1020 */
[----:B------:R1:W-:Y:S04]  /*4d6a0*/  STL [R1+0x2240], R116 ;  /* 0x0022407401007387 */ /* 0x0003e80000100800 */
[----:B-1----:R-:W4:Y:S01]  /*4d6b0*/  LDL.LU R121, [R1+0x23ec] ;  /* 0x0023ec0001797983 */ /* 0x002f220000300800 */
[----:B------:R-:W-:Y:S01]  /*4d6c0*/  IMAD.MOV.U32 R188, RZ, RZ, R5 ;  /* 0x000000ffffbc7224 */ /* 0x000fe200078e0005 */
[----:B------:R-:W-:Y:S01]  /*4d6d0*/  IADD3 R7, P1, PT, R7, R3, RZ ;  /* 0x0000000307077210 */ /* 0x000fe20007f3e0ff */
[----:B------:R-:W-:Y:S01]  /*4d6e0*/  IMAD.MOV.U32 R189, RZ, RZ, R116 ;  /* 0x000000ffffbd7224 */ /* 0x000fe200078e0074 */
[----:B------:R-:W4:Y:S04]  /*4d6f0*/  LDL.LU R5, [R1+0x23f8] ;  /* 0x0023f80001057983 */ /* 0x000f280000300800 */
[----:B------:R-:W4:Y:S01]  /*4d700*/  LDL.LU R116, [R1+0x2400] ;  /* 0x0024000001747983 */ /* 0x000f220000300800 */
[----:B------:R-:W-:-:S03]  /*4d710*/  IMAD.X R120, R120, 0x1, R2, P1 ;  /* 0x0000000178787824 */ /* 0x000fc600008e0602 */
[----:B------:R1:W-:Y:S04]  /*4d720*/  LDGSTS.E [R6+0x5e80], desc[UR32][R188.64], P0 ;  /* 0x05e80000bc067fae */ /* 0x0003e800081a1020 */
[----:B------:R1:W-:Y:S04]  /*4d730*/  STL [R1+0x224c], R7 ;  /* 0x00224c0701007387 */ /* 0x0003e80000100800 */
[----:B------:R1:W-:Y:S02]  /*4d740*/  STL [R1+0x2248], R120 ;  /* 0x0022487801007387 */ /* 0x0003e40000100800 */
[----:B-1----:R-:W-:-:S02]  /*4d750*/  IMAD.MOV.U32 R188, RZ, RZ, R7 ;  /* 0x000000ffffbc7224 */ /* 0x002fc400078e0007 */
[----:B------:R-:W4:Y:S01]  /*4d760*/  LDL.LU R7, [R1+0x23f4] ;  /* 0x0023f40001077983 */ /* 0x000f220000300800 */
[----:B------:R-:W-:-:S03]  /*4d770*/  IMAD.MOV.U32 R189, RZ, RZ, R120 ;  /* 0x000000ffffbd7224 */ /* 0x000fc600078e0078 */
[----:B------:R-:W4:Y:S01]  /*4d780*/  LDL.LU R120, [R1+0x23fc] ;  /* 0x0023fc0001787983 */ /* 0x000f220000300800 */
[-C--:B------:R-:W-:Y:S02]  /*4d790*/  IADD3 R114, P2, PT, R114, R3.reuse, RZ ;  /* 0x0000000372727210 */ /* 0x080fe40007f5e0ff */
[----:B------:R-:W-:Y:S01]  /*4d7a0*/  IADD3 R117, P3, PT, R117, R3, RZ ;  /* 0x0000000375757210 */ /* 0x000fe20007f7e0ff */
[----:B------:R1:W-:Y:S04]  /*4d7b0*/  LDGSTS.E [R6+0x5f00], desc[UR32][R188.64], P0 ;  /* 0x05f00000bc067fae */ /* 0x0003e800081a1020 */
[----:B------:R-:W-:Y:S01]  /*4d7c0*/  STL [R1+0x2254], R114 ;  /* 0x0022547201007387 */ /* 0x000fe20000100800 */
[----:B-1----:R-:W-:Y:S01]  /*4d7d0*/  MOV R188, R114 ;  /* 0x0000007200bc7202 */ /* 0x002fe20000000f00 */
[----:B------:R-:W-:-:S04]  /*4d7e0*/  UISETP.GT.AND UP1, UPT, UR14, 0xf, UPT ;  /* 0x0000000f0e00788c */ /* 0x000fc8000bf24270 */
[----:B------:R-:W-:-:S04]  /*4d7f0*/  USEL UR10, URZ, 0x4, !UP1 ;  /* 0x00000004ff0a7887 */ /* 0x000fc8000c800000 */
[----:B------:R-:W-:-:S06]  /*4d800*/  USEL UR10, UR10, URZ, !UP0 ;  /* 0x000000ff0a0a7287 */ /* 0x000fcc000c000000 */
[----:B------:R-:W-:Y:S01]  /*4d810*/  ISETP.NE.U32.AND P1, PT, RZ, UR10, PT ;  /* 0x0000000aff007c0c */ /* 0x000fe2000bf25070 */
[----:B---3--:R-:W-:-:S04]  /*4d820*/  IMAD.X R118, R118, 0x1, R2, P2 ;  /* 0x0000000176767824 */ /* 0x008fc800010e0602 */
        /* <DEDUP_REMOVED lines=8> */
[----:B---3--:R-:W-:-:S02]  /*4d8b0*/  IMAD.MOV.U32 R189, RZ, RZ, R122 ;  /* 0x000000ffffbd7224 */ /* 0x008fc400078e007a */
[----:B------:R-:W-:Y:S01]  /*4d8c0*/  IMAD.MOV.U32 R188, RZ, RZ, R117 ;  /* 0x000000ffffbc7224 */ /* 0x000fe200078e0075 */
[----:B-1----:R-:W3:Y:S04]  /*4d8d0*/  LDL.LU R122, [R1+0x2404] ;  /* 0x00240400017a7983 */ /* 0x002ee80000300800 */
[----:B------:R-:W3:Y:S01]  /*4d8e0*/  LDL.LU R117, [R1+0x240c] ;  /* 0x00240c0001757983 */ /* 0x000ee20000300800 */
[-C--:B--2---:R-:W-:Y:S02]  /*4d8f0*/  IADD3 R4, P0, PT, R4, R3.reuse, RZ ;  /* 0x0000000304047210 */ /* 0x084fe40007f1e0ff */
[----:B----4-:R-:W-:Y:S01]  /*4d900*/  IADD3 R119, P2, PT, R119, R3, RZ ;  /* 0x0000000377777210 */ /* 0x010fe20007f5e0ff */
[----:B------:R1:W-:Y:S04]  /*4d910*/  LDGSTS.E [R6+0x7800], desc[UR32][R188.64], P1 ;  /* 0x07800000bc067fae */ /* 0x0003e800089a1020 */
[----:B------:R-:W-:Y:S01]  /*4d920*/  STL [R1+0x23e8], R4 ;  /* 0x0023e80401007387 */ /* 0x000fe20000100800 */
[----:B-1----:R-:W-:-:S02]  /*4d930*/  IMAD.MOV.U32 R188, RZ, RZ, R4 ;  /* 0x000000ffffbc7224 */ /* 0x002fc400078e0004 */
[----:B------:R-:W-:-:S04]  /*4d940*/  IMAD.X R115, R115, 0x1, R2, P0 ;  /* 0x0000000173737824 */ /* 0x000fc800000e0602 */
[----:B------:R-:W-:Y:S01]  /*4d950*/  IMAD.MOV.U32 R189, RZ, RZ, R115 ;  /* 0x000000ffffbd7224 */ /* 0x000fe200078e0073 */
[----:B------:R1:W-:Y:S04]  /*4d960*/  STL [R1+0x23e4], R115 ;  /* 0x0023e47301007387 */ /* 0x0003e80000100800 */
[----:B------:R2:W-:Y:S01]  /*4d970*/  STL [R1+0x23f0], R119 ;  /* 0x0023f07701007387 */ /* 0x0005e20000100800 */
[----:B------:R-:W-:-:S03]  /*4d980*/  IMAD.X R121, R121, 0x1, R2, P2 ;  /* 0x0000000179797824 */ /* 0x000fc600010e0602 */
[----:B------:R4:W-:Y:S04]  /*4d990*/  LDGSTS.E [R6+0x7880], desc[UR32][R188.64], P1 ;  /* 0x07880000bc067fae */ /* 0x0009e800089a1020 */
[----:B-1----:R-:W3:Y:S01]  /*4d9a0*/  LDL.LU R115, [R1+0x2418] ;  /* 0x0024180001737983 */ /* 0x002ee20000300800 */
[----:B------:R-:W-:-:S03]  /*4d9b0*/  IADD3 R5, P0, PT, R5, R3, RZ ;  /* 0x0000000305057210 */ /* 0x000fc60007f1e0ff */
[----:B------:R-:W-:Y:S01]  /*4d9c0*/  STL [R1+0x23ec], R121 ;  /* 0x0023ec7901007387 */ /* 0x000fe20000100800 */
[----:B----4-:R-:W-:Y:S01]  /*4d9d0*/  IMAD.MOV.U32 R188, RZ, RZ, R119 ;  /* 0x000000ffffbc7224 */ /* 0x010fe200078e0077 */
[----:B------:R-:W-:Y:S01]  /*4d9e0*/  IADD3 R116, P2, PT, R116, R3, RZ ;  /* 0x0000000374747210 */ /* 0x000fe20007f5e0ff */
[----:B------:R-:W-:Y:S01]  /*4d9f0*/  IMAD.MOV.U32 R189, RZ, RZ, R121 ;  /* 0x000000ffffbd7224 */ /* 0x000fe200078e0079 */
[----:B------:R-:W4:Y:S04]  /*4da00*/  LDL.LU R4, [R1+0x2420] ;  /* 0x0024200001047983 */ /* 0x000f280000300800 */
[----:B--2---:R-:W2:Y:S04]  /*4da10*/  LDL.LU R119, [R1+0x2414] ;  /* 0x0024140001777983 */ /* 0x004ea80000300800 */
[----:B------:R-:W2:Y:S04]  /*4da20*/  LDL.LU R124, [R1+0x241c] ;  /* 0x00241c00017c7983 */ /* 0x000ea80000300800 */
[----:B------:R1:W-:Y:S01]  /*4da30*/  STL [R1+0x23f8], R5 ;  /* 0x0023f80501007387 */ /* 0x0003e20000100800 */
[----:B------:R-:W-:-:S03]  /*4da40*/  IADD3.X R7, PT, PT, R7, R2, RZ, P0, !PT ;  /* 0x0000000207077210 */ /* 0x000fc600007fe4ff */
[----:B------:R1:W-:Y:S01]  /*4da50*/  LDGSTS.E [R6+0x7900], desc[UR32][R188.64], P1 ;  /* 0x07900000bc067fae */ /* 0x0003e200089a1020 */
[----:B------:R-:W-:-:S03]  /*4da60*/  IMAD.X R120, R120, 0x1, R2, P2 ;  /* 0x0000000178787824 */ /* 0x000fc600010e0602 */
[----:B------:R1:W-:Y:S04]  /*4da70*/  STL [R1+0x23f4], R7 ;  /* 0x0023f40701007387 */ /* 0x0003e80000100800 */
[----:B------:R-:W-:Y:S01]  /*4da80*/  STL [R1+0x2400], R116 ;  /* 0x0024007401007387 */ /* 0x000fe20000100800 */
[----:B-1----:R-:W-:-:S03]  /*4da90*/  IMAD.MOV.U32 R188, RZ, RZ, R5 ;  /* 0x000000ffffbc7224 */ /* 0x002fc600078e0005 */
[----:B------:R-:W2:Y:S01]  /*4daa0*/  LDL.LU R5, [R1+0x2428] ;  /* 0x0024280001057983 */ /* 0x000ea20000300800 */
[----:B------:R-:W-:-:S03]  /*4dab0*/  IMAD.MOV.U32 R189, RZ, RZ, R7 ;  /* 0x000000ffffbd7224 */ /* 0x000fc600078e0007 */
[----:B------:R1:W-:Y:S04]  /*4dac0*/  STL [R1+0x23fc], R120 ;  /* 0x0023fc7801007387 */ /* 0x0003e80000100800 */
[----:B------:R-:W2:Y:S04]  /*4dad0*/  LDL.LU R7, [R1+0x2430] ;  /* 0x0024300001077983 */ /* 0x000ea80000300800 */
[----:B------:R-:W2:Y:S04]  /*4dae0*/  LDL.LU R123, [R1+0x2424] ;  /* 0x00242400017b7983 */ /* 0x000ea80000300800 */
[----:B------:R1:W-:Y:S04]  /*4daf0*/  LDGSTS.E [R6+0x7980], desc[UR32][R188.64], P1 ;  /* 0x07980000bc067fae */ /* 0x0003e800089a1020 */
[----:B------:R-:W2:Y:S01]  /*4db00*/  LDL.LU R121, [R1+0x242c] ;  /* 0x00242c0001797983 */ /* 0x000ea20000300800 */
[----:B-1----:R-:W-:-:S02]  /*4db10*/  IMAD.MOV.U32 R188, RZ, RZ, R116 ;  /* 0x000000ffffbc7224 */ /* 0x002fc400078e0074 */
[----:B------:R-:W-:Y:S02]  /*4db20*/  IMAD.MOV.U32 R189, RZ, RZ, R120 ;  /* 0x000000ffffbd7224 */ /* 0x000fe400078e0078 */
[----:B------:R-:W2:Y:S04]  /*4db30*/  LDL.LU R120, [R1+0x2438] ;  /* 0x0024380001787983 */ /* 0x000ea80000300800 */
[----:B------:R-:W2:Y:S04]  /*4db40*/  LDL.LU R116, [R1+0x2440] ;  /* 0x0024400001747983 */ /* 0x000ea80000300800 */
[----:B------:R1:W-:Y:S01]  /*4db50*/  LDGSTS.E [R6+0x7a00], desc[UR32][R188.64], P1 ;  /* 0x07a00000bc067fae */ /* 0x0003e200089a1020 */
[----:B------:R-:W-:-:S02]  /*4db60*/  IADD3 R118, P0, PT, R118, R3, RZ ;  /* 0x0000000376767210 */ /* 0x000fc40007f1e0ff */
[----:B------:R-:W-:-:S03]  /*4db70*/  IADD3 R114, P2, PT, R114, R3, RZ ;  /* 0x0000000372727210 */ /* 0x000fc60007f5e0ff */
[----:B------:R-:W-:Y:S01]  /*4db80*/  STL [R1+0x2408], R118 ;  /* 0x0024087601007387 */ /* 0x000fe20000100800 */
[--C-:B---3--:R-:W-:Y:S02]  /*4db90*/  IMAD.X R122, R122, 0x1, R2.reuse, P0 ;  /* 0x000000017a7a7824 */ /* 0x108fe400000e0602 */
[----:B------:R-:W-:-:S03]  /*4dba0*/  IMAD.X R117, R117, 0x1, R2, P2 ;  /* 0x0000000175757824 */ /* 0x000fc600010e0602 */
[----:B------:R3:W-:Y:S01]  /*4dbb0*/  STL [R1+0x2404], R122 ;  /* 0x0024047a01007387 */ /* 0x0007e20000100800 */
[----:B-1----:R-:W-:-:S03]  /*4dbc0*/  IMAD.MOV.U32 R189, RZ, RZ, R122 ;  /* 0x000000ffffbd7224 */ /* 0x002fc600078e007a */
[----:B------:R-:W-:Y:S01]  /*4dbd0*/  STL [R1+0x2410], R114 ;  /* 0x0024107201007387 */ /* 0x000fe20000100800 */
[----:B------:R-:W-:-:S03]  /*4dbe0*/  IMAD.MOV.U32 R188, RZ, RZ, R118 ;  /* 0x000000ffffbc7224 */ /* 0x000fc600078e0076 */
[----:B---3--:R-:W3:Y:S04]  /*4dbf0*/  LDL.LU R122, [R1+0x2434] ;  /* 0x00243400017a7983 */ /* 0x008ee80000300800 */
[----:B------:R1:W-:Y:S04]  /*4dc00*/  STL [R1+0x240c], R117 ;  /* 0x00240c7501007387 */ /* 0x0003e80000100800 */
[----:B------:R-:W3:Y:S04]  /*4dc10*/  LDL.LU R118, [R1+0x243c] ;  /* 0x00243c0001767983 */ /* 0x000ee80000300800 */
[----:B------:R1:W-:Y:S02]  /*4dc20*/  LDGSTS.E [R6+0x7a80], desc[UR32][R188.64], P1 ;  /* 0x07a80000bc067fae */ /* 0x0003e400089a1020 */
[----:B-1----:R-:W-:Y:S01]  /*4dc30*/  MOV R188, R114 ;  /* 0x0000007200bc7202 */ /* 0x002fe20000000f00 */
[----:B------:R-:W-:-:S02]  /*4dc40*/  IMAD.MOV.U32 R189, RZ, RZ, R117 ;  /* 0x000000ffffbd7224 */ /* 0x000fc400078e0075 */
[----:B------:R-:W3:Y:S04]  /*4dc50*/  LDL.LU R117, [R1+0x2448] ;  /* 0x0024480001757983 */ /* 0x000ee80000300800 */
[----:B------:R1:W-:Y:S04]  /*4dc60*/  LDGSTS.E [R6+0x7b00], desc[UR32][R188.64], P1 ;  /* 0x07b00000bc067fae */ /* 0x0003e800089a1020 */
[----:B------:R-:W3:Y:S01]  /*4dc70*/  LDL.LU R114, [R1+0x2450] ;  /* 0x0024500001727983 */ /* 0x000ee20000300800 */
[----:B------:R-:W-:-:S05]  /*4dc80*/  IADD3 R115, P0, PT, R115, R3, RZ ;  /* 0x0000000373737210 */ /* 0x000fca0007f1e0ff */
[----:B-1----:R-:W-:Y:S01]  /*4dc90*/  IMAD.MOV.U32 R188, RZ, RZ, R115 ;  /* 0x000000ffffbc7224 */ /* 0x002fe200078e0073 */
[----:B------:R-:W-:Y:S01]  /*4dca0*/  STL [R1+0x2418], R115 ;  /* 0x0024187301007387 */ /* 0x000fe20000100800 */
[----:B----4-:R-:W-:Y:S01]  /*4dcb0*/  IADD3 R4, P2, PT, R4, R3, RZ ;  /* 0x0000000304047210 */ /* 0x010fe20007f5e0ff */
[----:B--2---:R-:W-:-:S04]  /*4dcc0*/  IMAD.X R119, R119, 0x1, R2, P0 ;  /* 0x0000000177777824 */ /* 0x004fc800000e0602 */
[----:B------:R-:W-:Y:S01]  /*4dcd0*/  IMAD.MOV.U32 R189, RZ, RZ, R119 ;  /* 0x000000ffffbd7224 */ /* 0x000fe200078e0077 */
[----:B------:R1:W-:Y:S01]  /*4dce0*/  STL [R1+0x2414], R119 ;  /* 0x0024147701007387 */ /* 0x0003e20000100800 */
[----:B------:R-:W-:-:S03]  /*4dcf0*/  IMAD.X R124, R124, 0x1, R2, P2 ;  /* 0x000000017c7c7824 */ /* 0x000fc600010e0602 */
[----:B------:R2:W-:Y:S04]  /*4dd00*/  STL [R1+0x2420], R4 ;  /* 0x0024200401007387 */ /* 0x0005e80000100800 */
[----:B------:R4:W-:Y:S04]  /*4dd10*/  LDGSTS.E [R6+0x7b80], desc[UR32][R188.64], P1 ;  /* 0x07b80000bc067fae */ /* 0x0009e800089a1020 */
[----:B-1----:R-:W3:Y:S04]  /*4dd20*/  LDL.LU R119, [R1+0x2444] ;  /* 0x0024440001777983 */ /* 0x002ee80000300800 */
[----:B------:R-:W-:Y:S01]  /*4dd30*/  STL [R1+0x241c], R124 ;  /* 0x00241c7c01007387 */ /* 0x000fe20000100800 */
[----:B------:R-:W-:Y:S01]  /*4dd40*/  IADD3 R5, P0, PT, R5, R3, RZ ;  /* 0x0000000305057210 */ /* 0x000fe20007f1e0ff */
[----:B----4-:R-:W-:-:S02]  /*4dd50*/  IMAD.MOV.U32 R188, RZ, RZ, R4 ;  /* 0x000000ffffbc7224 */ /* 0x010fc400078e0004 */
[----:B------:R-:W4:Y:S01]  /*4dd60*/  LDL.LU R115, [R1+0x244c] ;  /* 0x00244c0001737983 */ /* 0x000f220000300800 */
[----:B------:R-:W-:-:S03]  /*4dd70*/  IMAD.MOV.U32 R189, RZ, RZ, R124 ;  /* 0x000000ffffbd7224 */ /* 0x000fc600078e007c */
[----:B--2---:R-:W2:Y:S01]  /*4dd80*/  LDL.LU R4, [R1+0x2458] ;  /* 0x0024580001047983 */ /* 0x004ea20000300800 */
[----:B------:R-:W-:Y:S01]  /*4dd90*/  IADD3 R7, P2, PT, R7, R3, RZ ;  /* 0x0000000307077210 */ /* 0x000fe20007f5e0ff */
[----:B------:R-:W-:Y:S02]  /*4dda0*/  IMAD.X R123, R123, 0x1, R2, P0 ;  /* 0x000000017b7b7824 */ /* 0x000fe400000e0602 */
[----:B------:R1:W-:Y:S04]  /*4ddb0*/  STL [R1+0x2428], R5 ;  /* 0x0024280501007387 */ /* 0x0003e80000100800 */
[----:B------:R1:W-:Y:S04]  /*4ddc0*/  LDGSTS.E [R6+0x7c00], desc[UR32][R188.64], P1 ;  /* 0x07c00000bc067fae */ /* 0x0003e800089a1020 */
[----:B------:R-:W-:Y:S04]  /*4ddd0*/  STL [R1+0x2424], R123 ;  /* 0x0024247b01007387 */ /* 0x000fe80000100800 */
[----:B------:R-:W-:Y:S01]  /*4dde0*/  STL [R1+0x2430], R7 ;  /* 0x0024300701007387 */ /* 0x000fe20000100800 */
[----:B-1----:R-:W-:-:S03]  /*4ddf0*/  MOV R188, R5 ;  /* 0x0000000500bc7202 */ /* 0x002fc60000000f00 */
[----:B------:R-:W2:Y:S01]  /*4de00*/  LDL.LU R5, [R1+0x2454] ;  /* 0x0024540001057983 */ /* 0x000ea20000300800 */
[----:B------:R-:W-:Y:S01]  /*4de10*/  IMAD.MOV.U32 R189, RZ, RZ, R123 ;  /* 0x000000ffffbd7224 */ /* 0x000fe200078e007b */
[-C--:B------:R-:W-:Y:S01]  /*4de20*/  IADD3 R120, P0, PT, R120, R3.reuse, RZ ;  /* 0x0000000378787210 */ /* 0x080fe20007f1e0ff */
[----:B------:R-:W-:Y:S01]  /*4de30*/  IMAD.X R121, R121, 0x1, R2, P2 ;  /* 0x0000000179797824 */ /* 0x000fe200010e0602 */
[----:B------:R-:W-:Y:S02]  /*4de40*/  IADD3 R116, P2, PT, R116, R3, RZ ;  /* 0x0000000374747210 */ /* 0x000fe40007f5e0ff */
[----:B------:R1:W-:Y:S04]  /*4de50*/  LDGSTS.E [R6+0x7c80], desc[UR32][R188.64], P1 ;  /* 0x07c80000bc067fae */ /* 0x0003e800089a1020 */
[----:B------:R1:W-:Y:S02]  /*4de60*/  STL [R1+0x242c], R121 ;  /* 0x00242c7901007387 */ /* 0x0003e40000100800 */
[----:B-1----:R-:W-:-:S02]  /*4de70*/  IMAD.MOV.U32 R188, RZ, RZ, R7 ;  /* 0x000000ffffbc7224 */ /* 0x002fc400078e0007 */
[----:B------:R-:W-:Y:S02]  /*4de80*/  IMAD.MOV.U32 R189, RZ, RZ, R121 ;  /* 0x000000ffffbd7224 */ /* 0x000fe400078e0079 */
[----:B------:R-:W2:Y:S04]  /*4de90*/  LDL.LU R121, [R1+0x25e4] ;  /* 0x0025e40001797983 */ /* 0x000ea80000300800 */
[----:B------:R-:W2:Y:S04]  /*4dea0*/  LDL.LU R7, [R1+0x25ec] ;  /* 0x0025ec0001077983 */ /* 0x000ea80000300800 */
[----:B------:R-:W-:Y:S04]  /*4deb0*/  STL [R1+0x2438], R120 ;  /* 0x0024387801007387 */ /* 0x000fe80000100800 */
[----:B------:R1:W-:Y:S02]  /*4dec0*/  LDGSTS.E [R6+0x7d00], desc[UR32][R188.64], P1 ;  /* 0x07d00000bc067fae */ /* 0x0003e400089a1020 */
[----:B-1----:R-:W-:-:S02]  /*4ded0*/  IMAD.MOV.U32 R188, RZ, RZ, R120 ;  /* 0x000000ffffbc7224 */ /* 0x002fc400078e0078 */
[----:B---3--:R-:W-:-:S04]  /*4dee0*/  IMAD.X R122, R122, 0x1, R2, P0 ;  /* 0x000000017a7a7824 */ /* 0x008fc800000e0602 */
[----:B------:R-:W-:Y:S01]  /*4def0*/  IMAD.MOV.U32 R189, RZ, RZ, R122 ;  /* 0x000000ffffbd7224 */ /* 0x000fe200078e007a */
[----:B------:R1:W-:Y:S01]  /*4df00*/  STL [R1+0x2434], R122 ;  /* 0x0024347a01007387 */ /* 0x0003e20000100800 */
[----:B------:R-:W-:-:S03]  /*4df10*/  IMAD.X R118, R118, 0x1, R2, P2 ;  /* 0x0000000176767824 */ /* 0x000fc600010e0602 */
[----:B------:R-:W-:Y:S04]  /*4df20*/  STL [R1+0x2440], R116 ;  /* 0x0024407401007387 */ /* 0x000fe80000100800 */
[----:B------:R3:W-:Y:S04]  /*4df30*/  LDGSTS.E [R6+0x7d80], desc[UR32][R188.64], P1 ;  /* 0x07d80000bc067fae */ /* 0x0007e800089a1020 */
[----:B-1----:R-:W2:Y:S04]  /*4df40*/  LDL.LU R122, [R1+0x25e0] ;  /* 0x0025e000017a7983 */ /* 0x002ea80000300800 */
[----:B------:R1:W-:Y:S04]  /*4df50*/  STL [R1+0x243c], R118 ;  /* 0x00243c7601007387 */ /* 0x0003e80000100800 */
[----:B------:R-:W2:Y:S01]  /*4df60*/  LDL.LU R120, [R1+0x25e8] ;  /* 0x0025e80001787983 */ /* 0x000ea20000300800 */
[----:B------:R-:W-:Y:S01]  /*4df70*/  IADD3 R117, P0, PT, R117, R3, RZ ;  /* 0x0000000375757210 */ /* 0x000fe20007f1e0ff */
[----:B---3--:R-:W-:-:S02]  /*4df80*/  IMAD.MOV.U32 R188, RZ, RZ, R116 ;  /* 0x000000ffffbc7224 */ /* 0x008fc400078e0074 */
[----:B------:R-:W-:Y:S02]  /*4df90*/  IMAD.MOV.U32 R189, RZ, RZ, R118 ;  /* 0x000000ffffbd7224 */ /* 0x000fe400078e0076 */
[----:B-1----:R-:W3:Y:S01]  /*4dfa0*/  LDL.LU R118, [R1+0x25f4] ;  /* 0x0025f40001767983 */ /* 0x002ee20000300800 */
[----:B------:R-:W-:-:S03]  /*4dfb0*/  IADD3 R114, P2, PT, R114, R3, RZ ;  /* 0x0000000372727210 */ /* 0x000fc60007f5e0ff */
[----:B------:R-:W3:Y:S04]  /*4dfc0*/  LDL.LU R116, [R1+0x25fc] ;  /* 0x0025fc0001747983 */ /* 0x000ee80000300800 */
[----:B------:R1:W-:Y:S04]  /*4dfd0*/  LDGSTS.E [R6+0x7e00], desc[UR32][R188.64], P1 ;  /* 0x07e00000bc067fae */ /* 0x0003e800089a1020 */
[----:B------:R-:W-:Y:S01]  /*4dfe0*/  STL [R1+0x2448], R117 ;  /* 0x0024487501007387 */ /* 0x000fe20000100800 */
[----:B-1----:R-:W-:Y:S01]  /*4dff0*/  IMAD.MOV.U32 R188, RZ, RZ, R117 ;  /* 0x000000ffffbc7224 */ /* 0x002fe200078e0075 */
[----:B------:R-:W-:-:S05]  /*4e000*/  IADD3.X R119, PT, PT, R119, R2, RZ, P0, !PT ;  /* 0x0000000277777210 */ /* 0x000fca00007fe4ff */
[----:B------:R-:W-:Y:S01]  /*4e010*/  IMAD.MOV.U32 R189, RZ, RZ, R119 ;  /* 0x000000ffffbd7224 */ /* 0x000fe200078e0077 */
[----:B------:R1:W-:Y:S01]  /*4e020*/  STL [R1+0x2444], R119 ;  /* 0x0024447701007387 */ /* 0x0003e20000100800 */
[----:B----4-:R-:W-:-:S03]  /*4e030*/  IMAD.X R115, R115, 0x1, R2, P2 ;  /* 0x0000000173737824 */ /* 0x010fc600010e0602 */
[----:B------:R-:W-:Y:S01]  /*4e040*/  STL [R1+0x2450], R114 ;  /* 0x0024507201007387 */ /* 0x000fe20000100800 */
[----:B--2---:R-:W-:-:S03]  /*4e050*/  IADD3 R4, P0, PT, R4, R3, RZ ;  /* 0x0000000304047210 */ /* 0x004fc60007f1e0ff */
[----:B-1----:R-:W2:Y:S04]  /*4e060*/  LDL.LU R119, [R1+0x25f0] ;  /* 0x0025f00001777983 */ /* 0x002ea80000300800 */
[----:B------:R1:W-:Y:S04]  /*4e070*/  STL [R1+0x244c], R115 ;  /* 0x00244c7301007387 */ /* 0x0003e80000100800 */
[----:B------:R-:W4:Y:S04]  /*4e080*/  LDL.LU R117, [R1+0x25f8] ;  /* 0x0025f80001757983 */ /* 0x000f280000300800 */
[----:B------:R1:W-:Y:S04]  /*4e090*/  LDGSTS.E [R6+0x7e80], desc[UR32][R188.64], P1 ;  /* 0x07e80000bc067fae */ /* 0x0003e800089a1020 */
[----:B------:R-:W-:Y:S01]  /*4e0a0*/  STL [R1+0x2458], R4 ;  /* 0x0024580401007387 */ /* 0x000fe20000100800 */
[----:B------:R-:W-:-:S02]  /*4e0b0*/  IMAD.X R5, R5, 0x1, R2, P0 ;  /* 0x0000000105057824 */ /* 0x000fc400000e0602 */
[----:B-1----:R-:W-:Y:S02]  /*4e0c0*/  IMAD.MOV.U32 R188, RZ, RZ, R114 ;  /* 0x000000ffffbc7224 */ /* 0x002fe400078e0072 */
[----:B------:R-:W-:Y:S01]  /*4e0d0*/  IMAD.MOV.U32 R189, RZ, RZ, R115 ;  /* 0x000000ffffbd7224 */ /* 0x000fe200078e0073 */
[----:B------:R1:W-:Y:S04]  /*4e0e0*/  STL [R1+0x2454], R5 ;  /* 0x0024540501007387 */ /* 0x0003e80000100800 */
[----:B------:R-:W4:Y:S04]  /*4e0f0*/  LDL.LU R115, [R1+0x2600] ;  /* 0x0026000001737983 */ /* 0x000f280000300800 */
[----:B------:R1:W-:Y:S04]  /*4e100*/  LDGSTS.E [R6+0x7f00], desc[UR32][R188.64], P1 ;  /* 0x07f00000bc067fae */ /* 0x0003e800089a1020 */
[----:B------:R-:W4:Y:S01]  /*4e110*/  LDL.LU R114, [R1+0x2604] ;  /* 0x0026040001727983 */ /* 0x000f220000300800 */
[----:B-1----:R-:W-:-:S02]  /*4e120*/  IMAD.MOV.U32 R189, RZ, RZ, R5 ;  /* 0x000000ffffbd7224 */ /* 0x002fc400078e0005 */
[----:B------:R-:W-:Y:S01]  /*4e130*/  IMAD.MOV.U32 R188, RZ, RZ, R4 ;  /* 0x000000ffffbc7224 */ /* 0x000fe200078e0004 */
[----:B------:R-:W4:Y:S04]  /*4e140*/  LDL.LU R5, [R1+0x2608] ;  /* 0x0026080001057983 */ /* 0x000f280000300800 */
[----:B------:R-:W4:Y:S01]  /*4e150*/  LDL.LU R4, [R1+0x260c] ;  /* 0x00260c0001047983 */ /* 0x000f220000300800 */
[----:B------:R-:W-:-:S03]  /*4e160*/  UISETP.GT.AND UP1, UPT, UR14, 0x13, UPT ;  /* 0x000000130e00788c */ /* 0x000fc6000bf24270 */
[----:B------:R1:W-:Y:S01]  /*4e170*/  LDGSTS.E [R6+0x7f80], desc[UR32][R188.64], P1 ;  /* 0x07f80000bc067fae */ /* 0x0003e200089a1020 */
[----:B------:R-:W-:Y:S01]  /*4e180*/  USEL UR10, URZ, 0x4, !UP1 ;  /* 0x00000004ff0a7887 */ /* 0x000fe2000c800000 */
[----:B------:R-:W-:-:S03]  /*4e190*/  IADD3 R121, P1, PT, R121, R3, RZ ;  /* 0x0000000379797210 */ /* 0x000fc60007f3e0ff */
[----:B------:R-:W-:Y:S01]  /*4e1a0*/  USEL UR10, UR10, URZ, !UP0 ;  /* 0x000000ff0a0a7287 */ /* 0x000fe2000c000000 */
[----:B------:R-:W-:-:S05]  /*4e1b0*/  IADD3 R7, P2, PT, R7, R3, RZ ;  /* 0x0000000307077210 */ /* 0x000fca0007f5e0ff */
[----:B------:R-:W-:Y:S01]  /*4e1c0*/  ISETP.NE.U32.AND P0, PT, RZ, UR10, PT ;  /* 0x0000000aff007c0c */ /* 0x000fe2000bf05070 */
[----:B------:R-:W-:Y:S01]  /*4e1d0*/  STL [R1+0x25e4], R121 ;  /* 0x0025e47901007387 */ /* 0x000fe20000100800 */
[----:B-1----:R-:W-:Y:S02]  /*4e1e0*/  IMAD.MOV.U32 R188, RZ, RZ, R121 ;  /* 0x000000ffffbc7224 */ /* 0x002fe400078e0079 */
[----:B------:R-:W-:-:S04]  /*4e1f0*/  IMAD.X R122, R122, 0x1, R2, P1 ;  /* 0x000000017a7a7824 */ /* 0x000fc800008e0602 */
[----:B------:R-:W-:Y:S01]  /*4e200*/  IMAD.MOV.U32 R189, RZ, RZ, R122 ;  /* 0x000000ffffbd7224 */ /* 0x000fe200078e007a */
[----:B------:R1:W-:Y:S01]  /*4e210*/  STL [R1+0x25e0], R122 ;  /* 0x0025e07a01007387 */ /* 0x0003e20000100800 */
[----:B------:R-:W-:-:S03]  /*4e220*/  IADD3.X R120, PT, PT, R120, R2, RZ, P2, !PT ;  /* 0x0000000278787210 */ /* 0x000fc600017fe4ff */
[----:B------:R-:W-:Y:S04]  /*4e230*/  STL [R1+0x25ec], R7 ;  /* 0x0025ec0701007387 */ /* 0x000fe80000100800 */
[----:B------:R3:W-:Y:S04]  /*4e240*/  STL [R1+0x25e8], R120 ;  /* 0x0025e87801007387 */ /* 0x0007e80000100800 */
[----:B-1----:R-:W4:Y:S04]  /*4e250*/  LDL.LU R122, [R1+0x2610] ;  /* 0x00261000017a7983 */ /* 0x002f280000300800 */
[----:B------:R-:W4:Y:S04]  /*4e260*/  LDL.LU R121, [R1+0x2614] ;  /* 0x0026140001797983 */ /* 0x000f280000300800 */
[----:B------:R1:W-:Y:S02]  /*4e270*/  LDGSTS.E [R6+0x9800], desc[UR32][R188.64], P0 ;  /* 0x09800000bc067fae */ /* 0x0003e400081a1020 */
[----:B-1----:R-:W-:-:S02]  /*4e280*/  IMAD.MOV.U32 R189, RZ, RZ, R120 ;  /* 0x000000ffffbd7224 */ /* 0x002fc400078e0078 */
[----:B------:R-:W-:Y:S01]  /*4e290*/  IMAD.MOV.U32 R188, RZ, RZ, R7 ;  /* 0x000000ffffbc7224 */ /* 0x000fe200078e0007 */
[----:B---3--:R-:W3:Y:S04]  /*4e2a0*/  LDL.LU R120, [R1+0x2618] ;  /* 0x0026180001787983 */ /* 0x008ee80000300800 */
[----:B------:R-:W3:Y:S01]  /*4e2b0*/  LDL.LU R7, [R1+0x2620] ;  /* 0x0026200001077983 */ /* 0x000ee20000300800 */
[-C--:B------:R-:W-:Y:S02]  /*4e2c0*/  IADD3 R118, P1, PT, R118, R3.reuse, RZ ;  /* 0x0000000376767210 */ /* 0x080fe40007f3e0ff */
[----:B------:R-:W-:Y:S01]  /*4e2d0*/  IADD3 R116, P2, PT, R116, R3, RZ ;  /* 0x0000000374747210 */ /* 0x000fe20007f5e0ff */
[----:B------:R1:W-:Y:S04]  /*4e2e0*/  LDGSTS.E [R6+0x9880], desc[UR32][R188.64], P0 ;  /* 0x09880000bc067fae */ /* 0x0003e800081a1020 */
[----:B------:R2:W-:Y:S01]  /*4e2f0*/  STL [R1+0x25f4], R118 ;  /* 0x0025f47601007387 */ /* 0x0005e20000100800 */
[----:B-1----:R-:W-:-:S02]  /*4e300*/  IMAD.MOV.U32 R188, RZ, RZ, R118 ;  /* 0x000000ffffbc7224 */ /* 0x002fc400078e0076 */
[----:B--2---:R-:W-:-:S05]  /*4e310*/  IMAD.X R119, R119, 0x1, R2, P1 ;  /* 0x0000000177777824 */ /* 0x004fca00008e0602 */
[----:B------:R-:W-:Y:S01]  /*4e320*/  STL [R1+0x25f0], R119 ;  /* 0x0025f07701007387 */ /* 0x000fe20000100800 */
[----:B----4-:R-:W-:-:S03]  /*4e330*/  IMAD.X R117, R117, 0x1, R2, P2 ;  /* 0x0000000175757824 */ /* 0x010fc600010e0602 */
[----:B------:R1:W-:Y:S01]  /*4e340*/  STL [R1+0x25fc], R116 ;  /* 0x0025fc7401007387 */ /* 0x0003e20000100800 */
[----:B------:R-:W-:-:S03]  /*4e350*/  IMAD.MOV.U32 R189, RZ, RZ, R119 ;  /* 0x000000ffffbd7224 */ /* 0x000fc600078e0077 */
[----:B------:R2:W-:Y:S04]  /*4e360*/  STL [R1+0x25f8], R117 ;  /* 0x0025f87501007387 */ /* 0x0005e80000100800 */
[----:B------:R-:W4:Y:S04]  /*4e370*/  LDL.LU R126, [R1+0x2624] ;  /* 0x00262400017e7983 */ /* 0x000f280000300800 */
[----:B------:R-:W4:Y:S04]  /*4e380*/  LDL.LU R125, [R1+0x2628] ;  /* 0x00262800017d7983 */ /* 0x000f280000300800 */
[----:B------:R-:W4:Y:S04]  /*4e390*/  LDL.LU R124, [R1+0x262c] ;  /* 0x00262c00017c7983 */ /* 0x000f280000300800 */
[----:B------:R-:W4:Y:S04]  /*4e3a0*/  LDL.LU R123, [R1+0x2630] ;  /* 0x00263000017b7983 */ /* 0x000f280000300800 */
[----:B------:R1:W-:Y:S04]  /*4e3b0*/  LDGSTS.E [R6+0x9900], desc[UR32][R188.64], P0 ;  /* 0x09900000bc067fae */ /* 0x0003e800081a1020 */
[----:B------:R-:W4:Y:S01]  /*4e3c0*/  LDL.LU R118, [R1+0x2638] ;  /* 0x0026380001767983 */ /* 0x000f220000300800 */
[----:B------:R-:W-:-:S05]  /*4e3d0*/  IADD3 R114, P1, PT, R114, R3, RZ ;  /* 0x0000000372727210 */ /* 0x000fca0007f3e0ff */
[----:B------:R-:W-:Y:S02]  /*4e3e0*/  IMAD.X R115, R115, 0x1, R2, P1 ;  /* 0x0000000173737824 */ /* 0x000fe400008e0602 */
[----:B-1----:R-:W-:Y:S02]  /*4e3f0*/  IMAD.MOV.U32 R188, RZ, RZ, R116 ;  /* 0x000000ffffbc7224 */ /* 0x002fe400078e0074 */
[----:B------:R-:W4:Y:S01]  /*4e400*/  LDL.LU R116, [R1+0x2640] ;  /* 0x0026400001747983 */ /* 0x000f220000300800 */
[----:B------:R-:W-:-:S03]  /*4e410*/  IADD3 R4, P2, PT, R4, R3, RZ ;  /* 0x0000000304047210 */ /* 0x000fc60007f5e0ff */
[----:B------:R-:W-:Y:S02]  /*4e420*/  STL [R1+0x2604], R114 ;  /* 0x0026047201007387 */ /* 0x000fe40000100800 */
[----:B------:R-:W-:Y:S02]  /*4e430*/  IMAD.X R5, R5, 0x1, R2, P2 ;  /* 0x0000000105057824 */ /* 0x000fe400010e0602 */
[----:B------:R-:W-:Y:S01]  /*4e440*/  STL [R1+0x2600], R115 ;  /* 0x0026007301007387 */ /* 0x000fe20000100800 */
[----:B------:R-:W-:-:S03]  /*4e450*/  MOV R189, R117 ;  /* 0x0000007500bd7202 */ /* 0x000fc60000000f00 */
[----:B------:R-:W-:Y:S04]  /*4e460*/  STL [R1+0x260c], R4 ;  /* 0x00260c0401007387 */ /* 0x000fe80000100800 */
[----:B------:R-:W4:Y:S04]  /*4e470*/  LDL.LU R119, [R1+0x2634] ;  /* 0x0026340001777983 */ /* 0x000f280000300800 */
[----:B------:R1:W-:Y:S04]  /*4e480*/  STL [R1+0x2608], R5 ;  /* 0x0026080501007387 */ /* 0x0003e80000100800 */
[----:B--2---:R-:W2:Y:S04]  /*4e490*/  LDL.LU R117, [R1+0x263c] ;  /* 0x00263c0001757983 */ /* 0x004ea80000300800 */
[----:B------:R1:W-:Y:S02]  /*4e4a0*/  LDGSTS.E [R6+0x9980], desc[UR32][R188.64], P0 ;  /* 0x09980000bc067fae */ /* 0x0003e400081a1020 */
[----:B-1----:R-:W-:-:S02]  /*4e4b0*/  IMAD.MOV.U32 R188, RZ, RZ, R114 ;  /* 0x000000ffffbc7224 */ /* 0x002fc400078e0072 */
        /* <DEDUP_REMOVED lines=9> */
[----:B------:R-:W-:-:S05]  /*4e550*/  IADD3 R121, P1, PT, R121, R3, RZ ;  /* 0x0000000379797210 */ /* 0x000fca0007f3e0ff */
[----:B------:R-:W-:Y:S02]  /*4e560*/  IMAD.X R122, R122, 0x1, R2, P1 ;  /* 0x000000017a7a7824 */ /* 0x000fe400008e0602 */
[----:B-1----:R-:W-:Y:S01]  /*4e570*/  IMAD.MOV.U32 R188, RZ, RZ, R121 ;  /* 0x000000ffffbc7224 */ /* 0x002fe200078e0079 */
[----:B------:R-:W-:Y:S02]  /*4e580*/  STL [R1+0x2614], R121 ;  /* 0x0026147901007387 */ /* 0x000fe40000100800 */
[----:B------:R-:W-:Y:S02]  /*4e590*/  MOV R189, R122 ;  /* 0x0000007a00bd7202 */ /* 0x000fe40000000f00 */
[----:B------:R1:W-:Y:S04]  /*4e5a0*/  STL [R1+0x2610], R122 ;  /* 0x0026107a01007387 */ /* 0x0003e80000100800 */
[----:B------:R1:W-:Y:S01]  /*4e5b0*/  LDGSTS.E [R6+0x9b00], desc[UR32][R188.64], P0 ;  /* 0x09b00000bc067fae */ /* 0x0003e200081a1020 */
[----:B---3--:R-:W-:-:S05]  /*4e5c0*/  IADD3 R7, P2, PT, R7, R3, RZ ;  /* 0x0000000307077210 */ /* 0x008fca0007f5e0ff */
[----:B------:R-:W-:Y:S01]  /*4e5d0*/  IMAD.X R120, R120, 0x1, R2, P2 ;  /* 0x0000000178787824 */ /* 0x000fe200010e0602 */
[----:B------:R3:W-:Y:S01]  /*4e5e0*/  STL [R1+0x2620], R7 ;  /* 0x0026200701007387 */ /* 0x0007e20000100800 */
[----:B-1----:R-:W-:-:S03]  /*4e5f0*/  IMAD.MOV.U32 R188, RZ, RZ, R7 ;  /* 0x000000ffffbc7224 */ /* 0x002fc600078e0007 */
[----:B------:R1:W-:Y:S04]  /*4e600*/  STL [R1+0x2618], R120 ;  /* 0x0026187801007387 */ /* 0x0003e80000100800 */
[----:B------:R-:W2:Y:S04]  /*4e610*/  LDL.LU R122, [R1+0x2654] ;  /* 0x00265400017a7983 */ /* 0x000ea80000300800 */
[----:B---3--:R-:W3:Y:S01]  /*4e620*/  LDL.LU R7, [R1+0x2658] ;  /* 0x0026580001077983 */ /* 0x008ee20000300800 */
[----:B------:R-:W-:-:S03]  /*4e630*/  IMAD.MOV.U32 R189, RZ, RZ, R120 ;  /* 0x000000ffffbd7224 */ /* 0x000fc600078e0078 */
[----:B------:R-:W3:Y:S04]  /*4e640*/  LDL.LU R121, [R1+0x265c] ;  /* 0x00265c0001797983 */ /* 0x000ee80000300800 */
[----:B-1----:R-:W3:Y:S04]  /*4e650*/  LDL.LU R120, [R1+0x2660] ;  /* 0x0026600001787983 */ /* 0x002ee80000300800 */
[----:B------:R1:W-:Y:S01]  /*4e660*/  LDGSTS.E [R6+0x9b80], desc[UR32][R188.64], P0 ;  /* 0x09b80000bc067fae */ /* 0x0003e200081a1020 */
[----:B----4-:R-:W-:-:S05]  /*4e670*/  IADD3 R125, P1, PT, R125, R3, RZ ;  /* 0x000000037d7d7210 */ /* 0x010fca0007f3e0ff */
[--C-:B------:R-:W-:Y:S01]  /*4e680*/  IMAD.X R126, R126, 0x1, R2.reuse, P1 ;  /* 0x000000017e7e7824 */ /* 0x100fe200008e0602 */
[-C--:B------:R-:W-:Y:S01]  /*4e690*/  IADD3 R123, P2, PT, R123, R3.reuse, RZ ;  /* 0x000000037b7b7210 */ /* 0x080fe20007f5e0ff */
[----:B------:R-:W-:Y:S04]  /*4e6a0*/  STL [R1+0x2628], R125 ;  /* 0x0026287d01007387 */ /* 0x000fe80000100800 */
[----:B------:R-:W-:Y:S01]  /*4e6b0*/  IMAD.X R124, R124, 0x1, R2, P2 ;  /* 0x000000017c7c7824 */ /* 0x000fe200010e0602 */
[-C--:B------:R-:W-:Y:S01]  /*4e6c0*/  IADD3 R118, P1, PT, R118, R3.reuse, RZ ;  /* 0x0000000376767210 */ /* 0x080fe20007f3e0ff */
[----:B------:R4:W-:Y:S04]  /*4e6d0*/  STL [R1+0x2624], R126 ;  /* 0x0026247e01007387 */ /* 0x0009e80000100800 */
[----:B------:R-:W-:Y:S01]  /*4e6e0*/  STL [R1+0x2630], R123 ;  /* 0x0026307b01007387 */ /* 0x000fe20000100800 */
[----:B------:R-:W-:-:S03]  /*4e6f0*/  IADD3 R116, P2, PT, R116, R3, RZ ;  /* 0x0000000374747210 */ /* 0x000fc60007f5e0ff */
[----:B------:R-:W-:Y:S01]  /*4e700*/  STL [R1+0x262c], R124 ;  /* 0x00262c7c01007387 */ /* 0x000fe20000100800 */
[----:B-1----:R-:W-:-:S03]  /*4e710*/  IMAD.MOV.U32 R189, RZ, RZ, R126 ;  /* 0x000000ffffbd7224 */ /* 0x002fc600078e007e */
[----:B------:R-:W-:Y:S01]  /*4e720*/  STL [R1+0x2638], R118 ;  /* 0x0026387601007387 */ /* 0x000fe20000100800 */
[----:B------:R-:W-:-:S05]  /*4e730*/  IMAD.X R119, R119, 0x1, R2, P1 ;  /* 0x0000000177777824 */ /* 0x000fca00008e0602 */
[----:B------:R-:W-:Y:S01]  /*4e740*/  STL [R1+0x2634], R119 ;  /* 0x0026347701007387 */ /* 0x000fe20000100800 */
[----:B--2---:R-:W-:-:S03]  /*4e750*/  IADD3.X R117, PT, PT, R117, R2, RZ, P2, !PT ;  /* 0x0000000275757210 */ /* 0x004fc600017fe4ff */
[----:B------:R-:W-:Y:S04]  /*4e760*/  STL [R1+0x2640], R116 ;  /* 0x0026407401007387 */ /* 0x000fe80000100800 */
[----:B------:R-:W-:Y:S04]  /*4e770*/  STL [R1+0x263c], R117 ;  /* 0x00263c7501007387 */ /* 0x000fe80000100800 */
[----:B----4-:R-:W2:Y:S04]  /*4e780*/  LDL.LU.64 R126, [R1+0x1ac0] ;  /* 0x001ac000017e7983 */ /* 0x010ea80000300a00 */
[----:B------:R-:W4:Y:S01]  /*4e790*/  LDL.LU.64 R128, [R1+0x1ab8] ;  /* 0x001ab80001807983 */ /* 0x000f220000300a00 */
[----:B------:R-:W-:-:S05]  /*4e7a0*/  IMAD.MOV.U32 R188, RZ, RZ, R125 ;  /* 0x000000ffffbc7224 */ /* 0x000fca00078e007d */
[----:B------:R1:W-:Y:S02]  /*4e7b0*/  LDGSTS.E [R6+0x9c00], desc[UR32][R188.64], P0 ;  /* 0x09c00000bc067fae */ /* 0x0003e400081a1020 */
[----:B-1----:R-:W-:Y:S02]  /*4e7c0*/  IMAD.MOV.U32 R188, RZ, RZ, R123 ;  /* 0x000000ffffbc7224 */ /* 0x002fe400078e007b */
[----:B------:R-:W-:-:S05]  /*4e7d0*/  IMAD.MOV.U32 R189, RZ, RZ, R124 ;  /* 0x000000ffffbd7224 */ /* 0x000fca00078e007c */
[----:B------:R1:W-:Y:S01]  /*4e7e0*/  LDGSTS.E [R6+0x9c80], desc[UR32][R188.64], P0 ;  /* 0x09c80000bc067fae */ /* 0x0003e200081a1020 */
[-C--:B------:R-:W-:Y:S01]  /*4e7f0*/  IADD3 R4, P1, PT, R4, R3.reuse, RZ ;  /* 0x0000000304047210 */ /* 0x080fe20007f3e0ff */
[----:B-1----:R-:W-:Y:S02]  /*4e800*/  IMAD.MOV.U32 R188, RZ, RZ, R118 ;  /* 0x000000ffffbc7224 */ /* 0x002fe400078e0076 */
[----:B------:R-:W-:Y:S01]  /*4e810*/  IMAD.MOV.U32 R189, RZ, RZ, R119 ;  /* 0x000000ffffbd7224 */ /* 0x000fe200078e0077 */
[----:B------:R-:W-:Y:S01]  /*4e820*/  IADD3 R114, P2, PT, R114, R3, RZ ;  /* 0x0000000372727210 */ /* 0x000fe20007f5e0ff */
[----:B------:R-:W-:-:S03]  /*4e830*/  IMAD.X R5, R5, 0x1, R2, P1 ;  /* 0x0000000105057824 */ /* 0x000fc600008e0602 */
[----:B------:R1:W-:Y:S01]  /*4e840*/  LDGSTS.E [R6+0x9d00], desc[UR32][R188.64], P0 ;  /* 0x09d00000bc067fae */ /* 0x0003e200081a1020 */
[----:B------:R-:W-:-:S03]  /*4e850*/  IMAD.X R115, R115, 0x1, R2, P2 ;  /* 0x0000000173737824 */ /* 0x000fc600010e0602 */
[----:B------:R-:W-:Y:S01]  /*4e860*/  STL [R1+0x2648], R4 ;  /* 0x0026480401007387 */ /* 0x000fe20000100800 */
[----:B-1----:R-:W-:Y:S02]  /*4e870*/  IMAD.MOV.U32 R188, RZ, RZ, R116 ;  /* 0x000000ffffbc7224 */ /* 0x002fe400078e0074 */
[----:B------:R-:W-:Y:S01]  /*4e880*/  IMAD.MOV.U32 R189, RZ, RZ, R117 ;  /* 0x000000ffffbd7224 */ /* 0x000fe200078e0075 */
[----:B------:R1:W-:Y:S04]  /*4e890*/  STL [R1+0x2644], R5 ;  /* 0x0026440501007387 */ /* 0x0003e80000100800 */
[----:B------:R1:W-:Y:S04]  /*4e8a0*/  LDGSTS.E [R6+0x9d80], desc[UR32][R188.64], P0 ;  /* 0x09d80000bc067fae */ /* 0x0003e800081a1020 */
[----:B------:R-:W-:Y:S01]  /*4e8b0*/  STL [R1+0x2650], R114 ;  /* 0x0026507201007387 */ /* 0x000fe20000100800 */
[----:B-1----:R-:W-:-:S02]  /*4e8c0*/  IMAD.MOV.U32 R188, RZ, RZ, R4 ;  /* 0x000000ffffbc7224 */ /* 0x002fc400078e0004 */
[----:B------:R-:W-:Y:S02]  /*4e8d0*/  IMAD.MOV.U32 R189, RZ, RZ, R5 ;  /* 0x000000ffffbd7224 */ /* 0x000fe400078e0005 */
[----:B------:R-:W4:Y:S04]  /*4e8e0*/  LDL.LU.64 R4, [R1+0x1ab0] ;  /* 0x001ab00001047983 */ /* 0x000f280000300a00 */
[----:B------:R1:W-:Y:S04]  /*4e8f0*/  LDGSTS.E [R6+0x9e00], desc[UR32][R188.64], P0 ;  /* 0x09e00000bc067fae */ /* 0x0003e800081a1020 */
[----:B------:R1:W-:Y:S02]  /*4e900*/  STL [R1+0x264c], R115 ;  /* 0x00264c7301007387 */ /* 0x0003e40000100800 */
[----:B-1----:R-:W-:Y:S01]  /*4e910*/  IMAD.MOV.U32 R188, RZ, RZ, R114 ;  /* 0x000000ffffbc7224 */ /* 0x002fe200078e0072 */
[----:B------:R-:W-:-:S02]  /*4e920*/  MOV R189, R115 ;  /* 0x0000007300bd7202 */ /* 0x000fc40000000f00 */
[----:B------:R-:W4:Y:S04]  /*4e930*/  LDL.LU.64 R114, [R1+0x1aa8] ;  /* 0x001aa80001727983 */ /* 0x000f280000300a00 */
[----:B------:R-:W4:Y:S04]  /*4e940*/  LDL.LU.64 R116, [R1+0x1aa0] ;  /* 0x001aa00001747983 */ /* 0x000f280000300a00 */
[----:B------:R-:W4:Y:S04]  /*4e950*/  LDL.LU.64 R118, [R1+0x1a98] ;  /* 0x001a980001767983 */ /* 0x000f280000300a00 */
[----:B------:R1:W-:Y:S01]  /*4e960*/  LDGSTS.E [R6+0x9e80], desc[UR32][R188.64], P0 ;  /* 0x09e80000bc067fae */ /* 0x0003e200081a1020 */
[----:B---3--:R-:W-:-:S05]  /*4e970*/  IADD3 R7, P1, PT, R7, R3, RZ ;  /* 0x0000000307077210 */ /* 0x008fca0007f3e0ff */
[----:B------:R3:W-:Y:S01]  /*4e980*/  STL [R1+0x2658], R7 ;  /* 0x0026580701007387 */ /* 0x0007e20000100800 */
[----:B-1----:R-:W-:Y:S02]  /*4e990*/  IMAD.MOV.U32 R188, RZ, RZ, R7 ;  /* 0x000000ffffbc7224 */ /* 0x002fe400078e0007 */
[----:B---3--:R-:W1:Y:S01]  /*4e9a0*/  S2R R7, SR_TID.X ;  /* 0x0000000000077919 */ /* 0x008e620000002100 */
[----:B------:R-:W-:Y:S01]  /*4e9b0*/  IMAD.X R122, R122, 0x1, R2, P1 ;  /* 0x000000017a7a7824 */ /* 0x000fe200008e0602 */
[----:B------:R-:W-:-:S03]  /*4e9c0*/  IADD3 R120, P2, PT, R120, R3, RZ ;  /* 0x0000000378787210 */ /* 0x000fc60007f5e0ff */
[----:B------:R-:W-:Y:S01]  /*4e9d0*/  IMAD.MOV.U32 R189, RZ, RZ, R122 ;  /* 0x000000ffffbd7224 */ /* 0x000fe200078e007a */
[----:B------:R-:W-:Y:S01]  /*4e9e0*/  STL [R1+0x2654], R122 ;  /* 0x0026547a01007387 */ /* 0x000fe20000100800 */
[----:B------:R-:W-:-:S03]  /*4e9f0*/  IMAD.X R121, R121, 0x1, R2, P2 ;  /* 0x0000000179797824 */ /* 0x000fc600010e0602 */
[----:B------:R-:W-:Y:S04]  /*4ea00*/  STL [R1+0x2660], R120 ;  /* 0x0026607801007387 */ /* 0x000fe80000100800 */
[----:B------:R-:W3:Y:S04]  /*4ea10*/  LDL.LU.64 R130, [R1+0x1a90] ;  /* 0x001a900001827983 */ /* 0x000ee80000300a00 */
[----:B------:R1:W-:Y:S04]  /*4ea20*/  LDGSTS.E [R6+0x9f00], desc[UR32][R188.64], P0 ;  /* 0x09f00000bc067fae */ /* 0x0003e800081a1020 */
[----:B------:R1:W-:Y:S02]  /*4ea30*/  STL [R1+0x265c], R121 ;  /* 0x00265c7901007387 */ /* 0x0003e40000100800 */
[----:B-1----:R-:W-:-:S02]  /*4ea40*/  IMAD.MOV.U32 R188, RZ, RZ, R120 ;  /* 0x000000ffffbc7224 */ /* 0x002fc400078e0078 */
[----:B------:R-:W-:Y:S02]  /*4ea50*/  IMAD.MOV.U32 R189, RZ, RZ, R121 ;  /* 0x000000ffffbd7224 */ /* 0x000fe400078e0079 */
[----:B------:R-:W3:Y:S01]  /*4ea60*/  LDL.LU.64 R120, [R1+0x1a88] ;  /* 0x001a880001787983 */ /* 0x000ee20000300a00 */
[----:B------:R-:W-:-:S03]  /*4ea70*/  LOP3.LUT R7, R7, 0x1f, RZ, 0xc0, !PT ;  /* 0x0000001f07077812 */ /* 0x000fc600078ec0ff */
[----:B------:R-:W3:Y:S04]  /*4ea80*/  LDL.LU.64 R122, [R1+0x1a80] ;  /* 0x001a8000017a7983 */ /* 0x000ee80000300a00 */
[----:B------:R2:W-:Y:S01]  /*4ea90*/  LDGSTS.E [R6+0x9f80], desc[UR32][R188.64], P0 ;  /* 0x09f80000bc067fae */ /* 0x0005e200081a1020 */
[----:B------:R-:W-:Y:S02]  /*4eaa0*/  ISETP.GE.AND P0, PT, R7, UR14, PT ;  /* 0x0000000e07007c0c */ /* 0x000fe4000bf06270 */
[----:B------:R-:W-:Y:S01]  /*4eab0*/  PLOP3.LUT P1, PT, PT, PT, UP0, 0x80, 0x8 ;  /* 0x000000000008781c */ /* 0x000fe20003f2f008 */
[----:B------:R-:W3:Y:S01]  /*4eac0*/  LDL.LU.64 R124, [R1+0x1a78] ;  /* 0x001a7800017c7983 */ /* 0x000ee20000300a00 */
[----:B------:R-:W-:-:S04]  /*4ead0*/  SEL R7, RZ, 0x4, P0 ;  /* 0x00000004ff077807 */ /* 0x000fc80000000000 */
[----:B------:R-:W-:-:S04]  /*4eae0*/  SEL R7, R7, RZ, !P1 ;  /* 0x000000ff07077207 */ /* 0x000fc80004800000 */
[----:B------:R-:W-:Y:S02]  /*4eaf0*/  ISETP.NE.U32.AND P0, PT, R7, RZ, PT ;  /* 0x000000ff0700720c */ /* 0x000fe40003f05070 */
[----:B--2---:R-:W-:-:S05]  /*4eb00*/  IADD3 R188, P1, PT, R126, R3, RZ ;  /* 0x000000037ebc7210 */ /* 0x004fca0007f3e0ff */
[--C-:B------:R-:W-:Y:S01]  /*4eb10*/  IMAD.X R7, R127, 0x1, R2.reuse, P1 ;  /* 0x000000017f077824 */ /* 0x100fe200008e0602 */
[-C--:B----4-:R-:W-:Y:S01]  /*4eb20*/  IADD3 R190, P1, PT, R128, R3.reuse, RZ ;  /* 0x0000000380be7210 */ /* 0x090fe20007f3e0ff */
[----:B------:R-:W2:Y:S04]  /*4eb30*/  LDL.LU.64 R126, [R1+0x1a70] ;  /* 0x001a7000017e7983 */ /* 0x000ea80000300a00 */
[----:B------:R-:W-:Y:S02]  /*4eb40*/  IMAD.X R189, R129, 0x1, R2, P1 ;  /* 0x0000000181bd7824 */ /* 0x000fe400008e0602 */
[----:B------:R-:W4:Y:S01]  /*4eb50*/  LDL.LU.64 R128, [R1+0x1a68] ;  /* 0x001a680001807983 */ /* 0x000f220000300a00 */
[----:B------:R-:W-:-:S05]  /*4eb60*/  IADD3 R192, P1, PT, R4, R3, RZ ;  /* 0x0000000304c07210 */ /* 0x000fca0007f3e0ff */
[----:B------:R-:W-:Y:S02]  /*4eb70*/  IMAD.X R191, R5, 0x1, R2, P1 ;  /* 0x0000000105bf7824 */ /* 0x000fe400008e0602 */
[----:B------:R-:W4:Y:S01]  /*4eb80*/  LDL.LU.64 R4, [R1+0x1a60] ;  /* 0x001a600001047983 */ /* 0x000f220000300a00 */
[----:B------:R-:W-:-:S04]  /*4eb90*/  IADD3 R194, P1, PT, R114, R3, RZ ;  /* 0x0000000372c27210 */ /* 0x000fc80007f3e0ff */
[----:B------:R-:W-:Y:S02]  /*4eba0*/  IADD3.X R193, PT, PT, R115, R2, RZ, P1, !PT ;  /* 0x0000000273c17210 */ /* 0x000fe40000ffe4ff */
[----:B------:R-:W4:Y:S01]  /*4ebb0*/  LDL.LU.64 R114, [R1+0x1a58] ;  /* 0x001a580001727983 */ /* 0x000f220000300a00 */
[----:B------:R-:W-:-:S03]  /*4ebc0*/  IADD3 R196, P1, PT, R116, R3, RZ ;  /* 0x0000000374c47210 */ /* 0x000fc60007f3e0ff */
[----:B------:R-:W4:Y:S02]  /*4ebd0*/  LDL.LU.64 R134, [R1+0x1a50] ;  /* 0x001a500001867983 */ /* 0x000f240000300a00 */
[--C-:B------:R-:W-:Y:S01]  /*4ebe0*/  IMAD.X R195, R117, 0x1, R2.reuse, P1 ;  /* 0x0000000175c37824 */ /* 0x100fe200008e0602 */
[-C--:B------:R-:W-:Y:S01]  /*4ebf0*/  IADD3 R198, P1, PT, R118, R3.reuse, RZ ;  /* 0x0000000376c67210 */ /* 0x080fe20007f3e0ff */
[----:B------:R-:W4:Y:S04]  /*4ec00*/  LDL.LU.64 R116, [R1+0x1a48] ;  /* 0x001a480001747983 */ /* 0x000f280000300a00 */
[----:B------:R-:W-:Y:S02]  /*4ec10*/  IMAD.X R197, R119, 0x1, R2, P1 ;  /* 0x0000000177c57824 */ /* 0x000fe400008e0602 */
[----:B------:R-:W4:Y:S04]  /*4ec20*/  LDL.LU.64 R118, [R1+0x18c0] ;  /* 0x0018c00001767983 */ /* 0x000f280000300a00 */
[----:B------:R-:W4:Y:S01]  /*4ec30*/  LDL.LU.64 R132, [R1+0x18b8] ;  /* 0x0018b80001847983 */ /* 0x000f220000300a00 */
[----:B---3--:R-:W-:-:S05]  /*4ec40*/  IADD3 R200, P1, PT, R130, R3, RZ ;  /* 0x0000000382c87210 */ /* 0x008fca0007f3e0ff */
[----:B------:R-:W-:Y:S01]  /*4ec50*/  IMAD.X R199, R131, 0x1, R2, P1 ;  /* 0x0000000183c77824 */ /* 0x000fe200008e0602 */
[----:B------:R-:W-:-:S05]  /*4ec60*/  IADD3 R202, P1, PT, R120, R3, RZ ;  /* 0x0000000378ca7210 */ /* 0x000fca0007f3e0ff */
[--C-:B------:R-:W-:Y:S01]  /*4ec70*/  IMAD.X R201, R121, 0x1, R2.reuse, P1 ;  /* 0x0000000179c97824 */ /* 0x100fe200008e0602 */
[-C--:B------:R-:W-:Y:S01]  /*4ec80*/  IADD3 R204, P1, PT, R122, R3.reuse, RZ ;  /* 0x000000037acc7210 */ /* 0x080fe20007f3e0ff */
[----:B------:R-:W3:Y:S04]  /*4ec90*/  LDL.LU.64 R120, [R1+0x18b0] ;  /* 0x0018b00001787983 */ /* 0x000ee80000300a00 */
[----:B------:R-:W-:Y:S02]  /*4eca0*/  IMAD.X R203, R123, 0x1, R2, P1 ;  /* 0x000000017bcb7824 */ /* 0x000fe400008e0602 */
[----:B------:R-:W3:Y:S01]  /*4ecb0*/  LDL.LU.64 R122, [R1+0x18a8] ;  /* 0x0018a800017a7983 */ /* 0x000ee20000300a00 */
[----:B------:R-:W-:-:S03]  /*4ecc0*/  IADD3 R206, P1, PT, R124, R3, RZ ;  /* 0x000000037cce7210 */ /* 0x000fc60007f3e0ff */
[----:B------:R-:W3:Y:S02]  /*4ecd0*/  LDL.LU.64 R130, [R1+0x18a0] ;  /* 0x0018a00001827983 */ /* 0x000ee40000300a00 */
[----:B------:R-:W-:Y:S02]  /*4ece0*/  IMAD.X R205, R125, 0x1, R2, P1 ;  /* 0x000000017dcd7824 */ /* 0x000fe400008e0602 */
[----:B------:R-:W3:Y:S01]  /*4ecf0*/  LDL.LU.64 R124, [R1+0x1898] ;  /* 0x00189800017c7983 */ /* 0x000ee20000300a00 */
        /* <DEDUP_REMOVED lines=15> */
[--C-:B------:R-:W-:Y:S01]  /*4edf0*/  IMAD.X R217, R117, 0x1, R2.reuse, P1 ;  /* 0x0000000175d97824 */ /* 0x100fe200008e0602 */
[-C--:B------:R-:W-:Y:S01]  /*4ee00*/  IADD3 R220, P1, PT, R118, R3.reuse, RZ ;  /* 0x0000000376dc7210 */ /* 0x080fe20007f3e0ff */
[----:B------:R-:W4:Y:S04]  /*4ee10*/  LDL.LU.64 R116, [R1+0x1870] ;  /* 0x0018700001747983 */ /* 0x000f280000300a00 */
[--C-:B------:R-:W-:Y:S01]  /*4ee20*/  IMAD.X R219, R119, 0x1, R2.reuse, P1 ;  /* 0x0000000177db7824 */ /* 0x100fe200008e0602 */
[-C--:B------:R-:W-:Y:S01]  /*4ee30*/  IADD3 R222, P1, PT, R132, R3.reuse, RZ ;  /* 0x0000000384de7210 */ /* 0x080fe20007f3e0ff */
[----:B------:R-:W4:Y:S04]  /*4ee40*/  LDL.LU.64 R118, [R1+0x1868] ;  /* 0x0018680001767983 */ /* 0x000f280000300a00 */
[----:B------:R-:W-:Y:S01]  /*4ee50*/  IMAD.X R221, R133, 0x1, R2, P1 ;  /* 0x0000000185dd7824 */ /* 0x000fe200008e0602 */
        /* <DEDUP_REMOVED lines=12> */
[----:B------:R-:W-:Y:S01]  /*4ef20*/  IMAD.X R231, R127, 0x1, R2, P1 ;  /* 0x000000017fe77824 */ /* 0x000fe200008e0602 */
[-C--:B----4-:R-:W-:Y:S01]  /*4ef30*/  IADD3 R234, P1, PT, R128, R3.reuse, RZ ;  /* 0x0000000380ea7210 */ /* 0x090fe20007f3e0ff */
[----:B------:R-:W2:Y:S03]  /*4ef40*/  LDL.LU.64 R126, [R1+0x1848] ;  /* 0x00184800017e7983 */ /* 0x000ea60000300a00 */
[----:B------:R-:W-:Y:S02]  /*4ef50*/  IADD3.X R233, PT, PT, R129, R2, RZ, P1, !PT ;  /* 0x0000000281e97210 */ /* 0x000fe40000ffe4ff */
        /* <DEDUP_REMOVED lines=15> */
[----:B------:R-:W4:Y:S01]  /*4f050*/  LDL.LU.64 R158, [R1+0x1648] ;  /* 0x00164800019e7983 */ /* 0x000f220000300a00 */
        /* <DEDUP_REMOVED lines=9> */
[----:B------:R-:W-:Y:S01]  /*4f0f0*/  IMAD.MOV.U32 R160, RZ, RZ, R190 ;  /* 0x000000ffffa07224 */ /* 0x000fe200078e00be */
[----:B---3--:R-:W-:-:S05]  /*4f100*/  IADD3 R119, P1, PT, R120, R3, RZ ;  /* 0x0000000378777210 */ /* 0x008fca0007f3e0ff */
[----:B------:R-:W-:Y:S01]  /*4f110*/  IMAD.X R118, R121, 0x1, R2, P1 ;  /* 0x0000000179767824 */ /* 0x000fe200008e0602 */
[----:B------:R-:W-:-:S05]  /*4f120*/  IADD3 R121, P1, PT, R122, R3, RZ ;  /* 0x000000037a797210 */ /* 0x000fca0007f3e0ff */
[----:B------:R-:W-:Y:S01]  /*4f130*/  IMAD.X R120, R123, 0x1, R2, P1 ;  /* 0x000000017b787824 */ /* 0x000fe200008e0602 */
[----:B------:R-:W-:-:S05]  /*4f140*/  IADD3 R123, P1, PT, R124, R3, RZ ;  /* 0x000000037c7b7210 */ /* 0x000fca0007f3e0ff */
[----:B------:R-:W-:Y:S01]  /*4f150*/  IMAD.X R122, R125, 0x1, R2, P1 ;  /* 0x000000017d7a7824 */ /* 0x000fe200008e0602 */
        /* <DEDUP_REMOVED lines=32> */
[----:B------:R-:W-:Y:S01]  /*4f360*/  IADD3 R157, P1, PT, R158, R3, RZ ;  /* 0x000000039e9d7210 */ /* 0x000fe20007f3e0ff */
[----:B------:R-:W-:-:S04]  /*4f370*/  IMAD.MOV.U32 R158, RZ, RZ, R188 ;  /* 0x000000ffff9e7224 */ /* 0x000fc800078e00bc */
[----:B------:R-:W-:Y:S02]  /*4f380*/  IMAD.X R156, R159, 0x1, R2, P1 ;  /* 0x000000019f9c7824 */ /* 0x000fe400008e0602 */
[----:B------:R-:W-:Y:S02]  /*4f390*/  IMAD.MOV.U32 R159, RZ, RZ, R7 ;  /* 0x000000ffff9f7224 */ /* 0x000fe400078e0007 */
[----:B------:R-:W-:Y:S02]  /*4f3a0*/  IMAD.MOV.U32 R162, RZ, RZ, R192 ;  /* 0x000000ffffa27224 */ /* 0x000fe400078e00c0 */
[----:B------:R-:W-:Y:S02]  /*4f3b0*/  IMAD.MOV.U32 R163, RZ, RZ, R191 ;  /* 0x000000ffffa37224 */ /* 0x000fe400078e00bf */
[----:B------:R-:W-:Y:S02]  /*4f3c0*/  IMAD.MOV.U32 R164, RZ, RZ, R194 ;  /* 0x000000ffffa47224 */ /* 0x000fe400078e00c2 */
[----:B------:R-:W-:Y:S01]  /*4f3d0*/  IMAD.MOV.U32 R165, RZ, RZ, R193 ;  /* 0x000000ffffa57224 */ /* 0x000fe200078e00c1 */
[----:B------:R1:W-:Y:S01]  /*4f3e0*/  STL.64 [R1+0x1ac0], R158 ;  /* 0x001ac09e01007387 */ /* 0x0003e20000100a00 */
[----:B------:R-:W-:-:S02]  /*4f3f0*/  IMAD.MOV.U32 R166, RZ, RZ, R196 ;  /* 0x000000ffffa67224 */ /* 0x000fc400078e00c4 */
[----:B------:R-:W-:Y:S01]  /*4f400*/  IMAD.MOV.U32 R167, RZ, RZ, R195 ;  /* 0x000000ffffa77224 */ /* 0x000fe200078e00c3 */
[----:B------:R2:W-:Y:S01]  /*4f410*/  STL.64 [R1+0x1ab8], R160 ;  /* 0x001ab8a001007387 */ /* 0x0005e20000100a00 */
[----:B------:R-:W-:Y:S01]  /*4f420*/  IMAD.MOV.U32 R168, RZ, RZ, R198 ;  /* 0x000000ffffa87224 */ /* 0x000fe200078e00c6 */
[----:B------:R-:W-:Y:S01]  /*4f430*/  MOV R171, R199 ;  /* 0x000000c700ab7202 */ /* 0x000fe20000000f00 */
[----:B------:R-:W-:Y:S01]  /*4f440*/  IMAD.MOV.U32 R169, RZ, RZ, R197 ;  /* 0x000000ffffa97224 */ /* 0x000fe200078e00c5 */
[----:B------:R3:W-:Y:S01]  /*4f450*/  STL.64 [R1+0x1ab0], R162 ;  /* 0x001ab0a201007387 */ /* 0x0007e20000100a00 */
[----:B------:R-:W-:Y:S02]  /*4f460*/  IMAD.MOV.U32 R170, RZ, RZ, R200 ;  /* 0x000000ffffaa7224 */ /* 0x000fe400078e00c8 */
[----:B------:R-:W-:Y:S01]  /*4f470*/  IMAD.MOV.U32 R172, RZ, RZ, R202 ;  /* 0x000000ffffac7224 */ /* 0x000fe200078e00ca */
[----:B------:R4:W-:Y:S01]  /*4f480*/  STL.64 [R1+0x1aa8], R164 ;  /* 0x001aa8a401007387 */ /* 0x0009e20000100a00 */
[----:B------:R-:W-:-:S02]  /*4f490*/  IMAD.MOV.U32 R173, RZ, RZ, R201 ;  /* 0x000000ffffad7224 */ /* 0x000fc400078e00c9 */
[----:B------:R-:W-:Y:S01]  /*4f4a0*/  IMAD.MOV.U32 R174, RZ, RZ, R204 ;  /* 0x000000ffffae7224 */ /* 0x000fe200078e00cc */
[----:B------:R1:W-:Y:S01]  /*4f4b0*/  STL.64 [R1+0x1aa0], R166 ;  /* 0x001aa0a601007387 */ /* 0x0003e20000100a00 */
[----:B------:R-:W-:Y:S02]  /*4f4c0*/  IMAD.MOV.U32 R175, RZ, RZ, R203 ;  /* 0x000000ffffaf7224 */ /* 0x000fe400078e00cb */
[----:B------:R-:W-:Y:S01]  /*4f4d0*/  IMAD.MOV.U32 R176, RZ, RZ, R206 ;  /* 0x000000ffffb07224 */ /* 0x000fe200078e00ce */
[----:B------:R1:W-:Y:S01]  /*4f4e0*/  STL.64 [R1+0x1a98], R168 ;  /* 0x001a98a801007387 */ /* 0x0003e20000100a00 */
[----:B------:R-:W-:Y:S01]  /*4f4f0*/  IMAD.MOV.U32 R177, RZ, RZ, R205 ;  /* 0x000000ffffb17224 */ /* 0x000fe200078e00cd */
[----:B------:R-:W-:Y:S01]  /*4f500*/  MOV R181, R209 ;  /* 0x000000d100b57202 */ /* 0x000fe20000000f00 */
        /* <DEDUP_REMOVED lines=43> */
[----:B------:R-:W-:-:S03]  /*4f7c0*/  IMAD.MOV.U32 R231, RZ, RZ, R114 ;  /* 0x000000ffffe77224 */ /* 0x000fc600078e0072 */
[----:B------:R1:W-:Y:S01]  /*4f7d0*/  STL.64 [R1+0x18a0], R246 ;  /* 0x0018a0f601007387 */ /* 0x0003e20000100a00 */
[----:B------:R-:W-:-:S03]  /*4f7e0*/  IMAD.MOV.U32 R234, RZ, RZ, R252 ;  /* 0x000000ffffea7224 */ /* 0x000fc600078e00fc */
[----:B------:R1:W-:Y:S01]  /*4f7f0*/  STL.64 [R1+0x1898], R248 ;  /* 0x001898f801007387 */ /* 0x0003e20000100a00 */
[----:B------:R-:W-:-:S03]  /*4f800*/  IMAD.MOV.U32 R230, RZ, RZ, R115 ;  /* 0x000000ffffe67224 */ /* 0x000fc600078e0073 */
[----:B------:R1:W-:Y:S01]  /*4f810*/  STL.64 [R1+0x1890], R250 ;  /* 0x001890fa01007387 */ /* 0x0003e20000100a00 */
[----:B------:R-:W-:-:S03]  /*4f820*/  IMAD.MOV.U32 R229, RZ, RZ, R116 ;  /* 0x000000ffffe57224 */ /* 0x000fc600078e0074 */
[----:B------:R-:W5:Y:S01]  /*4f830*/  LDL.LU R114, [R1+0x2c2c] ;  /* 0x002c2c0001727983 */ /* 0x000f620000300800 */
[----:B------:R-:W-:Y:S01]  /*4f840*/  IMAD.MOV.U32 R232, RZ, RZ, R7 ;  /* 0x000000ffffe87224 */ /* 0x000fe200078e0007 */
[----:B------:R-:W-:Y:S02]  /*4f850*/  MOV R228, R117 ;  /* 0x0000007500e47202 */ /* 0x000fe40000000f00 */
[----:B------:R-:W5:Y:S01]  /*4f860*/  LDL.LU R115, [R1+0x2c28] ;  /* 0x002c280001737983 */ /* 0x000f620000300800 */
[----:B------:R-:W-:-:S03]  /*4f870*/  IMAD.MOV.U32 R233, RZ, RZ, R188 ;  /* 0x000000ffffe97224 */ /* 0x000fc600078e00bc */
[----:B------:R1:W-:Y:S01]  /*4f880*/  STL.64 [R1+0x1888], R4 ;  /* 0x0018880401007387 */ /* 0x0003e20000100a00 */
[----:B------:R-:W-:-:S03]  /*4f890*/  IMAD.MOV.U32 R227, RZ, RZ, R118 ;  /* 0x000000ffffe37224 */ /* 0x000fc600078e0076 */
[----:B------:R-:W5:Y:S01]  /*4f8a0*/  LDL.LU R116, [R1+0x2c24] ;  /* 0x002c240001747983 */ /* 0x000f620000300800 */
[----:B------:R-:W-:-:S03]  /*4f8b0*/  IMAD.MOV.U32 R226, RZ, RZ, R119 ;  /* 0x000000ffffe27224 */ /* 0x000fc600078e0077 */
[----:B------:R-:W5:Y:S01]  /*4f8c0*/  LDL.LU R117, [R1+0x2c20] ;  /* 0x002c200001757983 */ /* 0x000f620000300800 */
[----:B------:R-:W-:-:S03]  /*4f8d0*/  IMAD.MOV.U32 R225, RZ, RZ, R120 ;  /* 0x000000ffffe17224 */ /* 0x000fc600078e0078 */
[----:B------:R-:W-:Y:S01]  /*4f8e0*/  STL.64 [R1+0x1880], R234 ;  /* 0x001880ea01007387 */ /* 0x000fe20000100a00 */
[----:B------:R-:W-:-:S03]  /*4f8f0*/  IMAD.MOV.U32 R224, RZ, RZ, R121 ;  /* 0x000000ffffe07224 */ /* 0x000fc600078e0079 */
[----:B------:R-:W5:Y:S04]  /*4f900*/  LDL.LU R118, [R1+0x2c1c] ;  /* 0x002c1c0001767983 */ /* 0x000f680000300800 */
        /* <DEDUP_REMOVED lines=13> */
[----:B------:R-:W-:-:S03]  /*4f9e0*/  MOV R218, R127 ;  /* 0x0000007f00da7202 */ /* 0x000fc60000000f00 */
[----:B------:R-:W5:Y:S04]  /*4f9f0*/  LDL.LU R124, [R1+0x2c04] ;  /* 0x002c0400017c7983 */ /* 0x000f680000300800 */
[----:B------:R-:W5:Y:S01]  /*4fa00*/  LDL.LU R125, [R1+0x2c00] ;  /* 0x002c0000017d7983 */ /* 0x000f620000300800 */
[----:B------:R-:W-:-:S03]  /*4fa10*/  IMAD.MOV.U32 R217, RZ, RZ, R128 ;  /* 0x000000ffffd97224 */ /* 0x000fc600078e0080 */
[----:B------:R-:W-:Y:S01]  /*4fa20*/  STL.64 [R1+0x1860], R226 ;  /* 0x001860e201007387 */ /* 0x000fe20000100a00 */
[----:B------:R-:W-:-:S03]  /*4fa30*/  IMAD.MOV.U32 R216, RZ, RZ, R129 ;  /* 0x000000ffffd87224 */ /* 0x000fc600078e0081 */
[----:B------:R-:W5:Y:S04]  /*4fa40*/  LDL.LU R126, [R1+0x2bfc] ;  /* 0x002bfc00017e7983 */ /* 0x000f680000300800 */
[----:B------:R-:W5:Y:S04]  /*4fa50*/  LDL.LU R127, [R1+0x2bf8] ;  /* 0x002bf800017f7983 */ /* 0x000f680000300800 */
[----:B------:R-:W-:Y:S01]  /*4fa60*/  STL.64 [R1+0x1858], R224 ;  /* 0x001858e001007387 */ /* 0x000fe20000100a00 */
[----:B------:R-:W-:-:S03]  /*4fa70*/  IMAD.MOV.U32 R215, RZ, RZ, R130 ;  /* 0x000000ffffd77224 */ /* 0x000fc600078e0082 */
[----:B------:R-:W5:Y:S01]  /*4fa80*/  LDL.LU R128, [R1+0x2bf4] ;  /* 0x002bf40001807983 */ /* 0x000f620000300800 */
[----:B------:R-:W-:-:S03]  /*4fa90*/  IMAD.MOV.U32 R214, RZ, RZ, R131 ;  /* 0x000000ffffd67224 */ /* 0x000fc600078e0083 */
[----:B------:R-:W5:Y:S04]  /*4faa0*/  LDL.LU R129, [R1+0x2bf0] ;  /* 0x002bf00001817983 */ /* 0x000f680000300800 */
[----:B------:R-:W-:Y:S01]  /*4fab0*/  STL.64 [R1+0x1850], R222 ;  /* 0x001850de01007387 */ /* 0x000fe20000100a00 */
[----:B------:R-:W-:-:S03]  /*4fac0*/  IMAD.MOV.U32 R213, RZ, RZ, R132 ;  /* 0x000000ffffd57224 */ /* 0x000fc600078e0084 */
[----:B------:R1:W-:Y:S01]  /*4fad0*/  STL.64 [R1+0x1848], R220 ;  /* 0x001848dc01007387 */ /* 0x0003e20000100a00 */
[----:B------:R-:W-:-:S03]  /*4fae0*/  IMAD.MOV.U32 R212, RZ, RZ, R133 ;  /* 0x000000ffffd47224 */ /* 0x000fc600078e0085 */
[----:B------:R-:W5:Y:S04]  /*4faf0*/  LDL.LU R130, [R1+0x2bec] ;  /* 0x002bec0001827983 */ /* 0x000f680000300800 */
[----:B------:R-:W5:Y:S01]  /*4fb00*/  LDL.LU R131, [R1+0x2be8] ;  /* 0x002be80001837983 */ /* 0x000f620000300800 */
[----:B------:R-:W-:-:S03]  /*4fb10*/  IMAD.MOV.U32 R211, RZ, RZ, R134 ;  /* 0x000000ffffd37224 */ /* 0x000fc600078e0086 */
[----:B------:R-:W-:Y:S01]  /*4fb20*/  STL.64 [R1+0x16c0], R218 ;  /* 0x0016c0da01007387 */ /* 0x000fe20000100a00 */
[----:B------:R-:W-:-:S03]  /*4fb30*/  UISETP.GT.AND UP1, UPT, UR14, 0x17, UPT ;  /* 0x000000170e00788c */ /* 0x000fc6000bf24270 */
[----:B------:R-:W5:Y:S01]  /*4fb40*/  LDL.LU R132, [R1+0x2be4] ;  /* 0x002be40001847983 */ /* 0x000f620000300800 */
[----:B------:R-:W-:-:S03]  /*4fb50*/  IMAD.MOV.U32 R210, RZ, RZ, R135 ;  /* 0x000000ffffd27224 */ /* 0x000fc600078e0087 */
[----:B------:R-:W5:Y:S01]  /*4fb60*/  LDL.LU R133, [R1+0x2be0] ;  /* 0x002be00001857983 */ /* 0x000f620000300800 */
[----:B------:R-:W-:-:S03]  /*4fb70*/  IMAD.MOV.U32 R209, RZ, RZ, R136 ;  /* 0x000000ffffd17224 */ /* 0x000fc600078e0088 */
[----:B------:R-:W-:Y:S01]  /*4fb80*/  STL.64 [R1+0x16b8], R216 ;  /* 0x0016b8d801007387 */ /* 0x000fe20000100a00 */
[----:B------:R-:W-:-:S03]  /*4fb90*/  MOV R208, R137 ;  /* 0x0000008900d07202 */ /* 0x000fc60000000f00 */
[----:B------:R-:W5:Y:S01]  /*4fba0*/  LDL.LU R134, [R1+0x2bdc] ;  /* 0x002bdc0001867983 */ /* 0x000f620000300800 */
[----:B------:R-:W-:-:S03]  /*4fbb0*/  USEL UR10, URZ, 0x4, !UP1 ;  /* 0x00000004ff0a7887 */ /* 0x000fc6000c800000 */
[----:B------:R-:W5:Y:S01]  /*4fbc0*/  LDL.LU R135, [R1+0x2bd8] ;  /* 0x002bd80001877983 */ /* 0x000f620000300800 */
[----:B------:R-:W-:-:S03]  /*4fbd0*/  IMAD.MOV.U32 R207, RZ, RZ, R138 ;  /* 0x000000ffffcf7224 */ /* 0x000fc600078e008a */
[----:B------:R-:W-:Y:S01]  /*4fbe0*/  STL.64 [R1+0x16b0], R214 ;  /* 0x0016b0d601007387 */ /* 0x000fe20000100a00 */
[----:B------:R-:W-:-:S03]  /*4fbf0*/  IMAD.MOV.U32 R206, RZ, RZ, R139 ;  /* 0x000000ffffce7224 */ /* 0x000fc600078e008b */
[----:B------:R-:W5:Y:S04]  /*4fc00*/  LDL.LU R136, [R1+0x2bd4] ;  /* 0x002bd40001887983 */ /* 0x000f680000300800 */
[----:B------:R-:W5:Y:S01]  /*4fc10*/  LDL.LU R137, [R1+0x2bd0] ;  /* 0x002bd00001897983 */ /* 0x000f620000300800 */
[----:B------:R-:W-:-:S03]  /*4fc20*/  USEL UR10, UR10, URZ, !UP0 ;  /* 0x000000ff0a0a7287 */ /* 0x000fc6000c000000 */
[----:B------:R-:W-:Y:S01]  /*4fc30*/  STL.64 [R1+0x16a8], R212 ;  /* 0x0016a8d401007387 */ /* 0x000fe20000100a00 */
        /* <DEDUP_REMOVED lines=9> */
[----:B------:R-:W-:-:S03]  /*4fcd0*/  ISETP.NE.U32.AND P1, PT, RZ, UR10, PT ;  /* 0x0000000aff007c0c */ /* 0x000fc6000bf25070 */
[----:B------:R-:W5:Y:S01]  /*4fce0*/  LDL.LU R142, [R1+0x2bbc] ;  /* 0x002bbc00018e7983 */ /* 0x000f620000300800 */
[----:B------:R-:W-:-:S03]  /*4fcf0*/  IMAD.MOV.U32 R193, RZ, RZ, R144 ;  /* 0x000000ffffc17224 */ /* 0x000fc600078e0090 */
[----:B------:R-:W5:Y:S01]  /*4fd00*/  LDL.LU R143, [R1+0x2bb8] ;  /* 0x002bb800018f7983 */ /* 0x000f620000300800 */
[----:B------:R-:W-:-:S03]  /*4fd10*/  UISETP.GT.AND UP2, UPT, UR14, 0x1b, UPT ;  /* 0x0000001b0e00788c */ /* 0x000fc6000bf44270 */
[----:B------:R-:W-:Y:S01]  /*4fd20*/  STL.64 [R1+0x1698], R208 ;  /* 0x001698d001007387 */ /* 0x000fe20000100a00 */
[----:B------:R-:W-:-:S03]  /*4fd30*/  IMAD.MOV.U32 R192, RZ, RZ, R145 ;  /* 0x000000ffffc07224 */ /* 0x000fc600078e0091 */
[----:B------:R-:W-:Y:S01]  /*4fd40*/  STL.64 [R1+0x1690], R206 ;  /* 0x001690ce01007387 */ /* 0x000fe20000100a00 */
[----:B------:R-:W-:-:S03]  /*4fd50*/  IMAD.MOV.U32 R195, RZ, RZ, R146 ;  /* 0x000000ffffc37224 */ /* 0x000fc600078e0092 */
[----:B------:R-:W-:Y:S01]  /*4fd60*/  STL.64 [R1+0x1688], R204 ;  /* 0x001688cc01007387 */ /* 0x000fe20000100a00 */
[----:B------:R-:W-:-:S03]  /*4fd70*/  MOV R194, R147 ;  /* 0x0000009300c27202 */ /* 0x000fc60000000f00 */
[----:B------:R-:W5:Y:S01]  /*4fd80*/  LDL.LU R144, [R1+0x2bb4] ;  /* 0x002bb40001907983 */ /* 0x000f620000300800 */
[----:B------:R-:W-:-:S03]  /*4fd90*/  USEL UR11, URZ, 0x4, !UP2 ;  /* 0x00000004ff0b7887 */ /* 0x000fc6000d000000 */
[----:B------:R-:W5:Y:S01]  /*4fda0*/  LDL.LU R145, [R1+0x2bb0] ;  /* 0x002bb00001917983 */ /* 0x000f620000300800 */
[----:B------:R-:W-:-:S03]  /*4fdb0*/  IMAD.MOV.U32 R197, RZ, RZ, R148 ;  /* 0x000000ffffc57224 */ /* 0x000fc600078e0094 */
[----:B------:R1:W-:Y:S01]  /*4fdc0*/  STL.64 [R1+0x1680], R190 ;  /* 0x001680be01007387 */ /* 0x0003e20000100a00 */
[----:B------:R-:W-:-:S03]  /*4fdd0*/  IMAD.MOV.U32 R196, RZ, RZ, R149 ;  /* 0x000000ffffc47224 */ /* 0x000fc600078e0095 */
[----:B------:R-:W5:Y:S04]  /*4fde0*/  LDL.LU R146, [R1+0x2bac] ;  /* 0x002bac0001927983 */ /* 0x000f680000300800 */
[----:B------:R-:W5:Y:S01]  /*4fdf0*/  LDL.LU R147, [R1+0x2ba8] ;  /* 0x002ba80001937983 */ /* 0x000f620000300800 */
[----:B------:R-:W-:-:S03]  /*4fe00*/  USEL UR11, UR11, URZ, !UP0 ;  /* 0x000000ff0b0b7287 */ /* 0x000fc6000c000000 */
[----:B------:R1:W-:Y:S01]  /*4fe10*/  STL.64 [R1+0x1678], R192 ;  /* 0x001678c001007387 */ /* 0x0003e20000100a00 */
[----:B------:R-:W-:-:S03]  /*4fe20*/  IMAD.MOV.U32 R199, RZ, RZ, R150 ;  /* 0x000000ffffc77224 */ /* 0x000fc600078e0096 */
[----:B------:R-:W5:Y:S01]  /*4fe30*/  LDL.LU R148, [R1+0x2ba4] ;  /* 0x002ba40001947983 */ /* 0x000f620000300800 */
[----:B------:R-:W-:-:S03]  /*4fe40*/  IMAD.MOV.U32 R198, RZ, RZ, R151 ;  /* 0x000000ffffc67224 */ /* 0x000fc600078e0097 */
        /* <DEDUP_REMOVED lines=8> */
[----:B------:R-:W5:Y:S01]  /*4fed0*/  LDL.LU R152, [R1+0x2b94] ;  /* 0x002b940001987983 */ /* 0x000f620000300800 */
[----:B------:R-:W-:-:S03]  /*4fee0*/  ISETP.NE.U32.AND P2, PT, RZ, UR11, PT ;  /* 0x0000000bff007c0c */ /* 0x000fc6000bf45070 */
[----:B------:R-:W-:Y:S01]  /*4fef0*/  LDGSTS.E [R6+0xb800], desc[UR32][R158.64], P1 ;  /* 0x0b8000009e067fae */ /* 0x000fe200089a1020 */
[----:B------:R-:W-:-:S03]  /*4ff00*/  IMAD.MOV.U32 R189, RZ, RZ, R156 ;  /* 0x000000ffffbd7224 */ /* 0x000fc600078e009c */
[----:B------:R-:W5:Y:S04]  /*4ff10*/  LDL.LU R153, [R1+0x2b90] ;  /* 0x002b900001997983 */ /* 0x000f680000300800 */
[----:B------:R-:W-:Y:S01]  /*4ff20*/  LDGSTS.E [R6+0xb880], desc[UR32][R160.64], P1 ;  /* 0x0b880000a0067fae */ /* 0x000fe200089a1020 */
[----:B------:R-:W-:-:S03]  /*4ff30*/  UISETP.GT.AND UP3, UPT, UR14, 0x1f, UPT ;  /* 0x0000001f0e00788c */ /* 0x000fc6000bf64270 */
[----:B------:R1:W-:Y:S01]  /*4ff40*/  STL.64 [R1+0x1668], R196 ;  /* 0x001668c401007387 */ /* 0x0003e20000100a00 */
[----:B------:R-:W-:-:S03]  /*4ff50*/  MOV R188, R157 ;  /* 0x0000009d00bc7202 */ /* 0x000fc60000000f00 */
[----:B------:R-:W-:Y:S04]  /*4ff60*/  LDGSTS.E [R6+0xb900], desc[UR32][R162.64], P1 ;  /* 0x0b900000a2067fae */ /* 0x000fe800089a1020 */
[----:B------:R-:W5:Y:S04]  /*4ff70*/  LDL.LU R154, [R1+0x2b8c] ;  /* 0x002b8c00019a7983 */ /* 0x000f680000300800 */
[----:B------:R-:W-:Y:S04]  /*4ff80*/  LDGSTS.E [R6+0xb980], desc[UR32][R164.64], P1 ;  /* 0x0b980000a4067fae */ /* 0x000fe800089a1020 */
[----:B------:R-:W5:Y:S04]  /*4ff90*/  LDL.LU R155, [R1+0x2b88] ;  /* 0x002b8800019b7983 */ /* 0x000f680000300800 */
[----:B------:R-:W-:Y:S04]  /*4ffa0*/  LDGSTS.E [R6+0xba00], desc[UR32][R166.64], P1 ;  /* 0x0ba00000a6067fae */ /* 0x000fe800089a1020 */
[----:B------:R-:W5:Y:S04]  /*4ffb0*/  LDL.LU R156, [R1+0x2b84] ;  /* 0x002b8400019c7983 */ /* 0x000f680000300800 */
[----:B------:R-:W-:Y:S01]  /*4ffc0*/  LDGSTS.E [R6+0xba80], desc[UR32][R168.64], P1 ;  /* 0x0ba80000a8067fae */ /* 0x000fe200089a1020 */
[----:B------:R-:W-:-:S03]  /*4ffd0*/  USEL UR10, URZ, 0x4, !UP3 ;  /* 0x00000004ff0a7887 */ /* 0x000fc6000d800000 */
[----:B------:R-:W5:Y:S04]  /*4ffe0*/  LDL.LU R157, [R1+0x2b80] ;  /* 0x002b8000019d7983 */ /* 0x000f680000300800 */
[----:B------:R-:W-:Y:S04]  /*4fff0*/  LDGSTS.E [R6+0xbb00], desc[UR32][R170.64], P1 ;  /* 0x0bb00000aa067fae */ /* 0x000fe800089a1020 */
[----:B------:R1:W-:Y:S04]  /*50000*/  STL.64 [R1+0x1660], R198 ;  /* 0x001660c601007387 */ /* 0x0003e80000100a00 */
[----:B------:R-:W-:Y:S04]  /*50010*/  LDGSTS.E [R6+0xbb80], desc[UR32][R172.64], P1 ;  /* 0x0bb80000ac067fae */ /* 0x000fe800089a1020 */
[----:B------:R1:W-:Y:S04]  /*50020*/  STL.64 [R1+0x1658], R200 ;  /* 0x001658c801007387 */ /* 0x0003e80000100a00 */
[----:B------:R-:W-:Y:S04]  /*50030*/  LDGSTS.E [R6+0xbc00], desc[UR32][R174.64], P1 ;  /* 0x0bc00000ae067fae */ /* 0x000fe800089a1020 */
[----:B------:R2:W-:Y:S04]  /*50040*/  STL.64 [R1+0x1650], R202 ;  /* 0x001650ca01007387 */ /* 0x0005e80000100a00 */
[----:B------:R-:W-:Y:S01]  /*50050*/  LDGSTS.E [R6+0xbc80], desc[UR32][R176.64], P1 ;  /* 0x0bc80000b0067fae */ /* 0x000fe200089a1020 */
[----:B------:R-:W-:-:S03]  /*50060*/  USEL UR10, UR10, URZ, !UP0 ;  /* 0x000000ff0a0a7287 */ /* 0x000fc6000c000000 */
[----:B-1----:R-:W5:Y:S04]  /*50070*/  LDL.LU.64 R158, [R1+0x2b78] ;  /* 0x002b7800019e7983 */ /* 0x002f680000300a00 */
[----:B------:R-:W-:Y:S04]  /*50080*/  LDGSTS.E [R6+0xbd00], desc[UR32][R178.64], P1 ;  /* 0x0bd00000b2067fae */ /* 0x000fe800089a1020 */
[----:B------:R1:W-:Y:S04]  /*50090*/  STL.64 [R1+0x1648], R188 ;  /* 0x001648bc01007387 */ /* 0x0003e80000100a00 */
[----:B------:R-:W-:Y:S04]  /*500a0*/  LDGSTS.E [R6+0xbd80], desc[UR32][R180.64], P1 ;  /* 0x0bd80000b4067fae */ /* 0x000fe800089a1020 */
[----:B--2---:R-:W5:Y:S04]  /*500b0*/  LDL.LU.64 R160, [R1+0x2b70] ;  /* 0x002b700001a07983 */ /* 0x004f680000300a00 */
[----:B------:R-:W-:Y:S04]  /*500c0*/  LDGSTS.E [R6+0xbe00], desc[UR32][R182.64], P1 ;  /* 0x0be00000b6067fae */ /* 0x000fe800089a1020 */
[----:B---3--:R-:W5:Y:S04]  /*500d0*/  LDL.LU.64 R162, [R1+0x2b68] ;  /* 0x002b680001a27983 */ /* 0x008f680000300a00 */
[----:B------:R-:W-:Y:S04]  /*500e0*/  LDGSTS.E [R6+0xbe80], desc[UR32][R184.64], P1 ;  /* 0x0be80000b8067fae */ /* 0x000fe800089a1020 */
[----:B----4-:R-:W5:Y:S04]  /*500f0*/  LDL.LU.64 R164, [R1+0x2b60] ;  /* 0x002b600001a47983 */ /* 0x010f680000300a00 */
[----:B------:R-:W-:Y:S04]  /*50100*/  LDGSTS.E [R6+0xbf00], desc[UR32][R186.64], P1 ;  /* 0x0bf00000ba067fae */ /* 0x000fe800089a1020 */
[----:B------:R-:W5:Y:S04]  /*50110*/  LDL.LU.64 R166, [R1+0x2b58] ;  /* 0x002b580001a67983 */ /* 0x000f680000300a00 */
[----:B------:R-:W-:Y:S01]  /*50120*/  LDGSTS.E [R6+0xbf80], desc[UR32][R236.64], P1 ;  /* 0x0bf80000ec067fae */ /* 0x000fe200089a1020 */
[----:B------:R-:W-:-:S03]  /*50130*/  ISETP.NE.U32.AND P3, PT, RZ, UR10, PT ;  /* 0x0000000aff007c0c */ /* 0x000fc6000bf65070 */
[----:B------:R-:W5:Y:S04]  /*50140*/  LDL.LU.64 R168, [R1+0x2b50] ;  /* 0x002b500001a87983 */ /* 0x000f680000300a00 */
[----:B------:R-:W-:Y:S04]  /*50150*/  LDGSTS.E [R6+0xd800], desc[UR32][R238.64], P2 ;  /* 0x0d800000ee067fae */ /* 0x000fe800091a1020 */
        /* <DEDUP_REMOVED lines=34> */
[----:B------:R-:W1:Y:S04]  /*50380*/  LDL.LU.64 R4, [R1+0x2ac0] ;  /* 0x002ac00001047983 */ /* 0x000e680000300a00 */
[----:B------:R-:W-:Y:S04]  /*50390*/  LDGSTS.E [R6+0xf900], desc[UR32][R214.64], P3 ;  /* 0x0f900000d6067fae */ /* 0x000fe800099a1020 */
[----:B------:R-:W-:Y:S04]  /*503a0*/  LDGSTS.E [R6+0xf980], desc[UR32][R212.64], P3 ;  /* 0x0f980000d4067fae */ /* 0x000fe800099a1020 */
[----:B------:R-:W1:Y:S04]  /*503b0*/  LDL.LU.64 R220, [R1+0x1640] ;  /* 0x0016400001dc7983 */ /* 0x000e680000300a00 */
[----:B------:R-:W-:Y:S04]  /*503c0*/  LDGSTS.E [R6+0xfa00], desc[UR32][R210.64], P3 ;  /* 0x0fa00000d2067fae */ /* 0x000fe800099a1020 */
[----:B------:R-:W-:Y:S04]  /*503d0*/  LDGSTS.E [R6+0xfa80], desc[UR32][R208.64], P3 ;  /* 0x0fa80000d0067fae */ /* 0x000fe800099a1020 */
[----:B------:R-:W-:Y:S04]  /*503e0*/  LDGSTS.E [R6+0xfb00], desc[UR32][R206.64], P3 ;  /* 0x0fb00000ce067fae */ /* 0x000fe800099a1020 */
[----:B------:R-:W-:Y:S04]  /*503f0*/  LDGSTS.E [R6+0xfb80], desc[UR32][R204.64], P3 ;  /* 0x0fb80000cc067fae */ /* 0x000fe800099a1020 */
[----:B------:R-:W-:Y:S04]  /*50400*/  LDGSTS.E [R6+0xfc00], desc[UR32][R190.64], P3 ;  /* 0x0fc00000be067fae */ /* 0x000fe800099a1020 */
[----:B------:R-:W-:Y:S04]  /*50410*/  LDGSTS.E [R6+0xfc80], desc[UR32][R192.64], P3 ;  /* 0x0fc80000c0067fae */ /* 0x000fe800099a1020 */
[----:B------:R-:W-:Y:S04]  /*50420*/  LDGSTS.E [R6+0xfd00], desc[UR32][R194.64], P3 ;  /* 0x0fd00000c2067fae */ /* 0x000fe800099a1020 */
[----:B------:R-:W2:Y:S04]  /*50430*/  LDL.LU.64 R190, [R1+0x1600] ;  /* 0x0016000001be7983 */ /* 0x000ea80000300a00 */
[----:B------:R-:W3:Y:S04]  /*50440*/  LDL.LU.64 R192, [R1+0x15c0] ;  /* 0x0015c00001c07983 */ /* 0x000ee80000300a00 */
[----:B------:R-:W4:Y:S04]  /*50450*/  LDL.LU.64 R194, [R1+0x1580] ;  /* 0x0015800001c27983 */ /* 0x000f280000300a00 */
[----:B------:R-:W-:Y:S04]  /*50460*/  LDGSTS.E [R6+0xfd80], desc[UR32][R196.64], P3 ;  /* 0x0fd80000c4067fae */ /* 0x000fe800099a1020 */
[----:B------:R-:W-:Y:S04]  /*50470*/  LDGSTS.E [R6+0xfe00], desc[UR32][R198.64], P3 ;  /* 0x0fe00000c6067fae */ /* 0x000fe800099a1020 */
[----:B------:R-:W-:Y:S04]  /*50480*/  LDGSTS.E [R6+0xfe80], desc[UR32][R200.64], P3 ;  /* 0x0fe80000c8067fae */ /* 0x000fe800099a1020 */
        /* <DEDUP_REMOVED lines=11> */
[----:B------:R-:W-:Y:S04]  /*50540*/  LDGSTS.E [R6+0xff00], desc[UR32][R202.64], P3 ;  /* 0x0ff00000ca067fae */ /* 0x000fe800099a1020 */
[----:B------:R1:W-:Y:S01]  /*50550*/  LDGSTS.E [R6+0xff80], desc[UR32][R188.64], P3 ;  /* 0x0ff80000bc067fae */ /* 0x0003e200099a1020 */
[----:B------:R-:W-:-:S03]  /*50560*/  ULEA UR10, UR9, UR5, 0xd ;  /* 0x00000005090a7291 */ /* 0x000fc6000f8e68ff */
[----:B------:R-:W0:Y:S04]  /*50570*/  LDGDEPBAR ;  /* 0x00000000000079af */ /* 0x000e280000000000 */
[----:B------:R-:W4:Y:S01]  /*50580*/  LDL.LU.64 R202, [R1+0x14b8] ;  /* 0x0014b80001ca7983 */ /* 0x000f220000300a00 */
[----:B-1----:R-:W-:-:S05]  /*50590*/  IADD3 R188, P1, PT, R220, R5, RZ ;  /* 0x00000005dcbc7210 */ /* 0x002fca0007f3e0ff */
[----:B------:R-:W-:Y:S01]  /*505a0*/  IMAD.X R7, R221, 0x1, R4, P1 ;  /* 0x00000001dd077824 */ /* 0x000fe200008e0604 */
[----:B--2---:R-:W-:-:S05]  /*505b0*/  IADD3 R189, P1, PT, R190, R5, RZ ;  /* 0x00000005bebd7210 */ /* 0x004fca0007f3e0ff */
[----:B------:R-:W-:Y:S01]  /*505c0*/  IMAD.X R6, R191, 0x1, R4, P1 ;  /* 0x00000001bf067824 */ /* 0x000fe200008e0604 */
[----:B---3--:R-:W-:-:S05]  /*505d0*/  IADD3 R191, P1, PT, R192, R5, RZ ;  /* 0x00000005c0bf7210 */ /* 0x008fca0007f3e0ff */
[----:B------:R-:W-:Y:S01]  /*505e0*/  IMAD.X R190, R193, 0x1, R4, P1 ;  /* 0x00000001c1be7824 */ /* 0x000fe200008e0604 */
        /* <DEDUP_REMOVED lines=10> */
[----:B------:R-:W1:Y:S01]  /*50690*/  S2R R207, SR_TID.X ;  /* 0x0000000000cf7919 */ /* 0x000e620000002100 */
[----:B------:R-:W-:Y:S02]  /*506a0*/  LOP3.LUT R191, R191, R190, RZ, 0x3c, !PT ;  /* 0x000000bebfbf7212 */ /* 0x000fe400078e3cff */
[----:B------:R-:W-:Y:S02]  /*506b0*/  LOP3.LUT R193, R193, R192, RZ, 0x3c, !PT ;  /* 0x000000c0c1c17212 */ /* 0x000fe400078e3cff */
[----:B------:R-:W-:Y:S02]  /*506c0*/  LOP3.LUT R195, R195, R194, RZ, 0x3c, !PT ;  /* 0x000000c2c3c37212 */ /* 0x000fe400078e3cff */
[----:B------:R-:W-:Y:S01]  /*506d0*/  LOP3.LUT R199, R199, R198, RZ, 0x3c, !PT ;  /* 0x000000c6c7c77212 */ /* 0x000fe200078e3cff */
[----:B------:R-:W-:Y:S01]  /*506e0*/  IMAD.MOV.U32 R225, RZ, RZ, R6 ;  /* 0x000000ffffe17224 */ /* 0x000fe200078e0006 */
[----:B------:R-:W-:Y:S01]  /*506f0*/  LOP3.LUT R190, R191, R190, RZ, 0x3c, !PT ;  /* 0x000000bebfbe7212 */ /* 0x000fe200078e3cff */
[----:B------:R-:W-:Y:S01]  /*50700*/  IMAD.MOV.U32 R227, RZ, RZ, R7 ;  /* 0x000000ffffe37224 */ /* 0x000fe200078e0007 */
[----:B------:R-:W-:Y:S01]  /*50710*/  LOP3.LUT R192, R193, R192, RZ, 0x3c, !PT ;  /* 0x000000c0c1c07212 */ /* 0x000fe200078e3cff */
[----:B------:R-:W-:Y:S01]  /*50720*/  IMAD.MOV.U32 R224, RZ, RZ, R189 ;  /* 0x000000ffffe07224 */ /* 0x000fe200078e00bd */
[----:B------:R-:W-:-:S02]  /*50730*/  MOV R226, R188 ;  /* 0x000000bc00e27202 */ /* 0x000fc40000000f00 */
[----:B------:R-:W-:Y:S02]  /*50740*/  LOP3.LUT R194, R195, R194, RZ, 0x3c, !PT ;  /* 0x000000c2c3c27212 */ /* 0x000fe400078e3cff */
[----:B------:R-:W-:Y:S02]  /*50750*/  LOP3.LUT R198, R199, R198, RZ, 0x3c, !PT ;  /* 0x000000c6c7c67212 */ /* 0x000fe400078e3cff */
[----:B------:R-:W-:Y:S02]  /*50760*/  LOP3.LUT R191, R191, R190, RZ, 0x3c, !PT ;  /* 0x000000bebfbf7212 */ /* 0x000fe400078e3cff */
[----:B-1----:R-:W-:-:S05]  /*50770*/  LOP3.LUT R207, R207, 0x1f, RZ, 0xc0, !PT ;  /* 0x0000001fcfcf7812 */ /* 0x002fca00078ec0ff */
[----:B------:R-:W-:Y:S01]  /*50780*/  IMAD.SHL.U32 R206, R207, 0x4, RZ ;  /* 0x00000004cfce7824 */ /* 0x000fe200078e00ff */
[----:B------:R-:W-:-:S03]  /*50790*/  LOP3.LUT R193, R193, R192, RZ, 0x3c, !PT ;  /* 0x000000c0c1c17212 */ /* 0x000fc600078e3cff */
[----:B------:R-:W-:Y:S01]  /*507a0*/  VIADD R6, R206, UR10 ;  /* 0x0000000ace067c36 */ /* 0x000fe20008000000 */
[----:B------:R-:W-:Y:S01]  /*507b0*/  LOP3.LUT R195, R195, R194, RZ, 0x3c, !PT ;  /* 0x000000c2c3c37212 */ /* 0x000fe200078e3cff */
[----:B------:R-:W-:Y:S01]  /*507c0*/  IMAD.MOV.U32 R222, RZ, RZ, R201 ;  /* 0x000000ffffde7224 */ /* 0x000fe200078e00c9 */
[----:B------:R-:W-:Y:S01]  /*507d0*/  LOP3.LUT R199, R199, R198, RZ, 0x3c, !PT ;  /* 0x000000c6c7c77212 */ /* 0x000fe200078e3cff */
[----:B------:R-:W-:Y:S01]  /*507e0*/  IMAD.MOV.U32 R223, RZ, RZ, R200 ;  /* 0x000000ffffdf7224 */ /* 0x000fe200078e00c8 */
[----:B------:R-:W-:Y:S01]  /*507f0*/  LDGSTS.E [R6+0x20000], desc[UR32][R226.64], P0 ;  /* 0x20000000e2067fae */ /* 0x000fe200081a1020 */
[----:B------:R-:W-:Y:S02]  /*50800*/  IMAD.MOV.U32 R220, RZ, RZ, R197 ;  /* 0x000000ffffdc7224 */ /* 0x000fe400078e00c5 */
[----:B------:R-:W-:Y:S01]  /*50810*/  IMAD.MOV.U32 R221, RZ, RZ, R196 ;  /* 0x000000ffffdd7224 */ /* 0x000fe200078e00c4 */
[----:B------:R-:W-:Y:S01]  /*50820*/  LDGSTS.E [R6+0x20400], desc[UR32][R224.64], P0 ;  /* 0x20400000e0067fae */ /* 0x000fe200081a1020 */
[----:B------:R-:W-:-:S03]  /*50830*/  IADD3 R7, P1, PT, R218, R5, RZ ;  /* 0x00000005da077210 */ /* 0x000fc60007f3e0ff */
[----:B------:R-:W-:Y:S04]  /*50840*/  LDGSTS.E [R6+0x20800], desc[UR32][R190.64], P0 ;  /* 0x20800000be067fae */ /* 0x000fe800081a1020 */
[----:B------:R-:W-:Y:S04]  /*50850*/  LDGSTS.E [R6+0x20c00], desc[UR32][R192.64], P0 ;  /* 0x20c00000c0067fae */ /* 0x000fe800081a1020 */
[----:B------:R-:W-:Y:S04]  /*50860*/  LDGSTS.E [R6+0x21000], desc[UR32][R194.64], P0 ;  /* 0x21000000c2067fae */ /* 0x000fe800081a1020 */
[----:B------:R-:W-:Y:S04]  /*50870*/  LDGSTS.E [R6+0x21400], desc[UR32][R198.64], P0 ;  /* 0x21400000c6067fae */ /* 0x000fe800081a1020 */
[----:B------:R-:W-:Y:S04]  /*50880*/  LDGSTS.E [R6+0x21800], desc[UR32][R222.64], P0 ;  /* 0x21800000de067fae */ /* 0x000fe800081a1020 */
[----:B------:R1:W-:Y:S04]  /*50890*/  LDGSTS.E [R6+0x21c00], desc[UR32][R220.64], P0 ;  /* 0x21c00000dc067fae */ /* 0x0003e800081a1020 */
[----:B------:R-:W-:Y:S01]  /*508a0*/  STL.64 [R1+0x1640], R226 ;  /* 0x001640e201007387 */ /* 0x000fe20000100a00 */
[----:B-1----:R-:W-:-:S02]  /*508b0*/  IADD3.X R6, PT, PT, R219, R4, RZ, P1, !PT ;  /* 0x00000004db067210 */ /* 0x002fc40000ffe4ff */
[----:B------:R-:W-:Y:S01]  /*508c0*/  IADD3 R189, P1, PT, R216, R5, RZ ;  /* 0x00000005d8bd7210 */ /* 0x000fe20007f3e0ff */
[----:B------:R-:W-:Y:S04]  /*508d0*/  STL.64 [R1+0x1600], R224 ;  /* 0x001600e001007387 */ /* 0x000fe80000100a00 */
[----:B------:R1:W-:Y:S01]  /*508e0*/  STL.64 [R1+0x15c0], R190 ;  /* 0x0015c0be01007387 */ /* 0x0003e20000100a00 */
[----:B------:R-:W-:-:S03]  /*508f0*/  IMAD.X R188, R217, 0x1, R4, P1 ;  /* 0x00000001d9bc7824 */ /* 0x000fc600008e0604 */
[----:B------:R2:W-:Y:S01]  /*50900*/  STL.64 [R1+0x1580], R192 ;  /* 0x001580c001007387 */ /* 0x0005e20000100a00 */
[----:B-1----:R-:W-:-:S05]  /*50910*/  IADD3 R191, P1, PT, R214, R5, RZ ;  /* 0x00000005d6bf7210 */ /* 0x002fca0007f3e0ff */
[--C-:B------:R-:W-:Y:S01]  /*50920*/  IMAD.X R190, R215, 0x1, R4.reuse, P1 ;  /* 0x00000001d7be7824 */ /* 0x100fe200008e0604 */
[-C--:B--2---:R-:W-:Y:S01]  /*50930*/  IADD3 R193, P1, PT, R212, R5.reuse, RZ ;  /* 0x00000005d4c17210 */ /* 0x084fe20007f3e0ff */
[----:B------:R1:W-:Y:S04]  /*50940*/  STL.64 [R1+0x1540], R194 ;  /* 0x001540c201007387 */ /* 0x0003e80000100a00 */
[----:B------:R-:W-:Y:S01]  /*50950*/  IMAD.X R192, R213, 0x1, R4, P1 ;  /* 0x00000001d5c07824 */ /* 0x000fe200008e0604 */
[----:B-1----:R-:W-:-:S05]  /*50960*/  IADD3 R195, P1, PT, R210, R5, RZ ;  /* 0x00000005d2c37210 */ /* 0x002fca0007f3e0ff */
[--C-:B------:R-:W-:Y:S01]  /*50970*/  IMAD.X R194, R211, 0x1, R4.reuse, P1 ;  /* 0x00000001d3c27824 */ /* 0x100fe200008e0604 */
[-C--:B------:R-:W-:Y:S01]  /*50980*/  IADD3 R197, P1, PT, R208, R5.reuse, RZ ;  /* 0x00000005d0c57210 */ /* 0x080fe20007f3e0ff */
[----:B------:R-:W-:Y:S04]  /*50990*/  STL.64 [R1+0x1480], R220 ;  /* 0x001480dc01007387 */ /* 0x000fe80000100a00 */
[----:B------:R1:W-:Y:S01]  /*509a0*/  STL.64 [R1+0x1500], R198 ;  /* 0x001500c601007387 */ /* 0x0003e20000100a00 */
[----:B------:R-:W-:Y:S01]  /*509b0*/  IMAD.X R196, R209, 0x1, R4, P1 ;  /* 0x00000001d1c47824 */ /* 0x000fe200008e0604 */
[----:B-1----:R-:W-:-:S05]  /*509c0*/  IADD3 R199, P1, PT, R204, R5, RZ ;  /* 0x00000005ccc77210 */ /* 0x002fca0007f3e0ff */
[----:B------:R-:W-:Y:S01]  /*509d0*/  IMAD.X R198, R205, 0x1, R4, P1 ;  /* 0x00000001cdc67824 */ /* 0x000fe200008e0604 */
[----:B------:R-:W-:Y:S01]  /*509e0*/  IADD3 R201, P1, PT, R202, R5, RZ ;  /* 0x00000005cac97210 */ /* 0x000fe20007f3e0ff */
[----:B------:R-:W-:-:S03]  /*509f0*/  IMAD.MOV.U32 R216, RZ, RZ, R7 ;  /* 0x000000ffffd87224 */ /* 0x000fc600078e0007 */
[-C--:B------:R-:W-:Y:S01]  /*50a00*/  LOP3.LUT R199, R199, R198.reuse, RZ, 0x3c, !PT ;  /* 0x000000c6c7c77212 */ /* 0x080fe200078e3cff */
[----:B------:R-:W-:Y:S01]  /*50a10*/  IMAD.MOV.U32 R217, RZ, RZ, R6 ;  /* 0x000000ffffd97224 */ /* 0x000fe200078e0006 */
[----:B------:R-:W-:Y:S01]  /*50a20*/  MOV R214, R189 ;  /* 0x000000bd00d67202 */ /* 0x000fe20000000f00 */
[----:B------:R-:W-:Y:S01]  /*50a30*/  IMAD.MOV.U32 R215, RZ, RZ, R188 ;  /* 0x000000ffffd77224 */ /* 0x000fe200078e00bc */
[----:B------:R-:W-:Y:S01]  /*50a40*/  LOP3.LUT R198, R199, R198, RZ, 0x3c, !PT ;  /* 0x000000c6c7c67212 */ /* 0x000fe200078e3cff */
[----:B------:R-:W-:Y:S02]  /*50a50*/  IMAD.MOV.U32 R212, RZ, RZ, R191 ;  /* 0x000000ffffd47224 */ /* 0x000fe400078e00bf */
[----:B------:R-:W-:Y:S01]  /*50a60*/  IMAD.MOV.U32 R213, RZ, RZ, R190 ;  /* 0x000000ffffd57224 */ /* 0x000fe200078e00be */
[----:B------:R-:W-:Y:S01]  /*50a70*/  STL.64 [R1+0x14c0], R222 ;  /* 0x0014c0de01007387 */ /* 0x000fe20000100a00 */
[----:B------:R-:W-:Y:S02]  /*50a80*/  IMAD.MOV.U32 R210, RZ, RZ, R193 ;  /* 0x000000ffffd27224 */ /* 0x000fe400078e00c1 */
[----:B------:R-:W-:Y:S01]  /*50a90*/  IMAD.MOV.U32 R211, RZ, RZ, R192 ;  /* 0x000000ffffd37224 */ /* 0x000fe200078e00c0 */
[----:B------:R-:W-:Y:S01]  /*50aa0*/  STL.64 [R1+0x1638], R216 ;  /* 0x001638d801007387 */ /* 0x000fe20000100a00 */
[----:B------:R-:W-:Y:S01]  /*50ab0*/  IMAD.X R200, R203, 0x1, R4, P1 ;  /* 0x00000001cbc87824 */ /* 0x000fe200008e0604 */
[----:B------:R-:W-:Y:S01]  /*50ac0*/  MOV R203, R196 ;  /* 0x000000c400cb7202 */ /* 0x000fe20000000f00 */
[----:B------:R-:W-:-:S02]  /*50ad0*/  IMAD.MOV.U32 R208, RZ, RZ, R195 ;  /* 0x000000ffffd07224 */ /* 0x000fc400078e00c3 */
[----:B------:R-:W-:Y:S01]  /*50ae0*/  IMAD.MOV.U32 R209, RZ, RZ, R194 ;  /* 0x000000ffffd17224 */ /* 0x000fe200078e00c2 */
[----:B------:R-:W-:Y:S01]  /*50af0*/  STL.64 [R1+0x15f8], R214 ;  /* 0x0015f8d601007387 */ /* 0x000fe20000100a00 */
[----:B------:R-:W-:Y:S01]  /*50b00*/  IMAD.MOV.U32 R202, RZ, RZ, R197 ;  /* 0x000000ffffca7224 */ /* 0x000fe200078e00c5 */
[----:B------:R-:W-:Y:S02]  /*50b10*/  LOP3.LUT R199, R199, R198, RZ, 0x3c, !PT ;  /* 0x000000c6c7c77212 */ /* 0x000fe400078e3cff */
[----:B------:R-:W-:Y:S04]  /*50b20*/  STL.64 [R1+0x15b8], R212 ;  /* 0x0015b8d401007387 */ /* 0x000fe80000100a00 */
[----:B------:R-:W-:Y:S01]  /*50b30*/  STL.64 [R1+0x1578], R210 ;  /* 0x001578d201007387 */ /* 0x000fe20000100a00 */
[----:B------:R-:W-:-:S03]  /*50b40*/  IMAD.MOV.U32 R204, RZ, RZ, R201 ;  /* 0x000000ffffcc7224 */ /* 0x000fc600078e00c9 */
[----:B------:R-:W-:Y:S01]  /*50b50*/  STL.64 [R1+0x1538], R208 ;  /* 0x001538d001007387 */ /* 0x000fe20000100a00 */
[----:B------:R-:W-:-:S03]  /*50b60*/  IMAD.MOV.U32 R205, RZ, RZ, R200 ;  /* 0x000000ffffcd7224 */ /* 0x000fc600078e00c8 */
[----:B------:R-:W-:Y:S04]  /*50b70*/  STL.64 [R1+0x1478], R202 ;  /* 0x001478ca01007387 */ /* 0x000fe80000100a00 */
[----:B------:R1:W-:Y:S04]  /*50b80*/  STL.64 [R1+0x14f8], R198 ;  /* 0x0014f8c601007387 */ /* 0x0003e80000100a00 */
[----:B------:R-:W2:Y:S04]  /*50b90*/  LDL.LU.64 R188, [R1+0x1630] ;  /* 0x0016300001bc7983 */ /* 0x000ea80000300a00 */
[----:B------:R3:W-:Y:S04]  /*50ba0*/  STL.64 [R1+0x14b8], R204 ;  /* 0x0014b8cc01007387 */ /* 0x0007e80000100a00 */
[----:B------:R-:W4:Y:S01]  /*50bb0*/  LDL.LU.64 R190, [R1+0x15f0] ;  /* 0x0015f00001be7983 */ /* 0x000f220000300a00 */
[----:B------:R-:W-:-:S03]  /*50bc0*/  LOP3.LUT R6, R206, 0x10, RZ, 0x3c, !PT ;  /* 0x00000010ce067812 */ /* 0x000fc600078e3cff */
[----:B------:R-:W4:Y:S02]  /*50bd0*/  LDL.LU.64 R192, [R1+0x15b0] ;  /* 0x0015b00001c07983 */ /* 0x000f240000300a00 */
[----:B------:R-:W-:Y:S02]  /*50be0*/  VIADD R6, R6, UR10 ;  /* 0x0000000a06067c36 */ /* 0x000fe40008000000 */
[----:B------:R-:W4:Y:S04]  /*50bf0*/  LDL.LU.64 R194, [R1+0x1570] ;  /* 0x0015700001c27983 */ /* 0x000f280000300a00 */
[----:B------:R-:W-:Y:S04]  /*50c00*/  LDGSTS.E [R6+0x20080], desc[UR32][R216.64], P0 ;  /* 0x20080000d8067fae */ /* 0x000fe800081a1020 */
[----:B------:R-:W4:Y:S04]  /*50c10*/  LDL.LU.64 R196, [R1+0x1530] ;  /* 0x0015300001c47983 */ /* 0x000f280000300a00 */
[----:B------:R-:W-:Y:S04]  /*50c20*/  LDGSTS.E [R6+0x20480], desc[UR32][R214.64], P0 ;  /* 0x20480000d6067fae */ /* 0x000fe800081a1020 */
[----:B------:R-:W-:Y:S04]  /*50c30*/  LDGSTS.E [R6+0x20880], desc[UR32][R212.64], P0 ;  /* 0x20880000d4067fae */ /* 0x000fe800081a1020 */
[----:B------:R-:W-:Y:S04]  /*50c40*/  LDGSTS.E [R6+0x20c80], desc[UR32][R210.64], P0 ;  /* 0x20c80000d2067fae */ /* 0x000fe800081a1020 */
[----:B------:R-:W-:Y:S04]  /*50c50*/  LDGSTS.E [R6+0x21080], desc[UR32][R208.64], P0 ;  /* 0x21080000d0067fae */ /* 0x000fe800081a1020 */
[----:B------:R-:W-:Y:S04]  /*50c60*/  LDGSTS.E [R6+0x21480], desc[UR32][R198.64], P0 ;  /* 0x21480000c6067fae */ /* 0x000fe800081a1020 */
[----:B------:R-:W-:Y:S04]  /*50c70*/  LDGSTS.E [R6+0x21880], desc[UR32][R204.64], P0 ;  /* 0x21880000cc067fae */ /* 0x000fe800081a1020 */
[----:B------:R2:W-:Y:S04]  /*50c80*/  LDGSTS.E [R6+0x21c80], desc[UR32][R202.64], P0 ;  /* 0x21c80000ca067fae */ /* 0x0005e800081a1020 */
[----:B-1----:R-:W4:Y:S04]  /*50c90*/  LDL.LU.64 R198, [R1+0x14f0] ;  /* 0x0014f00001c67983 */ /* 0x002f280000300a00 */
        /* <DEDUP_REMOVED lines=9> */
[----:B------:R-:W3:Y:S01]  /*50d30*/  LDL.LU.64 R202, [R1+0x14a8] ;  /* 0x0014a80001ca7983 */ /* 0x000ee20000300a00 */
[----:B------:R-:W1:Y:S02]  /*50d40*/  S2R R220, SR_TID.X ;  /* 0x0000000000dc7919 */ /* 0x000e640000002100 */
[----:B-1----:R-:W-:-:S05]  /*50d50*/  LOP3.LUT R220, R220, 0x1f, RZ, 0xc0, !PT ;  /* 0x0000001fdcdc7812 */ /* 0x002fca00078ec0ff */
[----:B------:R-:W-:-:S05]  /*50d60*/  IMAD.SHL.U32 R228, R220, 0x4, RZ ;  /* 0x00000004dce47824 */ /* 0x000fca00078e00ff */
[----:B------:R-:W-:Y:S02]  /*50d70*/  LOP3.LUT R228, R228, 0x20, RZ, 0x3c, !PT ;  /* 0x00000020e4e47812 */ /* 0x000fe400078e3cff */
[----:B--2---:R-:W-:-:S05]  /*50d80*/  IADD3 R7, P1, PT, R188, R5, RZ ;  /* 0x00000005bc077210 */ /* 0x004fca0007f3e0ff */
        /* <DEDUP_REMOVED lines=8> */
[----:B------:R-:W-:Y:S02]  /*50e10*/  IMAD.X R194, R197, 0x1, R4, P1 ;  /* 0x00000001c5c27824 */ /* 0x000fe400008e0604 */
[----:B------:R-:W-:-:S03]  /*50e20*/  IMAD.MOV.U32 R227, RZ, RZ, R6 ;  /* 0x000000ffffe37224 */ /* 0x000fc600078e0006 */
[-C--:B------:R-:W-:Y:S01]  /*50e30*/  LOP3.LUT R195, R195, R194.reuse, RZ, 0x3c, !PT ;  /* 0x000000c2c3c37212 */ /* 0x080fe200078e3cff */
[----:B------:R-:W-:Y:S01]  /*50e40*/  IMAD.MOV.U32 R226, RZ, RZ, R7 ;  /* 0x000000ffffe27224 */ /* 0x000fe200078e0007 */
[----:B------:R-:W-:Y:S01]  /*50e50*/  IADD3 R6, PT, PT, R228, UR10, RZ ;  /* 0x0000000ae4067c10 */ /* 0x000fe2000fffe0ff */
[----:B------:R-:W-:Y:S01]  /*50e60*/  IMAD.MOV.U32 R224, RZ, RZ, R189 ;  /* 0x000000ffffe07224 */ /* 0x000fe200078e00bd */
[----:B------:R-:W-:Y:S02]  /*50e70*/  LOP3.LUT R194, R195, R194, RZ, 0x3c, !PT ;  /* 0x000000c2c3c27212 */ /* 0x000fe400078e3cff */
[-C--:B------:R-:W-:Y:S01]  /*50e80*/  IADD3 R197, P1, PT, R198, R5.reuse, RZ ;  /* 0x00000005c6c57210 */ /* 0x080fe20007f3e0ff */
[----:B------:R-:W-:Y:S01]  /*50e90*/  IMAD.MOV.U32 R225, RZ, RZ, R188 ;  /* 0x000000ffffe17224 */ /* 0x000fe200078e00bc */
[----:B------:R-:W-:Y:S03]  /*50ea0*/  LDGSTS.E [R6+0x20100], desc[UR32][R226.64], P0 ;  /* 0x20100000e2067fae */ /* 0x000fe600081a1020 */
[----:B------:R-:W-:Y:S01]  /*50eb0*/  IMAD.X R196, R199, 0x1, R4, P1 ;  /* 0x00000001c7c47824 */ /* 0x000fe200008e0604 */
[-C--:B------:R-:W-:Y:S01]  /*50ec0*/  IADD3 R199, P1, PT, R200, R5.reuse, RZ ;  /* 0x00000005c8c77210 */ /* 0x080fe20007f3e0ff */
[----:B------:R-:W-:Y:S01]  /*50ed0*/  IMAD.MOV.U32 R220, RZ, RZ, R193 ;  /* 0x000000ffffdc7224 */ /* 0x000fe200078e00c1 */
[----:B------:R-:W-:Y:S01]  /*50ee0*/  LOP3.LUT R195, R195, R194, RZ, 0x3c, !PT ;  /* 0x000000c2c3c37212 */ /* 0x000fe200078e3cff */
[----:B------:R-:W-:Y:S01]  /*50ef0*/  IMAD.MOV.U32 R221, RZ, RZ, R192 ;  /* 0x000000ffffdd7224 */ /* 0x000fe200078e00c0 */
[----:B------:R-:W-:Y:S01]  /*50f00*/  STL.64 [R1+0x1630], R226 ;  /* 0x001630e201007387 */ /* 0x000fe20000100a00 */
[----:B------:R-:W-:Y:S01]  /*50f10*/  IMAD.X R198, R201, 0x1, R4, P1 ;  /* 0x00000001c9c67824 */ /* 0x000fe200008e0604 */
[----:B------:R-:W-:Y:S01]  /*50f20*/  IADD3 R201, P1, PT, R222, R5, RZ ;  /* 0x00000005dec97210 */ /* 0x000fe20007f3e0ff */
[----:B------:R-:W-:Y:S01]  /*50f30*/  IMAD.MOV.U32 R222, RZ, RZ, R191 ;  /* 0x000000ffffde7224 */ /* 0x000fe200078e00bf */
[----:B------:R-:W-:Y:S02]  /*50f40*/  LDGSTS.E [R6+0x20500], desc[UR32][R224.64], P0 ;  /* 0x20500000e0067fae */ /* 0x000fe400081a1020 */
[----:B------:R-:W-:Y:S01]  /*50f50*/  IADD3.X R200, PT, PT, R223, R4, RZ, P1, !PT ;  /* 0x00000004dfc87210 */ /* 0x000fe20000ffe4ff */
[----:B------:R-:W-:-:S02]  /*50f60*/  IMAD.MOV.U32 R223, RZ, RZ, R190 ;  /* 0x000000ffffdf7224 */ /* 0x000fc400078e00be */
[----:B------:R-:W-:Y:S02]  /*50f70*/  IMAD.MOV.U32 R192, RZ, RZ, R197 ;  /* 0x000000ffffc07224 */ /* 0x000fe400078e00c5 */
[----:B------:R-:W-:Y:S01]  /*50f80*/  IMAD.MOV.U32 R193, RZ, RZ, R196 ;  /* 0x000000ffffc17224 */ /* 0x000fe200078e00c4 */
[----:B------:R-:W-:Y:S01]  /*50f90*/  STL.64 [R1+0x15f0], R224 ;  /* 0x0015f0e001007387 */ /* 0x000fe20000100a00 */
[----:B------:R-:W-:Y:S02]  /*50fa0*/  IMAD.MOV.U32 R190, RZ, RZ, R199 ;  /* 0x000000ffffbe7224 */ /* 0x000fe400078e00c7 */
[----:B------:R-:W-:Y:S01]  /*50fb0*/  IMAD.MOV.U32 R191, RZ, RZ, R198 ;  /* 0x000000ffffbf7224 */ /* 0x000fe200078e00c6 */
[----:B------:R-:W-:Y:S01]  /*50fc0*/  LDGSTS.E [R6+0x20900], desc[UR32][R222.64], P0 ;  /* 0x20900000de067fae */ /* 0x000fe200081a1020 */
[----:B------:R-:W-:Y:S01]  /*50fd0*/  IMAD.MOV.U32 R188, RZ, RZ, R201 ;  /* 0x000000ffffbc7224 */ /* 0x000fe200078e00c9 */
[-C--:B------:R-:W-:Y:S01]  /*50fe0*/  IADD3 R7, P1, PT, R218, R5.reuse, RZ ;  /* 0x00000005da077210 */ /* 0x080fe20007f3e0ff */
[----:B------:R-:W-:Y:S01]  /*50ff0*/  IMAD.MOV.U32 R189, RZ, RZ, R200 ;  /* 0x000000ffffbd7224 */ /* 0x000fe200078e00c8 */
        /* <DEDUP_REMOVED lines=9> */
[----:B------:R1:W-:Y:S04]  /*51090*/  LDGSTS.E [R6+0x21d00], desc[UR32][R188.64], P0 ;  /* 0x21d00000bc067fae */ /* 0x0003e800081a1020 */
[----:B------:R2:W-:Y:S01]  /*510a0*/  STL.64 [R1+0x1470], R188 ;  /* 0x001470bc01007387 */ /* 0x0005e20000100a00 */
[----:B-1----:R-:W-:Y:S01]  /*510b0*/  IMAD.X R6, R219, 0x1, R4, P1 ;  /* 0x00000001db067824 */ /* 0x002fe200008e0604 */
[----:B--2---:R-:W-:-:S05]  /*510c0*/  IADD3 R189, P1, PT, R216, R5, RZ ;  /* 0x00000005d8bd7210 */ /* 0x004fca0007f3e0ff */
        /* <DEDUP_REMOVED lines=9> */
[-C--:B---3--:R-:W-:Y:S01]  /*51160*/  IADD3 R199, P1, PT, R204, R5.reuse, RZ ;  /* 0x00000005ccc77210 */ /* 0x088fe20007f3e0ff */
[----:B------:R-:W-:Y:S02]  /*51170*/  IMAD.MOV.U32 R218, RZ, RZ, R7 ;  /* 0x000000ffffda7224 */ /* 0x000fe400078e0007 */
[----:B------:R-:W-:Y:S01]  /*51180*/  IMAD.MOV.U32 R219, RZ, RZ, R6 ;  /* 0x000000ffffdb7224 */ /* 0x000fe200078e0006 */
[----:B------:R-:W-:Y:S01]  /*51190*/  MOV R215, R190 ;  /* 0x000000be00d77202 */ /* 0x000fe20000000f00 */
[----:B------:R-:W-:Y:S01]  /*511a0*/  IMAD.X R198, R205, 0x1, R4, P1 ;  /* 0x00000001cdc67824 */ /* 0x000fe200008e0604 */
[----:B------:R-:W-:Y:S01]  /*511b0*/  IADD3 R201, P1, PT, R202, R5, RZ ;  /* 0x00000005cac97210 */ /* 0x000fe20007f3e0ff */
[----:B------:R-:W-:Y:S02]  /*511c0*/  IMAD.MOV.U32 R216, RZ, RZ, R189 ;  /* 0x000000ffffd87224 */ /* 0x000fe400078e00bd */
[----:B------:R-:W-:-:S02]  /*511d0*/  IMAD.MOV.U32 R217, RZ, RZ, R188 ;  /* 0x000000ffffd97224 */ /* 0x000fc400078e00bc */
[----:B------:R-:W-:Y:S02]  /*511e0*/  IMAD.MOV.U32 R214, RZ, RZ, R191 ;  /* 0x000000ffffd67224 */ /* 0x000fe400078e00bf */
        /* <DEDUP_REMOVED lines=9> */
[----:B------:R-:W-:-:S03]  /*51280*/  IMAD.X R200, R203, 0x1, R4, P1 ;  /* 0x00000001cbc87824 */ /* 0x000fc600008e0604 */
[----:B------:R4:W-:Y:S01]  /*51290*/  STL.64 [R1+0x1568], R212 ;  /* 0x001568d401007387 */ /* 0x0009e20000100a00 */
[----:B------:R-:W-:Y:S01]  /*512a0*/  IMAD.MOV.U32 R202, RZ, RZ, R199 ;  /* 0x000000ffffca7224 */ /* 0x000fe200078e00c7 */
[----:B------:R-:W-:Y:S01]  /*512b0*/  MOV R204, R201 ;  /* 0x000000c900cc7202 */ /* 0x000fe20000000f00 */
[----:B------:R-:W-:Y:S01]  /*512c0*/  IMAD.MOV.U32 R203, RZ, RZ, R198 ;  /* 0x000000ffffcb7224 */ /* 0x000fe200078e00c6 */
[----:B------:R1:W-:Y:S01]  /*512d0*/  STL.64 [R1+0x1528], R210 ;  /* 0x001528d201007387 */ /* 0x0003e20000100a00 */
[----:B------:R-:W-:-:S03]  /*512e0*/  IMAD.MOV.U32 R205, RZ, RZ, R200 ;  /* 0x000000ffffcd7224 */ /* 0x000fc600078e00c8 */
[----:B------:R1:W-:Y:S04]  /*512f0*/  STL.64 [R1+0x14e8], R208 ;  /* 0x0014e8d001007387 */ /* 0x0003e80000100a00 */
[----:B------:R-:W4:Y:S04]  /*51300*/  LDL.LU.64 R188, [R1+0x1620] ;  /* 0x0016200001bc7983 */ /* 0x000f280000300a00 */
[----:B------:R-:W-:Y:S04]  /*51310*/  STL.64 [R1+0x1468], R202 ;  /* 0x001468ca01007387 */ /* 0x000fe80000100a00 */
[----:B------:R1:W-:Y:S04]  /*51320*/  STL.64 [R1+0x14a8], R204 ;  /* 0x0014a8cc01007387 */ /* 0x0003e80000100a00 */
[----:B------:R-:W4:Y:S04]  /*51330*/  LDL.LU.64 R190, [R1+0x15e0] ;  /* 0x0015e00001be7983 */ /* 0x000f280000300a00 */
[----:B------:R-:W4:Y:S04]  /*51340*/  LDL.LU.64 R192, [R1+0x15a0] ;  /* 0x0015a00001c07983 */ /* 0x000f280000300a00 */
[----:B------:R-:W4:Y:S04]  /*51350*/  LDL.LU.64 R194, [R1+0x1560] ;  /* 0x0015600001c27983 */ /* 0x000f280000300a00 */
[----:B------:R-:W4:Y:S04]  /*51360*/  LDL.LU.64 R196, [R1+0x1520] ;  /* 0x0015200001c47983 */ /* 0x000f280000300a00 */
[----:B------:R-:W4:Y:S04]  /*51370*/  LDL.LU.64 R198, [R1+0x14e0] ;  /* 0x0014e00001c67983 */ /* 0x000f280000300a00 */
[----:B------:R-:W4:Y:S01]  /*51380*/  LDL.LU.64 R200, [R1+0x14a0] ;  /* 0x0014a00001c87983 */ /* 0x000f220000300a00 */
[----:B------:R-:W-:-:S03]  /*51390*/  LOP3.LUT R6, R206, 0x30, RZ, 0x3c, !PT ;  /* 0x00000030ce067812 */ /* 0x000fc600078e3cff */
[----:B------:R-:W4:Y:S02]  /*513a0*/  LDL.LU.64 R222, [R1+0x1460] ;  /* 0x0014600001de7983 */ /* 0x000f240000300a00 */
[----:B------:R-:W-:-:S05]  /*513b0*/  VIADD R6, R6, UR10 ;  /* 0x0000000a06067c36 */ /* 0x000fca0008000000 */
[----:B------:R-:W-:Y:S04]  /*513c0*/  LDGSTS.E [R6+0x20180], desc[UR32][R218.64], P0 ;  /* 0x20180000da067fae */ /* 0x000fe800081a1020 */
[----:B------:R-:W-:Y:S04]  /*513d0*/  LDGSTS.E [R6+0x20580], desc[UR32][R216.64], P0 ;  /* 0x20580000d8067fae */ /* 0x000fe800081a1020 */
[----:B------:R-:W-:Y:S04]  /*513e0*/  LDGSTS.E [R6+0x20980], desc[UR32][R214.64], P0 ;  /* 0x20980000d6067fae */ /* 0x000fe800081a1020 */
[----:B-1----:R-:W4:Y:S04]  /*513f0*/  LDL.LU.64 R218, [R1+0x1618] ;  /* 0x0016180001da7983 */ /* 0x002f280000300a00 */
[----:B--2---:R-:W2:Y:S04]  /*51400*/  LDL.LU.64 R216, [R1+0x15d8] ;  /* 0x0015d80001d87983 */ /* 0x004ea80000300a00 */
[----:B---3--:R-:W3:Y:S04]  /*51410*/  LDL.LU.64 R214, [R1+0x1598] ;  /* 0x0015980001d67983 */ /* 0x008ee80000300a00 */
[----:B------:R-:W-:Y:S04]  /*51420*/  LDGSTS.E [R6+0x20d80], desc[UR32][R212.64], P0 ;  /* 0x20d80000d4067fae */ /* 0x000fe800081a1020 */
[----:B------:R-:W-:Y:S04]  /*51430*/  LDGSTS.E [R6+0x21180], desc[UR32][R210.64], P0 ;  /* 0x21180000d2067fae */ /* 0x000fe800081a1020 */
[----:B------:R-:W-:Y:S04]  /*51440*/  LDGSTS.E [R6+0x21580], desc[UR32][R208.64], P0 ;  /* 0x21580000d0067fae */ /* 0x000fe800081a1020 */
[----:B----4-:R-:W4:Y:S04]  /*51450*/  LDL.LU.64 R212, [R1+0x1558] ;  /* 0x0015580001d47983 */ /* 0x010f280000300a00 */
[----:B------:R-:W2:Y:S04]  /*51460*/  LDL.LU.64 R210, [R1+0x1518] ;  /* 0x0015180001d27983 */ /* 0x000ea80000300a00 */
[----:B------:R-:W2:Y:S04]  /*51470*/  LDL.LU.64 R208, [R1+0x14d8] ;  /* 0x0014d80001d07983 */ /* 0x000ea80000300a00 */
[----:B------:R-:W-:Y:S04]  /*51480*/  LDGSTS.E [R6+0x21980], desc[UR32][R204.64], P0 ;  /* 0x21980000cc067fae */ /* 0x000fe800081a1020 */
[----:B------:R1:W-:Y:S04]  /*51490*/  LDGSTS.E [R6+0x21d80], desc[UR32][R202.64], P0 ;  /* 0x21d80000ca067fae */ /* 0x0003e800081a1020 */
[----:B------:R-:W2:Y:S04]  /*514a0*/  LDL.LU.64 R204, [R1+0x1498] ;  /* 0x0014980001cc7983 */ /* 0x000ea80000300a00 */
[----:B------:R-:W2:Y:S01]  /*514b0*/  LDL.LU.64 R202, [R1+0x1458] ;  /* 0x0014580001ca7983 */ /* 0x000ea20000300a00 */
[----:B------:R-:W1:Y:S02]  /*514c0*/  S2R R220, SR_TID.X ;  /* 0x0000000000dc7919 */ /* 0x000e640000002100 */
[----:B-1----:R-:W-:-:S05]  /*514d0*/  LOP3.LUT R220, R220, 0x1f, RZ, 0xc0, !PT ;  /* 0x0000001fdcdc7812 */ /* 0x002fca00078ec0ff */
[----:B------:R-:W-:-:S05]  /*514e0*/  IMAD.SHL.U32 R228, R220, 0x4, RZ ;  /* 0x00000004dce47824 */ /* 0x000fca00078e00ff */
[----:B------:R-:W-:Y:S02]  /*514f0*/  LOP3.LUT R228, R228, 0x40, RZ, 0x3c, !PT ;  /* 0x00000040e4e47812 */ /* 0x000fe400078e3cff */
        /* <DEDUP_REMOVED lines=12> */
[----:B------:R-:W-:Y:S02]  /*515c0*/  IADD3 R199, P1, PT, R200, R5, RZ ;  /* 0x00000005c8c77210 */ /* 0x000fe40007f3e0ff */
[----:B------:R-:W-:-:S03]  /*515d0*/  LOP3.LUT R195, R195, R194, RZ, 0x3c, !PT ;  /* 0x000000c2c3c37212 */ /* 0x000fc600078e3cff */
[----:B------:R-:W-:Y:S01]  /*515e0*/  IMAD.X R198, R201, 0x1, R4, P1 ;  /* 0x00000001c9c67824 */ /* 0x000fe200008e0604 */
[----:B------:R-:W-:Y:S01]  /*515f0*/  IADD3 R201, P1, PT, R222, R5, RZ ;  /* 0x00000005dec97210 */ /* 0x000fe20007f3e0ff */
[----:B------:R-:W-:Y:S01]  /*51600*/  IMAD.MOV.U32 R227, RZ, RZ, R6 ;  /* 0x000000ffffe37224 */ /* 0x000fe200078e0006 */
[----:B------:R-:W-:Y:S01]  /*51610*/  MOV R226, R7 ;  /* 0x0000000700e27202 */ /* 0x000fe20000000f00 */
[----:B------:R-:W-:Y:S01]  /*51620*/  VIADD R6, R228, UR10 ;  /* 0x0000000ae4067c36 */ /* 0x000fe20008000000 */
[----:B------:R-:W-:Y:S01]  /*51630*/  LOP3.LUT R194, R195, R194, RZ, 0x3c, !PT ;  /* 0x000000c2c3c27212 */ /* 0x000fe200078e3cff */
[----:B------:R-:W-:Y:S02]  /*51640*/  IMAD.X R200, R223, 0x1, R4, P1 ;  /* 0x00000001dfc87824 */ /* 0x000fe400008e0604 */
[----:B------:R-:W-:Y:S01]  /*51650*/  IMAD.MOV.U32 R224, RZ, RZ, R189 ;  /* 0x000000ffffe07224 */ /* 0x000fe200078e00bd */
[----:B------:R-:W-:Y:S01]  /*51660*/  LDGSTS.E [R6+0x20200], desc[UR32][R226.64], P0 ;  /* 0x20200000e2067fae */ /* 0x000fe200081a1020 */
[----:B------:R-:W-:-:S02]  /*51670*/  IMAD.MOV.U32 R225, RZ, RZ, R188 ;  /* 0x000000ffffe17224 */ /* 0x000fc400078e00bc */
[----:B------:R-:W-:Y:S02]  /*51680*/  IMAD.MOV.U32 R222, RZ, RZ, R191 ;  /* 0x000000ffffde7224 */ /* 0x000fe400078e00bf */
[----:B------:R-:W-:Y:S01]  /*51690*/  IMAD.MOV.U32 R223, RZ, RZ, R190 ;  /* 0x000000ffffdf7224 */ /* 0x000fe200078e00be */
[----:B------:R-:W-:Y:S01]  /*516a0*/  LOP3.LUT R195, R195, R194, RZ, 0x3c, !PT ;  /* 0x000000c2c3c37212 */ /* 0x000fe200078e3cff */
[----:B------:R-:W-:Y:S02]  /*516b0*/  IMAD.MOV.U32 R220, RZ, RZ, R193 ;  /* 0x000000ffffdc7224 */ /* 0x000fe400078e00c1 */
[----:B------:R-:W-:Y:S01]  /*516c0*/  IMAD.MOV.U32 R221, RZ, RZ, R192 ;  /* 0x000000ffffdd7224 */ /* 0x000fe200078e00c0 */
[----:B------:R-:W-:Y:S01]  /*516d0*/  MOV R192, R197 ;  /* 0x000000c500c07202 */ /* 0x000fe20000000f00 */
[----:B------:R-:W-:Y:S01]  /*516e0*/  IMAD.MOV.U32 R193, RZ, RZ, R196 ;  /* 0x000000ffffc17224 */ /* 0x000fe200078e00c4 */
[----:B------:R-:W-:Y:S01]  /*516f0*/  STL.64 [R1+0x1620], R226 ;  /* 0x001620e201007387 */ /* 0x000fe20000100a00 */
[----:B------:R-:W-:-:S02]  /*51700*/  IMAD.MOV.U32 R190, RZ, RZ, R199 ;  /* 0x000000ffffbe7224 */ /* 0x000fc400078e00c7 */
        /* <DEDUP_REMOVED lines=21> */
[----:B---3--:R-:W-:-:S05]  /*51860*/  IADD3 R191, P1, PT, R214, R5, RZ ;  /* 0x00000005d6bf7210 */ /* 0x008fca0007f3e0ff */
[----:B------:R-:W-:Y:S01]  /*51870*/  IMAD.X R190, R215, 0x1, R4, P1 ;  /* 0x00000001d7be7824 */ /* 0x000fe200008e0604 */
[----:B----4-:R-:W-:-:S05]  /*51880*/  IADD3 R193, P1, PT, R212, R5, RZ ;  /* 0x00000005d4c17210 */ /* 0x010fca0007f3e0ff */
[----:B------:R-:W-:Y:S01]  /*51890*/  IMAD.X R192, R213, 0x1, R4, P1 ;  /* 0x00000001d5c07824 */ /* 0x000fe200008e0604 */
[----:B------:R-:W-:-:S04]  /*518a0*/  IADD3 R195, P1, PT, R210, R5, RZ ;  /* 0x00000005d2c37210 */ /* 0x000fc80007f3e0ff */
[----:B------:R-:W-:Y:S02]  /*518b0*/  IADD3.X R194, PT, PT, R211, R4, RZ, P1, !PT ;  /* 0x00000004d3c27210 */ /* 0x000fe40000ffe4ff */
[----:B------:R-:W-:-:S05]  /*518c0*/  IADD3 R197, P1, PT, R208, R5, RZ ;  /* 0x00000005d0c57210 */ /* 0x000fca0007f3e0ff */
[----:B------:R-:W-:Y:S01]  /*518d0*/  IMAD.X R196, R209, 0x1, R4, P1 ;  /* 0x00000001d1c47824 */ /* 0x000fe200008e0604 */
[-C--:B------:R-:W-:Y:S01]  /*518e0*/  IADD3 R199, P1, PT, R204, R5.reuse, RZ ;  /* 0x00000005ccc77210 */ /* 0x080fe20007f3e0ff */
[----:B------:R-:W-:Y:S02]  /*518f0*/  IMAD.MOV.U32 R218, RZ, RZ, R7 ;  /* 0x000000ffffda7224 */ /* 0x000fe400078e0007 */
[----:B------:R-:W-:Y:S02]  /*51900*/  IMAD.MOV.U32 R219, RZ, RZ, R6 ;  /* 0x000000ffffdb7224 */ /* 0x000fe400078e0006 */
[----:B------:R-:W-:Y:S01]  /*51910*/  IMAD.X R198, R205, 0x1, R4, P1 ;  /* 0x00000001cdc67824 */ /* 0x000fe200008e0604 */
[----:B------:R-:W-:Y:S01]  /*51920*/  IADD3 R201, P1, PT, R202, R5, RZ ;  /* 0x00000005cac97210 */ /* 0x000fe20007f3e0ff */
[----:B------:R-:W-:Y:S02]  /*51930*/  IMAD.MOV.U32 R216, RZ, RZ, R189 ;  /* 0x000000ffffd87224 */ /* 0x000fe400078e00bd */
[----:B------:R-:W-:Y:S01]  /*51940*/  IMAD.MOV.U32 R217, RZ, RZ, R188 ;  /* 0x000000ffffd97224 */ /* 0x000fe200078e00bc */
[----:B------:R-:W-:Y:S01]  /*51950*/  MOV R212, R193 ;  /* 0x000000c100d47202 */ /* 0x000fe20000000f00 */
[----:B------:R-:W-:-:S02]  /*51960*/  IMAD.MOV.U32 R214, RZ, RZ, R191 ;  /* 0x000000ffffd67224 */ /* 0x000fc400078e00bf */
[----:B------:R-:W-:Y:S02]  /*51970*/  IMAD.MOV.U32 R215, RZ, RZ, R190 ;  /* 0x000000ffffd77224 */ /* 0x000fe400078e00be */
        /* <DEDUP_REMOVED lines=17> */
[----:B------:R1:W-:Y:S04]  /*51a90*/  STL.64 [R1+0x1498], R204 ;  /* 0x001498cc01007387 */ /* 0x0003e80000100a00 */
        /* <DEDUP_REMOVED lines=26> */
[----:B------:R-:W-:-:S05]  /*51c40*/  IMAD.SHL.U32 R207, R207, 0x4, RZ ;  /* 0x00000004cfcf7824 */ /* 0x000fca00078e00ff */
[----:B------:R-:W-:Y:S01]  /*51c50*/  LOP3.LUT R207, R207, 0x60, RZ, 0x3c, !PT ;  /* 0x00000060cfcf7812 */ /* 0x000fe200078e3cff */
[----:B------:R-:W-:-:S04]  /*51c60*/  UIADD3 UR4, UPT, UPT, UR4, 0x1, URZ ;  /* 0x0000000104047890 */ /* 0x000fc8000fffe0ff */
[----:B------:R-:W-:Y:S01]  /*51c70*/  UISETP.NE.U32.AND UP0, UPT, UR4, UR7, UPT ;  /* 0x000000070400728c */ /* 0x000fe2000bf05070 */
[----:B------:R-:W-:-:S05]  /*51c80*/  IADD3 R7, P1, PT, R188, R5, RZ ;  /* 0x00000005bc077210 */ /* 0x000fca0007f3e0ff */
[----:B-1----:R-:W-:Y:S01]  /*51c90*/  IMAD.X R6, R189, 0x1, R4, P1 ;  /* 0x00000001bd067824 */ /* 0x002fe200008e0604 */
        /* <DEDUP_REMOVED lines=18> */
[----:B------:R-:W-:Y:S02]  /*51dc0*/  IMAD.MOV.U32 R224, RZ, RZ, R189 ;  /* 0x000000ffffe07224 */ /* 0x000fe400078e00bd */
[----:B------:R-:W-:Y:S02]  /*51dd0*/  IMAD.MOV.U32 R225, RZ, RZ, R188 ;  /* 0x000000ffffe17224 */ /* 0x000fe400078e00bc */
[----:B------:R-:W-:-:S02]  /*51de0*/  IMAD.X R200, R221, 0x1, R4, P1 ;  /* 0x00000001ddc87824 */ /* 0x000fc400008e0604 */
[----:B------:R-:W-:Y:S02]  /*51df0*/  IMAD.MOV.U32 R222, RZ, RZ, R191 ;  /* 0x000000ffffde7224 */ /* 0x000fe400078e00bf */
[----:B------:R-:W-:Y:S01]  /*51e00*/  IMAD.MOV.U32 R223, RZ, RZ, R190 ;  /* 0x000000ffffdf7224 */ /* 0x000fe200078e00be */
[----:B------:R-:W-:Y:S01]  /*51e10*/  LOP3.LUT R195, R195, R194, RZ, 0x3c, !PT ;  /* 0x000000c2c3c37212 */ /* 0x000fe200078e3cff */
[----:B------:R-:W-:Y:S01]  /*51e20*/  IMAD.MOV.U32 R220, RZ, RZ, R193 ;  /* 0x000000ffffdc7224 */ /* 0x000fe200078e00c1 */
[----:B------:R-:W-:Y:S01]  /*51e30*/  LDGSTS.E [R6+0x20300], desc[UR32][R226.64], P0 ;  /* 0x20300000e2067fae */ /* 0x000fe200081a1020 */
        /* <DEDUP_REMOVED lines=32> */
[----:B------:R-:W-:-:S04]  /*52040*/  IADD3 R197, P1, PT, R208, R5, RZ ;  /* 0x00000005d0c57210 */ /* 0x000fc80007f3e0ff */
[----:B------:R-:W-:Y:S02]  /*52050*/  IADD3.X R196, PT, PT, R209, R4, RZ, P1, !PT ;  /* 0x00000004d1c47210 */ /* 0x000fe40000ffe4ff */
[----:B------:R-:W-:Y:S02]  /*52060*/  IADD3 R199, P1, PT, R204, R5, RZ ;  /* 0x00000005ccc77210 */ /* 0x000fe40007f3e0ff */
[----:B------:R-:W-:-:S03]  /*52070*/  LOP3.LUT R191, R191, R190, RZ, 0x3c, !PT ;  /* 0x000000bebfbf7212 */ /* 0x000fc600078e3cff */
[----:B------:R-:W-:Y:S01]  /*52080*/  IMAD.X R198, R205, 0x1, R4, P1 ;  /* 0x00000001cdc67824 */ /* 0x000fe200008e0604 */
[----:B------:R-:W-:Y:S01]  /*52090*/  IADD3 R201, P1, PT, R202, R5, RZ ;  /* 0x00000005cac97210 */ /* 0x000fe20007f3e0ff */
[----:B------:R-:W-:Y:S01]  /*520a0*/  IMAD.MOV.U32 R205, RZ, RZ, R6 ;  /* 0x000000ffffcd7224 */ /* 0x000fe200078e0006 */
[----:B------:R-:W-:Y:S02]  /*520b0*/  LOP3.LUT R6, R206, 0x70, RZ, 0x3c, !PT ;  /* 0x00000070ce067812 */ /* 0x000fe400078e3cff */
[----:B------:R-:W-:Y:S02]  /*520c0*/  LOP3.LUT R193, R193, R192, RZ, 0x3c, !PT ;  /* 0x000000c0c1c17212 */ /* 0x000fe400078e3cff */
[----:B------:R-:W-:Y:S02]  /*520d0*/  LOP3.LUT R195, R195, R194, RZ, 0x3c, !PT ;  /* 0x000000c2c3c37212 */ /* 0x000fe400078e3cff */
[----:B------:R-:W-:Y:S02]  /*520e0*/  LOP3.LUT R197, R197, R196, RZ, 0x3c, !PT ;  /* 0x000000c4c5c57212 */ /* 0x000fe400078e3cff */
[----:B------:R-:W-:-:S02]  /*520f0*/  LOP3.LUT R190, R191, R190, RZ, 0x3c, !PT ;  /* 0x000000bebfbe7212 */ /* 0x000fc400078e3cff */
[----:B------:R-:W-:Y:S01]  /*52100*/  LOP3.LUT R199, R199, R198, RZ, 0x3c, !PT ;  /* 0x000000c6c7c77212 */ /* 0x000fe200078e3cff */
[----:B------:R-:W-:Y:S01]  /*52110*/  IMAD.X R200, R203, 0x1, R4, P1 ;  /* 0x00000001cbc87824 */ /* 0x000fe200008e0604 */
[----:B------:R-:W-:Y:S01]  /*52120*/  LOP3.LUT R192, R193, R192, RZ, 0x3c, !PT ;  /* 0x000000c0c1c07212 */ /* 0x000fe200078e3cff */
[----:B------:R-:W-:Y:S01]  /*52130*/  IMAD.MOV.U32 R204, RZ, RZ, R7 ;  /* 0x000000ffffcc7224 */ /* 0x000fe200078e0007 */
[----:B------:R-:W-:Y:S01]  /*52140*/  LOP3.LUT R194, R195, R194, RZ, 0x3c, !PT ;  /* 0x000000c2c3c27212 */ /* 0x000fe200078e3cff */
[----:B------:R-:W-:Y:S01]  /*52150*/  VIADD R6, R6, UR10 ;  /* 0x0000000a06067c36 */ /* 0x000fe20008000000 */
[----:B------:R-:W-:Y:S01]  /*52160*/  LOP3.LUT R196, R197, R196, RZ, 0x3c, !PT ;  /* 0x000000c4c5c47212 */ /* 0x000fe200078e3cff */
[----:B------:R-:W-:Y:S01]  /*52170*/  IMAD.MOV.U32 R202, RZ, RZ, R189 ;  /* 0x000000ffffca7224 */ /* 0x000fe200078e00bd */
[----:B------:R-:W-:Y:S01]  /*52180*/  LOP3.LUT R191, R191, R190, RZ, 0x3c, !PT ;  /* 0x000000bebfbf7212 */ /* 0x000fe200078e3cff */
[----:B------:R-:W-:Y:S01]  /*52190*/  IMAD.MOV.U32 R203, RZ, RZ, R188 ;  /* 0x000000ffffcb7224 */ /* 0x000fe200078e00bc */
[----:B------:R-:W-:Y:S01]  /*521a0*/  LOP3.LUT R198, R199, R198, RZ, 0x3c, !PT ;  /* 0x000000c6c7c67212 */ /* 0x000fe200078e3cff */
[----:B------:R1:W-:Y:S01]  /*521b0*/  LDGSTS.E [R6+0x20380], desc[UR32][R204.64], P0 ;  /* 0x20380000cc067fae */ /* 0x0003e200081a1020 */
[----:B------:R-:W-:-:S02]  /*521c0*/  LOP3.LUT R193, R193, R192, RZ, 0x3c, !PT ;  /* 0x000000c0c1c17212 */ /* 0x000fc400078e3cff */
[----:B------:R-:W-:Y:S01]  /*521d0*/  LOP3.LUT R195, R195, R194, RZ, 0x3c, !PT ;  /* 0x000000c2c3c37212 */ /* 0x000fe200078e3cff */
[----:B------:R1:W-:Y:S01]  /*521e0*/  STL.64 [R1+0x1608], R204 ;  /* 0x001608cc01007387 */ /* 0x0003e20000100a00 */
[----:B------:R-:W-:Y:S01]  /*521f0*/  LOP3.LUT R197, R197, R196, RZ, 0x3c, !PT ;  /* 0x000000c4c5c57212 */ /* 0x000fe200078e3cff */
[----:B------:R-:W-:Y:S01]  /*52200*/  IMAD.MOV.U32 R188, RZ, RZ, R201 ;  /* 0x000000ffffbc7224 */ /* 0x000fe200078e00c9 */
[----:B------:R-:W-:Y:S01]  /*52210*/  LOP3.LUT R199, R199, R198, RZ, 0x3c, !PT ;  /* 0x000000c6c7c77212 */ /* 0x000fe200078e3cff */
[----:B------:R1:W-:Y:S01]  /*52220*/  LDGSTS.E [R6+0x20780], desc[UR32][R202.64], P0 ;  /* 0x20780000ca067fae */ /* 0x0003e200081a1020 */
[----:B------:R-:W-:-:S03]  /*52230*/  IMAD.MOV.U32 R189, RZ, RZ, R200 ;  /* 0x000000ffffbd7224 */ /* 0x000fc600078e00c8 */
[----:B------:R1:W-:Y:S04]  /*52240*/  STL.64 [R1+0x15c8], R202 ;  /* 0x0015c8ca01007387 */ /* 0x0003e80000100a00 */
[----:B------:R1:W-:Y:S04]  /*52250*/  LDGSTS.E [R6+0x20b80], desc[UR32][R190.64], P0 ;  /* 0x20b80000be067fae */ /* 0x0003e800081a1020 */
        /* <DEDUP_REMOVED lines=11> */
[----:B------:R-:W0:Y:S01]  /*52310*/  LDGDEPBAR ;  /* 0x00000000000079af */ /* 0x000e220000000000 */
[----:B------:R-:W-:Y:S05]  /*52320*/  BRA.U UP0, `(.L_x_1) ;  /* 0xfffffd1100b07547 */ /* 0x000fea000b83ffff */
.L_x_0:
[----:B-1----:R-:W1:Y:S01]  /*52330*/  S2R R6, SR_TID.X ;  /* 0x0000000000067919 */ /* 0x002e620000002100 */
[----:B------:R-:W-:-:S04]  /*52340*/  DEPBAR.LE SB0, 0x0 ;  /* 0x000080000000791a */ /* 0x000fc80000000000 */
[----:B------:R-:W2:Y:S01]  /*52350*/  LDL R204, [R1+0x1444] ;  /* 0x0014440001cc7983 */ /* 0x000ea20000100800 */
[----:B------:R-:W3:Y:S01]  /*52360*/  LDC R3, c[0x0][0x3b4] ;  /* 0x0000ed00ff037b82 */ /* 0x000ee20000000800 */
[----:B------:R-:W4:Y:S02]  /*52370*/  LDCU.64 UR34, c[0x0][0x398] ;  /* 0x00007300ff2277ac */ /* 0x000f240008000a00 */
[----:B------:R-:W2:Y:S01]  /*52380*/  LDL.LU R4, [R1+0xb60] ;  /* 0x000b600001047983 */ /* 0x000ea20000300800 */
[----:B------:R-:W1:Y:S03]  /*52390*/  LDCU UR46, c[0x0][0x3b4] ;  /* 0x00007680ff2e77ac */ /* 0x000e660008000800 */
[----:B------:R-:W2:Y:S01]  /*523a0*/  LDL.LU R5, [R1+0xb68] ;  /* 0x000b680001057983 */ /* 0x000ea20000300800 */
[----:B------:R-:W1:Y:S01]  /*523b0*/  LDCU.64 UR36, c[0x0][0x390] ;  /* 0x00007200ff2477ac */ /* 0x000e620008000a00 */
[----:B------:R-:W2:Y:S01]  /*523c0*/  LDCU.64 UR38, c[0x0][0x390] ;  /* 0x00007200ff2677ac */ /* 0x000ea20008000a00 */
[----:B------:R-:W2:Y:S01]  /*523d0*/  LDCU.64 UR40, c[0x0][0x390] ;  /* 0x00007200ff2877ac */ /* 0x000ea20008000a00 */
[----:B------:R-:W2:Y:S01]  /*523e0*/  LDCU.64 UR42, c[0x0][0x390] ;  /* 0x00007200ff2a77ac */ /* 0x000ea20008000a00 */
[----:B------:R-:W2:Y:S01]  /*523f0*/  LDCU.64 UR44, c[0x0][0x390] ;  /* 0x00007200ff2c77ac */ /* 0x000ea20008000a00 */
[----:B-1----:R-:W-:Y:S01]  /*52400*/  LOP3.LUT R6, R6, 0x1f, RZ, 0xc0, !PT ;  /* 0x0000001f06067812 */ /* 0x002fe200078ec0ff */
[----:B------:R-:W1:Y:S03]  /*52410*/  LDCU.64 UR48, c[0x0][0x390] ;  /* 0x00007200ff3077ac */ /* 0x000e660008000a00 */
[----:B------:R-:W-:Y:S01]  /*52420*/  LEA R0, R6, UR5, 0x4 ;  /* 0x0000000506007c11 */ /* 0x000fe2000f8e20ff */
[----:B------:R-:W-:Y:S06]  /*52430*/  BAR.SYNC.DEFER_BLOCKING 0x0 ;  /* 0x0000000000007b1d */ /* 0x000fec0000010000 */
[----:B------:R-:W1:Y:S01]  /*52440*/  LDCU UR59, c[0x0][0x398] ;  /* 0x00007300ff3b77ac */ /* 0x000e620008000800 */
[----:B------:R-:W2:Y:S01]  /*52450*/  LDL.LU R6, [R1+0x12a0] ;  /* 0x0012a00001067983 */ /* 0x000ea20000300800 */
[----:B------:R-:W1:Y:S03]  /*52460*/  LDCU UR58, c[0x0][0x398] ;  /* 0x00007300ff3a77ac */ /* 0x000e660008000800 */
[----:B------:R-:W2:Y:S01]  /*52470*/  LDL.LU R7, [R1+0x12a8] ;  /* 0x0012a80001077983 */ /* 0x000ea20000300800 */
[----:B------:R-:W1:Y:S03]  /*52480*/  LDCU UR4, c[0x0][0x398] ;  /* 0x00007300ff0477ac */ /* 0x000e660008000800 */
[----:B------:R-:W3:Y:S01]  /*52490*/  LDL.LU R188, [R1+0xa70] ;  /* 0x000a700001bc7983 */ /* 0x000ee20000300800 */
[----:B------:R-:W1:Y:S03]  /*524a0*/  LDCU UR5, c[0x0][0x398] ;  /* 0x00007300ff0577ac */ /* 0x000e660008000800 */
[----:B------:R-:W3:Y:S01]  /*524b0*/  LDL.LU R189, [R1+0xa78] ;  /* 0x000a780001bd7983 */ /* 0x000ee20000300800 */
[----:B------:R-:W1:Y:S03]  /*524c0*/  LDCU UR6, c[0x0][0x398] ;  /* 0x00007300ff0677ac */ /* 0x000e660008000800 */
[----:B------:R-:W3:Y:S01]  /*524d0*/  LDL.LU R190, [R1+0x1220] ;  /* 0x0012200001be7983 */ /* 0x000ee20000300800 */
[----:B------:R-:W1:Y:S03]  /*524e0*/  LDCU UR7, c[0x0][0x398] ;  /* 0x00007300ff0777ac */ /* 0x000e660008000800 */
[----:B------:R-:W3:Y:S01]  /*524f0*/  LDL.LU R191, [R1+0x1228] ;  /* 0x0012280001bf7983 */ /* 0x000ee20000300800 */
[----:B------:R-:W1:Y:S01]  /*52500*/  LDCU UR8, c[0x0][0x398] ;  /* 0x00007300ff0877ac */ /* 0x000e620008000800 */
        /* <DEDUP_REMOVED lines=49> */
[----:B--2---:R2:W-:Y:S01]  /*52820*/  STSM.16.M88.4 [R0], R4 ;  /* 0x0000000400007844 */ /* 0x0045e20000000200 */
[----:B------:R-:W-:-:S03]  /*52830*/  NOP ;  /* 0x0000000000007918 */ /* 0x000fc60000000000 */
[----:B------:R-:W1:Y:S01]  /*52840*/  LDS.128 R192, [R0] ;  /* 0x0000000000c07984 */ /* 0x000e620000000c00 */
[----:B------:R-:W-:-:S03]  /*52850*/  NOP ;  /* 0x0000000000007918 */ /* 0x000fc60000000000 */
[----:B--2---:R-:W2:Y:S04]  /*52860*/  LDL.LU R4, [R1+0x760] ;  /* 0x0007600001047983 */ /* 0x004ea80000300800 */
[----:B-1----:R-:W-:Y:S04]  /*52870*/  STL.64 [R1+0x3f0], R192 ;  /* 0x0003f0c001007387 */ /* 0x002fe80000100a00 */
[----:B------:R-:W-:Y:S04]  /*52880*/  STL.64 [R1+0x3f8], R194 ;  /* 0x0003f8c201007387 */ /* 0x000fe80000100a00 */
[----:B------:R-:W2:Y:S04]  /*52890*/  LDL.LU R5, [R1+0x768] ;  /* 0x0007680001057983 */ /* 0x000ea80000300800 */
[----:B------:R-:W2:Y:S04]  /*528a0*/  LDL.LU R6, [R1+0x11a0] ;  /* 0x0011a00001067983 */ /* 0x000ea80000300800 */
[----:B------:R-:W2:Y:S04]  /*528b0*/  LDL.LU R7, [R1+0x11a8] ;  /* 0x0011a80001077983 */ /* 0x000ea80000300800 */
[----:B---3--:R1:W-:Y:S01]  /*528c0*/  STSM.16.M88.4 [R0], R188 ;  /* 0x000000bc00007844 */ /* 0x0083e20000000200 */
[----:B------:R-:W-:-:S03]  /*528d0*/  NOP ;  /* 0x0000000000007918 */ /* 0x000fc60000000000 */
[----:B------:R-:W3:Y:S01]  /*528e0*/  LDS.128 R192, [R0] ;  /* 0x0000000000c07984 */ /* 0x000ee20000000c00 */
[----:B------:R-:W-:-:S03]  /*528f0*/  NOP ;  /* 0x0000000000007918 */ /* 0x000fc60000000000 */
[----:B-1----:R-:W4:Y:S04]  /*52900*/  LDL.LU R188, [R1+0x620] ;  /* 0x0006200001bc7983 */ /* 0x002f280000300800 */
[----:B---3--:R-:W-:Y:S04]  /*52910*/  STL.64 [R1+0x3e0], R192 ;  /* 0x0003e0c001007387 */ /* 0x008fe80000100a00 */
[----:B------:R-:W-:Y:S04]  /*52920*/  STL.64 [R1+0x3e8], R194 ;  /* 0x0003e8c201007387 */ /* 0x000fe80000100a00 */
[----:B------:R-:W4:Y:S04]  /*52930*/  LDL.LU R189, [R1+0x628] ;  /* 0x0006280001bd7983 */ /* 0x000f280000300800 */
[----:B------:R-:W4:Y:S04]  /*52940*/  LDL.LU R190, [R1+0x1120] ;  /* 0x0011200001be7983 */ /* 0x000f280000300800 */
[----:B------:R-:W4:Y:S04]  /*52950*/  LDL.LU R191, [R1+0x1128] ;  /* 0x0011280001bf7983 */ /* 0x000f280000300800 */
[----:B--2---:R1:W-:Y:S01]  /*52960*/  STSM.16.M88.4 [R0], R4 ;  /* 0x0000000400007844 */ /* 0x0043e20000000200 */
[----:B------:R-:W-:-:S03]  /*52970*/  NOP ;  /* 0x0000000000007918 */ /* 0x000fc60000000000 */
[----:B------:R-:W2:Y:S01]  /*52980*/  LDS.128 R192, [R0] ;  /* 0x0000000000c07984 */ /* 0x000ea20000000c00 */
[----:B------:R-:W-:-:S03]  /*52990*/  NOP ;  /* 0x0000000000007918 */ /* 0x000fc60000000000 */
[----:B-1----:R-:W3:Y:S04]  /*529a0*/  LDL.LU R4, [R1+0x550] ;  /* 0x0005500001047983 */ /* 0x002ee80000300800 */
[----:B--2---:R-:W-:Y:S04]  /*529b0*/  STL.64 [R1+0x3d0], R192 ;  /* 0x0003d0c001007387 */ /* 0x004fe80000100a00 */
[----:B------:R-:W-:Y:S04]  /*529c0*/  STL.64 [R1+0x3d8], R194 ;  /* 0x0003d8c201007387 */ /* 0x000fe80000100a00 */
[----:B------:R-:W3:Y:S04]  /*529d0*/  LDL.LU R5, [R1+0x558] ;  /* 0x0005580001057983 */ /* 0x000ee80000300800 */
[----:B------:R-:W3:Y:S04]  /*529e0*/  LDL.LU R6, [R1+0x10a0] ;  /* 0x0010a00001067983 */ /* 0x000ee80000300800 */
[----:B------:R-:W3:Y:S04]  /*529f0*/  LDL.LU R7, [R1+0x10a8] ;  /* 0x0010a80001077983 */ /* 0x000ee80000300800 */
[----:B----4-:R1:W-:Y:S01]  /*52a00*/  STSM.16.M88.4 [R0], R188 ;  /* 0x000000bc00007844 */ /* 0x0103e20000000200 */
[----:B------:R-:W-:-:S03]  /*52a10*/  NOP ;  /* 0x0000000000007918 */ /* 0x000fc60000000000 */
[----:B------:R-:W2:Y:S01]  /*52a20*/  LDS.128 R192, [R0] ;  /* 0x0000000000c07984 */ /* 0x000ea20000000c00 */
[----:B------:R-:W-:-:S03]  /*52a30*/  NOP ;  /* 0x0000000000007918 */ /* 0x000fc60000000000 */
[----:B-1----:R-:W4:Y:S04]  /*52a40*/  LDL.LU R188, [R1+0x480] ;  /* 0x0004800001bc7983 */ /* 0x002f280000300800 */
[----:B--2---:R-:W-:Y:S04]  /*52a50*/  STL.64 [R1+0x3c0], R192 ;  /* 0x0003c0c001007387 */ /* 0x004fe80000100a00 */
[----:B------:R-:W-:Y:S04]  /*52a60*/  STL.64 [R1+0x3c8], R194 ;  /* 0x0003c8c201007387 */ /* 0x000fe80000100a00 */
[----:B------:R-:W4:Y:S04]  /*52a70*/  LDL.LU R189, [R1+0x488] ;  /* 0x0004880001bd7983 */ /* 0x000f280000300800 */
[----:B------:R-:W4:Y:S04]  /*52a80*/  LDL.LU R190, [R1+0x1020] ;  /* 0x0010200001be7983 */ /* 0x000f280000300800 */
[----:B------:R-:W4:Y:S04]  /*52a90*/  LDL.LU R191, [R1+0x1028] ;  /* 0x0010280001bf7983 */ /* 0x000f280000300800 */
[----:B---3--:R1:W-:Y:S01]  /*52aa0*/  STSM.16.M88.4 [R0], R4 ;  /* 0x0000000400007844 */ /* 0x0083e20000000200 */
        /* <DEDUP_REMOVED lines=39> */
[----:B---3--:R-:W-:Y:S01]  /*52d20*/  STSM.16.M88.4 [R0], R4 ;  /* 0x0000000400007844 */ /* 0x008fe20000000200 */
[----:B------:R-:W-:-:S03]  /*52d30*/  NOP ;  /* 0x0000000000007918 */ /* 0x000fc60000000000 */
[----:B------:R-:W1:Y:S01]  /*52d40*/  LDS.128 R192, [R0] ;  /* 0x0000000000c07984 */ /* 0x000e620000000c00 */
[----:B------:R-:W-:-:S03]  /*52d50*/  NOP ;  /* 0x0000000000007918 */ /* 0x000fc60000000000 */
[----:B-1----:R-:W-:Y:S04]  /*52d60*/  STL.64 [R1+0x370], R192 ;  /* 0x000370c001007387 */ /* 0x002fe80000100a00 */
[----:B------:R-:W-:Y:S04]  /*52d70*/  STL.64 [R1+0x378], R194 ;  /* 0x000378c201007387 */ /* 0x000fe80000100a00 */
[----:B------:R-:W2:Y:S04]  /*52d80*/  LDL.LU R6, [R1+0xe20] ;  /* 0x000e200001067983 */ /* 0x000ea80000300800 */
[----:B------:R-:W2:Y:S04]  /*52d90*/  LDL.LU R7, [R1+0xe28] ;  /* 0x000e280001077983 */ /* 0x000ea80000300800 */
[----:B----4-:R-:W-:Y:S01]  /*52da0*/  STSM.16.M88.4 [R0], R188 ;  /* 0x000000bc00007844 */ /* 0x010fe20000000200 */
[----:B------:R-:W-:-:S03]  /*52db0*/  NOP ;  /* 0x0000000000007918 */ /* 0x000fc60000000000 */
[----:B------:R-:W1:Y:S01]  /*52dc0*/  LDS.128 R192, [R0] ;  /* 0x0000000000c07984 */ /* 0x000e620000000c00 */
[----:B-----5:R-:W-:Y:S02]  /*52dd0*/  IMAD.MOV.U32 R4, RZ, RZ, R244 ;  /* 0x000000ffff047224 */ /* 0x020fe400078e00f4 */
[----:B------:R-:W-:Y:S01]  /*52de0*/  IMAD.MOV.U32 R5, RZ, RZ, R246 ;  /* 0x000000ffff057224 */ /* 0x000fe200078e00f6 */
[----:B------:R-:W-:Y:S01]  /*52df0*/  NOP ;  /* 0x0000000000007918 */ /* 0x000fe20000000000 */
[----:B-1----:R-:W-:Y:S04]  /*52e00*/  STL.64 [R1+0x360], R192 ;  /* 0x000360c001007387 */ /* 0x002fe80000100a00 */
[----:B------:R-:W-:Y:S04]  /*52e10*/  STL.64 [R1+0x368], R194 ;  /* 0x000368c201007387 */ /* 0x000fe80000100a00 */
[----:B------:R-:W3:Y:S04]  /*52e20*/  LDL.LU R190, [R1+0xde0] ;  /* 0x000de00001be7983 */ /* 0x000ee80000300800 */
[----:B------:R-:W3:Y:S04]  /*52e30*/  LDL.LU R191, [R1+0xde8] ;  /* 0x000de80001bf7983 */ /* 0x000ee80000300800 */
[----:B--2---:R-:W-:Y:S01]  /*52e40*/  STSM.16.M88.4 [R0], R4 ;  /* 0x0000000400007844 */ /* 0x004fe20000000200 */
[----:B------:R-:W-:-:S03]  /*52e50*/  NOP ;  /* 0x0000000000007918 */ /* 0x000fc60000000000 */
[----:B------:R-:W1:Y:S04]  /*52e60*/  LDS.128 R192, [R0] ;  /* 0x0000000000c07984 */ /* 0x000e680000000c00 */
[----:B-1----:R-:W-:Y:S04]  /*52e70*/  STL.64 [R1+0x350], R192 ;  /* 0x000350c001007387 */ /* 0x002fe80000100a00 */
[----:B------:R-:W-:Y:S01]  /*52e80*/  STL.64 [R1+0x358], R194 ;  /* 0x000358c201007387 */ /* 0x000fe20000100a00 */
[----:B------:R-:W-:Y:S01]  /*52e90*/  IMAD.MOV.U32 R188, RZ, RZ, R164 ;  /* 0x000000ffffbc7224 */ /* 0x000fe200078e00a4 */
[----:B------:R-:W-:-:S02]  /*52ea0*/  NOP ;  /* 0x0000000000007918 */ /* 0x000fc40000000000 */
[----:B------:R-:W2:Y:S04]  /*52eb0*/  LDL.LU R6, [R1+0xdb0] ;  /* 0x000db00001067983 */ /* 0x000ea80000300800 */
[----:B------:R-:W2:Y:S01]  /*52ec0*/  LDL.LU R7, [R1+0xdb8] ;  /* 0x000db80001077983 */ /* 0x000ea20000300800 */
[----:B------:R-:W-:-:S05]  /*52ed0*/  IMAD.MOV.U32 R189, RZ, RZ, R166 ;  /* 0x000000ffffbd7224 */ /* 0x000fca00078e00a6 */
[----:B---3--:R-:W-:Y:S01]  /*52ee0*/  STSM.16.M88.4 [R0], R188 ;  /* 0x000000bc00007844 */ /* 0x008fe20000000200 */
[----:B------:R-:W-:-:S03]  /*52ef0*/  NOP ;  /* 0x0000000000007918 */ /* 0x000fc60000000000 */
[----:B------:R-:W1:Y:S01]  /*52f00*/  LDS.128 R192, [R0] ;  /* 0x0000000000c07984 */ /* 0x000e620000000c00 */
[----:B------:R-:W-:Y:S02]  /*52f10*/  IMAD.MOV.U32 R4, RZ, RZ, R132 ;  /* 0x000000ffff047224 */ /* 0x000fe400078e0084 */
        /* <DEDUP_REMOVED lines=19> */
[----:B------:R-:W-:Y:S01]  /*53050*/  IMAD.MOV.U32 R4, RZ, RZ, R68 ;  /* 0x000000ffff047224 */ /* 0x000fe200078e0044 */
[----:B------:R-:W-:Y:S01]  /*53060*/  MOV R5, R70 ;  /* 0x0000004600057202 */ /* 0x000fe20000000f00 */
[----:B------:R-:W-:Y:S01]  /*53070*/  NOP ;  /* 0x0000000000007918 */ /* 0x000fe20000000000 */
[----:B-1----:R-:W-:Y:S04]  /*53080*/  STL.64 [R1+0x320], R192 ;  /* 0x000320c001007387 */ /* 0x002fe80000100a00 */
[----:B------:R-:W-:Y:S04]  /*53090*/  STL.64 [R1+0x328], R194 ;  /* 0x000328c201007387 */ /* 0x000fe80000100a00 */
[----:B------:R-:W3:Y:S04]  /*530a0*/  LDL.LU R190, [R1+0xa40] ;  /* 0x000a400001be7983 */ /* 0x000ee80000300800 */
[----:B------:R-:W3:Y:S04]  /*530b0*/  LDL.LU R191, [R1+0xa48] ;  /* 0x000a480001bf7983 */ /* 0x000ee80000300800 */
[----:B--2---:R1:W-:Y:S01]  /*530c0*/  STSM.16.M88.4 [R0], R4 ;  /* 0x0000000400007844 */ /* 0x0043e20000000200 */
[----:B------:R-:W-:-:S03]  /*530d0*/  NOP ;  /* 0x0000000000007918 */ /* 0x000fc60000000000 */
[----:B------:R-:W2:Y:S04]  /*530e0*/  LDS.128 R192, [R0] ;  /* 0x0000000000c07984 */ /* 0x000ea80000000c00 */
[----:B-1----:R-:W4:Y:S04]  /*530f0*/  LDL.LU R4, [R1+0xb64] ;  /* 0x000b640001047983 */ /* 0x002f280000300800 */
[----:B--2---:R-:W-:Y:S04]  /*53100*/  STL.64 [R1+0x310], R192 ;  /* 0x000310c001007387 */ /* 0x004fe80000100a00 */
[----:B------:R-:W-:Y:S01]  /*53110*/  STL.64 [R1+0x318], R194 ;  /* 0x000318c201007387 */ /* 0x000fe20000100a00 */
[----:B------:R-:W-:Y:S01]  /*53120*/  IMAD.MOV.U32 R188, RZ, RZ, R36 ;  /* 0x000000ffffbc7224 */ /* 0x000fe200078e0024 */
[----:B------:R-:W-:-:S02]  /*53130*/  NOP ;  /* 0x0000000000007918 */ /* 0x000fc40000000000 */
[----:B------:R-:W4:Y:S04]  /*53140*/  LDL.LU R5, [R1+0xb6c] ;  /* 0x000b6c0001057983 */ /* 0x000f280000300800 */
[----:B------:R-:W4:Y:S04]  /*53150*/  LDL.LU R6, [R1+0x12a4] ;  /* 0x0012a40001067983 */ /* 0x000f280000300800 */
[----:B------:R-:W4:Y:S01]  /*53160*/  LDL.LU R7, [R1+0x12ac] ;  /* 0x0012ac0001077983 */ /* 0x000f220000300800 */
[----:B------:R-:W-:-:S05]  /*53170*/  IMAD.MOV.U32 R189, RZ, RZ, R38 ;  /* 0x000000ffffbd7224 */ /* 0x000fca00078e0026 */
        /* <DEDUP_REMOVED lines=90> */
[----:B----4-:R-:W-:Y:S01]  /*53720*/  STSM.16.M88.4 [R0], R4 ;  /* 0x0000000400007844 */ /* 0x010fe20000000200 */
[----:B------:R-:W-:-:S03]  /*53730*/  NOP ;  /* 0x0000000000007918 */ /* 0x000fc60000000000 */
[----:B------:R-:W1:Y:S01]  /*53740*/  LDS.128 R192, [R0] ;  /* 0x0000000000c07984 */ /* 0x000e620000000c00 */
[----:B------:R-:W-:-:S03]  /*53750*/  NOP ;  /* 0x0000000000007918 */ /* 0x000fc60000000000 */
[----:B-1----:R-:W-:Y:S04]  /*53760*/  STL.64 [R1+0x1b0], R192 ;  /* 0x0001b0c001007387 */ /* 0x002fe80000100a00 */
[----:B------:R-:W-:Y:S04]  /*53770*/  STL.64 [R1+0x1b8], R194 ;  /* 0x0001b8c201007387 */ /* 0x000fe80000100a00 */
[----:B------:R-:W2:Y:S04]  /*53780*/  LDL.LU R6, [R1+0xe24] ;  /* 0x000e240001067983 */ /* 0x000ea80000300800 */
[----:B------:R-:W2:Y:S04]  /*53790*/  LDL.LU R7, [R1+0xe2c] ;  /* 0x000e2c0001077983 */ /* 0x000ea80000300800 */
[----:B---3--:R-:W-:Y:S01]  /*537a0*/  STSM.16.M88.4 [R0], R188 ;  /* 0x000000bc00007844 */ /* 0x008fe20000000200 */
[----:B------:R-:W-:-:S03]  /*537b0*/  NOP ;  /* 0x0000000000007918 */ /* 0x000fc60000000000 */
[----:B------:R-:W1:Y:S01]  /*537c0*/  LDS.128 R188, [R0] ;  /* 0x0000000000bc7984 */ /* 0x000e620000000c00 */
[----:B------:R-:W-:Y:S02]  /*537d0*/  IMAD.MOV.U32 R4, RZ, RZ, R245 ;  /* 0x000000ffff047224 */ /* 0x000fe400078e00f5 */
[----:B------:R-:W-:Y:S01]  /*537e0*/  IMAD.MOV.U32 R5, RZ, RZ, R247 ;  /* 0x000000ffff057224 */ /* 0x000fe200078e00f7 */
[----:B------:R-:W-:Y:S01]  /*537f0*/  NOP ;  /* 0x0000000000007918 */ /* 0x000fe20000000000 */
[----:B------:R-:W-:Y:S02]  /*53800*/  IMAD.MOV.U32 R164, RZ, RZ, R165 ;  /* 0x000000ffffa47224 */ /* 0x000fe400078e00a5 */
[----:B------:R-:W-:Y:S01]  /*53810*/  IMAD.MOV.U32 R165, RZ, RZ, R167 ;  /* 0x000000ffffa57224 */ /* 0x000fe200078e00a7 */
[----:B-1----:R-:W-:Y:S04]  /*53820*/  STL.64 [R1+0x130], R188 ;  /* 0x000130bc01007387 */ /* 0x002fe80000100a00 */
[----:B------:R-:W-:Y:S04]  /*53830*/  STL.64 [R1+0x138], R190 ;  /* 0x000138be01007387 */ /* 0x000fe80000100a00 */
[----:B------:R-:W3:Y:S04]  /*53840*/  LDL.LU R166, [R1+0xde4] ;  /* 0x000de40001a67983 */ /* 0x000ee80000300800 */
[----:B------:R-:W3:Y:S04]  /*53850*/  LDL.LU R167, [R1+0xdec] ;  /* 0x000dec0001a77983 */ /* 0x000ee80000300800 */
[----:B--2---:R-:W-:Y:S01]  /*53860*/  STSM.16.M88.4 [R0], R4 ;  /* 0x0000000400007844 */ /* 0x004fe20000000200 */
[----:B------:R-:W-:-:S03]  /*53870*/  NOP ;  /* 0x0000000000007918 */ /* 0x000fc60000000000 */
[----:B------:R-:W1:Y:S01]  /*53880*/  LDS.128 R188, [R0] ;  /* 0x0000000000bc7984 */ /* 0x000e620000000c00 */
[----:B------:R-:W-:-:S03]  /*53890*/  NOP ;  /* 0x0000000000007918 */ /* 0x000fc60000000000 */
[----:B-1----:R-:W-:Y:S04]  /*538a0*/  STL.64 [R1+0x110], R188 ;  /* 0x000110bc01007387 */ /* 0x002fe80000100a00 */
[----:B------:R-:W-:Y:S04]  /*538b0*/  STL.64 [R1+0x118], R190 ;  /* 0x000118be01007387 */ /* 0x000fe80000100a00 */
[----:B------:R-:W2:Y:S04]  /*538c0*/  LDL.LU R6, [R1+0xdb4] ;  /* 0x000db40001067983 */ /* 0x000ea80000300800 */
[----:B------:R-:W2:Y:S01]  /*538d0*/  LDL.LU R7, [R1+0xdbc] ;  /* 0x000dbc0001077983 */ /* 0x000ea20000300800 */
[----:B------:R-:W-:-:S02]  /*538e0*/  IMAD.MOV.U32 R4, RZ, RZ, R133 ;  /* 0x000000ffff047224 */ /* 0x000fc400078e0085 */
[----:B------:R-:W-:Y:S01]  /*538f0*/  IMAD.MOV.U32 R5, RZ, RZ, R135 ;  /* 0x000000ffff057224 */ /* 0x000fe200078e0087 */
[----:B---3--:R-:W-:Y:S01]  /*53900*/  STSM.16.M88.4 [R0], R164 ;  /* 0x000000a400007844 */ /* 0x008fe20000000200 */
[----:B------:R-:W-:-:S03]  /*53910*/  NOP ;  /* 0x0000000000007918 */ /* 0x000fc60000000000 */
[----:B------:R-:W1:Y:S01]  /*53920*/  LDS.128 R132, [R0] ;  /* 0x0000000000847984 */ /* 0x000e620000000c00 */
[----:B------:R-:W-:Y:S01]  /*53930*/  NOP ;  /* 0x0000000000007918 */ /* 0x000fe20000000000 */
[----:B------:R-:W-:Y:S01]  /*53940*/  IMAD.MOV.U32 R100, RZ, RZ, R101 ;  /* 0x000000ffff647224 */ /* 0x000fe200078e0065 */
[----:B------:R-:W-:Y:S01]  /*53950*/  MOV R101, R103 ;  /* 0x0000006700657202 */ /* 0x000fe20000000f00 */
        /* <DEDUP_REMOVED lines=18> */
[----:B------:R-:W-:Y:S01]  /*53a80*/  IMAD.MOV.U32 R36, RZ, RZ, R37 ;  /* 0x000000ffff247224 */ /* 0x000fe200078e0025 */
[----:B------:R-:W-:Y:S01]  /*53a90*/  IADD3 R2, PT, PT, R204, 0x1f, RZ ;  /* 0x0000001fcc027810 */ /* 0x000fe20007ffe0ff */
[----:B------:R-:W-:Y:S01]  /*53aa0*/  IMAD.MOV.U32 R37, RZ, RZ, R39 ;  /* 0x000000ffff257224 */ /* 0x000fe200078e0027 */
[----:B------:R-:W3:Y:S01]  /*53ab0*/  LDC R71, c[0x0][0x3b4] ;  /* 0x0000ed00ff477b82 */ /* 0x000ee20000000800 */
[----:B-1----:R-:W-:Y:S04]  /*53ac0*/  STL.64 [R1+0x80], R100 ;  /* 0x0000806401007387 */ /* 0x002fe80000100a00 */
[----:B------:R-:W-:Y:S04]  /*53ad0*/  STL.64 [R1+0x88], R102 ;  /* 0x0000886601007387 */ /* 0x000fe80000100a00 */
        /* <DEDUP_REMOVED lines=286> */
[----:B------:R-:W-:Y:S01]  /*54cc0*/  MOV R37, R163 ;  /* 0x000000a300257202 */ /* 0x000fe20000000f00 */
[----:B------:R-:W-:Y:S01]  /*54cd0*/  NOP ;  /* 0x0000000000007918 */ /* 0x000fe20000000000 */
[----:B------:R-:W2:Y:S04]  /*54ce0*/  LDL.LU R6, [R1+0xda4] ;  /* 0x000da40001067983 */ /* 0x000ea80000300800 */
[----:B------:R-:W2:Y:S04]  /*54cf0*/  LDL.LU R7, [R1+0xdac] ;  /* 0x000dac0001077983 */ /* 0x000ea80000300800 */
[----:B---3--:R1:W-:Y:S01]  /*54d00*/  STSM.16.M88.4 [R0], R36 ;  /* 0x0000002400007844 */ /* 0x0083e20000000200 */
[----:B------:R-:W-:-:S03]  /*54d10*/  NOP ;  /* 0x0000000000007918 */ /* 0x000fc60000000000 */
[----:B------:R-:W3:Y:S01]  /*54d20*/  LDS.128 R100, [R0] ;  /* 0x0000000000647984 */ /* 0x000ee20000000c00 */
[----:B------:R-:W-:Y:S02]  /*54d30*/  IMAD.MOV.U32 R4, RZ, RZ, R129 ;  /* 0x000000ffff047224 */ /* 0x000fe400078e0081 */
[----:B------:R-:W-:Y:S01]  /*54d40*/  IMAD.MOV.U32 R5, RZ, RZ, R131 ;  /* 0x000000ffff057224 */ /* 0x000fe200078e0083 */
[----:B------:R-:W-:Y:S01]  /*54d50*/  NOP ;  /* 0x0000000000007918 */ /* 0x000fe20000000000 */
[----:B-1----:R-:W-:Y:S02]  /*54d60*/  IMAD.MOV.U32 R36, RZ, RZ, R97 ;  /* 0x000000ffff247224 */ /* 0x002fe400078e0061 */
[----:B------:R-:W-:Y:S01]  /*54d70*/  IMAD.MOV.U32 R37, RZ, RZ, R99 ;  /* 0x000000ffff257224 */ /* 0x000fe200078e0063 */
[----:B---3--:R-:W-:Y:S04]  /*54d80*/  STL.64 [R1+0x400], R100 ;  /* 0x0004006401007387 */ /* 0x008fe80000100a00 */
        /* <DEDUP_REMOVED lines=23> */
[----:B--2---:R1:W-:Y:S01]  /*54f00*/  STSM.16.M88.4 [R0], R4 ;  /* 0x0000000400007844 */ /* 0x0043e20000000200 */
        /* <DEDUP_REMOVED lines=164> */
[----:B------:R-:W-:Y:S01]  /*55950*/  MOV R33, R30 ;  /* 0x0000001e00217202 */ /* 0x000fe20000000f00 */
[----:B------:R-:W-:Y:S01]  /*55960*/  NOP ;  /* 0x0000000000007918 */ /* 0x000fe20000000000 */
        /* <DEDUP_REMOVED lines=135> */
[----:B------:R1:W-:Y:S04]  /*561e0*/  STL.64 [R1+0x468], R38 ;  /* 0x0004682601007387 */ /* 0x0003e80000100a00 */
[----:B------:R-:W2:Y:S04]  /*561f0*/  LDL.LU R6, [R1+0x874] ;  /* 0x0008740001067983 */ /* 0x000ea80000300800 */
[----:B------:R-:W2:Y:S01]  /*56200*/  LDL.LU R7, [R1+0x87c] ;  /* 0x00087c0001077983 */ /* 0x000ea20000300800 */
[----:B------:R-:W-:-:S02]  /*56210*/  IMAD.MOV.U32 R32, RZ, RZ, R93 ;  /* 0x000000ffff207224 */ /* 0x000fc400078e005d */
[----:B------:R-:W-:Y:S01]  /*56220*/  IMAD.MOV.U32 R33, RZ, RZ, R95 ;  /* 0x000000ffff217224 */ /* 0x000fe200078e005f */
[----:B------:R-:W-:-:S04]  /*56230*/  NOP ;  /* 0x0000000000007918 */ /* 0x000fc80000000000 */
[----:B---3--:R-:W-:Y:S01]  /*56240*/  STSM.16.M88.4 [R0], R32 ;  /* 0x0000002000007844 */ /* 0x008fe20000000200 */
[----:B------:R-:W-:-:S03]  /*56250*/  NOP ;  /* 0x0000000000007918 */ /* 0x000fc60000000000 */
[----:B------:R-:W3:Y:S01]  /*56260*/  LDS.128 R32, [R0] ;  /* 0x0000000000207984 */ /* 0x000ee20000000c00 */
[----:B------:R-:W-:Y:S01]  /*56270*/  IMAD.MOV.U32 R4, RZ, RZ, R61 ;  /* 0x000000ffff047224 */ /* 0x000fe200078e003d */
[----:B------:R-:W-:Y:S01]  /*56280*/  MOV R5, R63 ;  /* 0x0000003f00057202 */ /* 0x000fe20000000f00 */
[----:B------:R-:W-:Y:S01]  /*56290*/  NOP ;  /* 0x0000000000007918 */ /* 0x000fe20000000000 */
[----:B------:R-:W-:Y:S01]  /*562a0*/  IMAD.MOV.U32 R28, RZ, RZ, R29 ;  /* 0x000000ffff1c7224 */ /* 0x000fe200078e001d */
[----:B------:R-:W-:Y:S01]  /*562b0*/  ISETP.GE.AND P0, PT, R2, UR35, PT ;  /* 0x0000002302007c0c */ /* 0x000fe2000bf06270 */
[----:B------:R-:W-:Y:S01]  /*562c0*/  IMAD.MOV.U32 R29, RZ, RZ, R31 ;  /* 0x000000ffff1d7224 */ /* 0x000fe200078e001f */
[----:B-1----:R-:W1:Y:S01]  /*562d0*/  LDC R39, c[0x0][0x3b4] ;  /* 0x0000ed00ff277b82 */ /* 0x002e620000000800 */
[----:B------:R-:W-:Y:S01]  /*562e0*/  IMAD.MOV.U32 R64, RZ, RZ, R85 ;  /* 0x000000ffff407224 */ /* 0x000fe200078e0055 */
[----:B------:R-:W4:Y:S01]  /*562f0*/  LDCU UR35, c[0x0][0x398] ;  /* 0x00007300ff2377ac */ /* 0x000f220008000800 */
[----:B------:R-:W-:-:S05]  /*56300*/  IMAD.MOV.U32 R65, RZ, RZ, R87 ;  /* 0x000000ffff417224 */ /* 0x000fca00078e0057 */
[----:B------:R-:W1:Y:S01]  /*56310*/  LDC R38, c[0x0][0x3b4] ;  /* 0x0000ed00ff267b82 */ /* 0x000e620000000800 */
[----:B---3--:R-:W-:Y:S04]  /*56320*/  STL.64 [R1+0x230], R32 ;  /* 0x0002302001007387 */ /* 0x008fe80000100a00 */
[----:B------:R-:W-:Y:S04]  /*56330*/  STL.64 [R1+0x238], R34 ;  /* 0x0002382201007387 */ /* 0x000fe80000100a00 */
[----:B------:R-:W3:Y:S04]  /*56340*/  LDL.LU R30, [R1+0xa24] ;  /* 0x000a2400011e7983 */ /* 0x000ee80000300800 */
[----:B------:R-:W3:Y:S04]  /*56350*/  LDL.LU R31, [R1+0xa2c] ;  /* 0x000a2c00011f7983 */ /* 0x000ee80000300800 */
        /* <DEDUP_REMOVED lines=154> */
[----:B-1----:R-:W-:Y:S01]  /*56d00*/  IMAD.MOV.U32 R28, RZ, RZ, R24 ;  /* 0x000000ffff1c7224 */ /* 0x002fe200078e0018 */
[----:B------:R-:W1:Y:S01]  /*56d10*/  LDC R56, c[0x0][0x3b4] ;  /* 0x0000ed00ff387b82 */ /* 0x000e620000000800 */
[----:B---3--:R-:W-:Y:S04]  /*56d20*/  STL.64 [R1+0xae0], R32 ;  /* 0x000ae02001007387 */ /* 0x008fe80000100a00 */
[----:B------:R-:W-:Y:S04]  /*56d30*/  STL.64 [R1+0xae8], R34 ;  /* 0x000ae82201007387 */ /* 0x000fe80000100a00 */
[----:B------:R-:W3:Y:S04]  /*56d40*/  LDL.LU R30, [R1+0xa10] ;  /* 0x000a1000011e7983 */ /* 0x000ee80000300800 */
[----:B------:R-:W3:Y:S04]  /*56d50*/  LDL.LU R31, [R1+0xa18] ;  /* 0x000a1800011f7983 */ /* 0x000ee80000300800 */
[----:B--2---:R2:W-:Y:S01]  /*56d60*/  STSM.16.M88.4 [R0], R4 ;  /* 0x0000000400007844 */ /* 0x0045e20000000200 */
[----:B------:R-:W-:-:S03]  /*56d70*/  NOP ;  /* 0x0000000000007918 */ /* 0x000fc60000000000 */
[----:B------:R-:W4:Y:S04]  /*56d80*/  LDS.128 R32, [R0] ;  /* 0x0000000000207984 */ /* 0x000f280000000c00 */
[----:B--2---:R-:W2:Y:S04]  /*56d90*/  LDL.LU R4, [R1+0xab4] ;  /* 0x000ab40001047983 */ /* 0x004ea80000300800 */
[----:B----4-:R-:W-:Y:S04]  /*56da0*/  STL.64 [R1+0xad0], R32 ;  /* 0x000ad02001007387 */ /* 0x010fe80000100a00 */
[----:B------:R-:W-:Y:S01]  /*56db0*/  STL.64 [R1+0xad8], R34 ;  /* 0x000ad82201007387 */ /* 0x000fe20000100a00 */
[----:B------:R-:W-:Y:S01]  /*56dc0*/  IMAD.MOV.U32 R29, RZ, RZ, R26 ;  /* 0x000000ffff1d7224 */ /* 0x000fe200078e001a */
[----:B------:R-:W-:-:S02]  /*56dd0*/  NOP ;  /* 0x0000000000007918 */ /* 0x000fc40000000000 */
[----:B------:R-:W2:Y:S04]  /*56de0*/  LDL.LU R5, [R1+0xabc] ;  /* 0x000abc0001057983 */ /* 0x000ea80000300800 */
[----:B------:R-:W2:Y:S04]  /*56df0*/  LDL.LU R6, [R1+0x1274] ;  /* 0x0012740001067983 */ /* 0x000ea80000300800 */
[----:B------:R-:W2:Y:S04]  /*56e00*/  LDL.LU R7, [R1+0x127c] ;  /* 0x00127c0001077983 */ /* 0x000ea80000300800 */
[----:B---3--:R3:W-:Y:S01]  /*56e10*/  STSM.16.M88.4 [R0], R28 ;  /* 0x0000001c00007844 */ /* 0x0087e20000000200 */
[----:B------:R-:W-:-:S03]  /*56e20*/  NOP ;  /* 0x0000000000007918 */ /* 0x000fc60000000000 */
[----:B------:R-:W4:Y:S01]  /*56e30*/  LDS.128 R32, [R0] ;  /* 0x0000000000207984 */ /* 0x000f220000000c00 */
[----:B------:R-:W-:-:S03]  /*56e40*/  NOP ;  /* 0x0000000000007918 */ /* 0x000fc60000000000 */
[----:B---3--:R-:W3:Y:S04]  /*56e50*/  LDL.LU R28, [R1+0x994] ;  /* 0x00099400011c7983 */ /* 0x008ee80000300800 */
[----:B----4-:R-:W-:Y:S04]  /*56e60*/  STL.64 [R1+0xac0], R32 ;  /* 0x000ac02001007387 */ /* 0x010fe80000100a00 */
[----:B------:R-:W-:Y:S04]  /*56e70*/  STL.64 [R1+0xac8], R34 ;  /* 0x000ac82201007387 */ /* 0x000fe80000100a00 */
[----:B------:R-:W3:Y:S04]  /*56e80*/  LDL.LU R29, [R1+0x99c] ;  /* 0x00099c00011d7983 */ /* 0x000ee80000300800 */
[----:B------:R-:W3:Y:S04]  /*56e90*/  LDL.LU R30, [R1+0x11f4] ;  /* 0x0011f400011e7983 */ /* 0x000ee80000300800 */
[----:B------:R-:W3:Y:S04]  /*56ea0*/  LDL.LU R31, [R1+0x11fc] ;  /* 0x0011fc00011f7983 */ /* 0x000ee80000300800 */
[----:B--2---:R2:W-:Y:S01]  /*56eb0*/  STSM.16.M88.4 [R0], R4 ;  /* 0x0000000400007844 */ /* 0x0045e20000000200 */
[----:B------:R-:W-:-:S03]  /*56ec0*/  NOP ;  /* 0x0000000000007918 */ /* 0x000fc60000000000 */
[----:B------:R-:W4:Y:S01]  /*56ed0*/  LDS.128 R32, [R0] ;  /* 0x0000000000207984 */ /* 0x000f220000000c00 */
[----:B------:R-:W-:-:S03]  /*56ee0*/  NOP ;  /* 0x0000000000007918 */ /* 0x000fc60000000000 */
[----:B--2---:R-:W2:Y:S04]  /*56ef0*/  LDL.LU R4, [R1+0x734] ;  /* 0x0007340001047983 */ /* 0x004ea80000300800 */
[----:B----4-:R-:W-:Y:S04]  /*56f00*/  STL.64 [R1+0xab0], R32 ;  /* 0x000ab02001007387 */ /* 0x010fe80000100a00 */
[----:B------:R-:W-:Y:S04]  /*56f10*/  STL.64 [R1+0xab8], R34 ;  /* 0x000ab82201007387 */ /* 0x000fe80000100a00 */
        /* <DEDUP_REMOVED lines=38> */
[----:B----4-:R4:W-:Y:S04]  /*57180*/  STL.64 [R1+0x8b0], R32 ;  /* 0x0008b02001007387 */ /* 0x0109e80000100a00 */
[----:B------:R1:W-:Y:S04]  /*57190*/  STL.64 [R1+0x8b8], R34 ;  /* 0x0008b82201007387 */ /* 0x0003e80000100a00 */
[----:B------:R-:W2:Y:S04]  /*571a0*/  LDL.LU R5, [R1+0x22c] ;  /* 0x00022c0001057983 */ /* 0x000ea80000300800 */
[----:B------:R-:W2:Y:S01]  /*571b0*/  LDL.LU R6, [R1+0xf74] ;  /* 0x000f740001067983 */ /* 0x000ea20000300800 */
[----:B----4-:R-:W4:Y:S03]  /*571c0*/  LDC R33, c[0x0][0x3b4] ;  /* 0x0000ed00ff217b82 */ /* 0x010f260000000800 */
[----:B------:R-:W2:Y:S04]  /*571d0*/  LDL.LU R7, [R1+0xf7c] ;  /* 0x000f7c0001077983 */ /* 0x000ea80000300800 */
[----:B---3--:R-:W-:Y:S01]  /*571e0*/  STSM.16.M88.4 [R0], R28 ;  /* 0x0000001c00007844 */ /* 0x008fe20000000200 */
[----:B------:R-:W-:-:S03]  /*571f0*/  NOP ;  /* 0x0000000000007918 */ /* 0x000fc60000000000 */
[----:B------:R-:W3:Y:S01]  /*57200*/  LDS.128 R28, [R0] ;  /* 0x00000000001c7984 */ /* 0x000ee20000000c00 */
[----:B------:R-:W-:Y:S01]  /*57210*/  NOP ;  /* 0x0000000000007918 */ /* 0x000fe20000000000 */
[----:B-1----:R-:W1:Y:S08]  /*57220*/  LDC R34, c[0x0][0x3b4] ;  /* 0x0000ed00ff227b82 */ /* 0x002e700000000800 */
[----:B------:R-:W1:Y:S01]  /*57230*/  LDC R32, c[0x0][0x3b4] ;  /* 0x0000ed00ff207b82 */ /* 0x000e620000000800 */
[----:B---3--:R-:W-:Y:S04]  /*57240*/  STL.64 [R1+0x870], R28 ;  /* 0x0008701c01007387 */ /* 0x008fe80000100a00 */
[----:B------:R-:W-:Y:S04]  /*57250*/  STL.64 [R1+0x878], R30 ;  /* 0x0008781e01007387 */ /* 0x000fe80000100a00 */
[----:B--2---:R2:W-:Y:S01]  /*57260*/  STSM.16.M88.4 [R0], R4 ;  /* 0x0000000400007844 */ /* 0x0045e20000000200 */
[----:B------:R-:W-:-:S03]  /*57270*/  NOP ;  /* 0x0000000000007918 */ /* 0x000fc60000000000 */
[----:B------:R-:W3:Y:S04]  /*57280*/  LDS.128 R28, [R0] ;  /* 0x00000000001c7984 */ /* 0x000ee80000000c00 */
[----:B--2---:R-:W2:Y:S04]  /*57290*/  LDL.LU R4, [R1+0x184] ;  /* 0x0001840001047983 */ /* 0x004ea80000300800 */
[----:B------:R-:W2:Y:S04]  /*572a0*/  LDL.LU R5, [R1+0x18c] ;  /* 0x00018c0001057983 */ /* 0x000ea80000300800 */
[----:B------:R-:W2:Y:S04]  /*572b0*/  LDL.LU R6, [R1+0xef4] ;  /* 0x000ef40001067983 */ /* 0x000ea80000300800 */
[----:B------:R-:W2:Y:S01]  /*572c0*/  LDL.LU R7, [R1+0xefc] ;  /* 0x000efc0001077983 */ /* 0x000ea20000300800 */
[----:B------:R-:W-:-:S03]  /*572d0*/  NOP ;  /* 0x0000000000007918 */ /* 0x000fc60000000000 */
        /* <DEDUP_REMOVED lines=26> */
[----:B------:R-:W2:Y:S01]  /*57480*/  LDL.LU R7, [R1+0xe0c] ;  /* 0x000e0c0001077983 */ /* 0x000ea20000300800 */
[----:B------:R-:W-:Y:S02]  /*57490*/  IMAD.MOV.U32 R4, RZ, RZ, R185 ;  /* 0x000000ffff047224 */ /* 0x000fe400078e00b9 */
[----:B------:R-:W-:Y:S01]  /*574a0*/  IMAD.MOV.U32 R5, RZ, RZ, R187 ;  /* 0x000000ffff057224 */ /* 0x000fe200078e00bb */
[----:B------:R-:W-:Y:S01]  /*574b0*/  NOP ;  /* 0x0000000000007918 */ /* 0x000fe20000000000 */
        /* <DEDUP_REMOVED lines=17> */
[----:B------:R-:W-:Y:S01]  /*575d0*/  IMAD.MOV.U32 R4, RZ, RZ, R121 ;  /* 0x000000ffff047224 */ /* 0x000fe200078e0079 */
[----:B------:R-:W-:Y:S01]  /*575e0*/  MOV R5, R123 ;  /* 0x0000007b00057202 */ /* 0x000fe20000000f00 */
        /* <DEDUP_REMOVED lines=21> */
[----:B------:R-:W1:Y:S01]  /*57740*/  LDC R57, c[0x0][0x3b4] ;  /* 0x0000ed00ff397b82 */ /* 0x000e620000000800 */
[----:B---3--:R-:W-:Y:S04]  /*57750*/  STL.64 [R1+0x220], R28 ;  /* 0x0002201c01007387 */ /* 0x008fe80000100a00 */
[----:B------:R-:W-:Y:S04]  /*57760*/  STL.64 [R1+0x228], R30 ;  /* 0x0002281e01007387 */ /* 0x000fe80000100a00 */
[----:B--2---:R2:W-:Y:S04]  /*57770*/  STSM.16.M88.4 [R0], R4 ;  /* 0x0000000400007844 */ /* 0x0045e80000000200 */
[----:B--2---:R-:W2:Y:S04]  /*57780*/  LDL.LU R6, [R1+0xa14] ;  /* 0x000a140001067983 */ /* 0x004ea80000300800 */
[----:B------:R-:W2:Y:S01]  /*57790*/  LDL.LU R7, [R1+0xa1c] ;  /* 0x000a1c0001077983 */ /* 0x000ea20000300800 */
[----:B------:R-:W-:-:S02]  /*577a0*/  IMAD.MOV.U32 R4, RZ, RZ, R25 ;  /* 0x000000ffff047224 */ /* 0x000fc400078e0019 */
[----:B------:R-:W-:Y:S01]  /*577b0*/  IMAD.MOV.U32 R5, RZ, RZ, R27 ;  /* 0x000000ffff057224 */ /* 0x000fe200078e001b */
[----:B------:R-:W-:Y:S01]  /*577c0*/  NOP ;  /* 0x0000000000007918 */ /* 0x000fe20000000000 */
[----:B------:R-:W3:Y:S01]  /*577d0*/  LDS.128 R24, [R0] ;  /* 0x0000000000187984 */ /* 0x000ee20000000c00 */
        /* <DEDUP_REMOVED lines=162> */
[----:B------:R-:W1:Y:S08]  /*58200*/  LDC R20, c[0x0][0x3b4] ;  /* 0x0000ed00ff147b82 */ /* 0x000e700000000800 */
        /* <DEDUP_REMOVED lines=120> */
[----:B------:R-:W4:Y:S01]  /*58990*/  LDL R95, [R1+0x1c50] ;  /* 0x001c5000015f7983 */ /* 0x000f220000100800 */
[----:B------:R-:W-:-:S03]  /*589a0*/  NOP ;  /* 0x0000000000007918 */ /* 0x000fc60000000000 */
[----:B---3--:R3:W-:Y:S04]  /*589b0*/  STL.64 [R1+0x5a0], R24 ;  /* 0x0005a01801007387 */ /* 0x0087e80000100a00 */
[----:B------:R-:W-:Y:S01]  /*589c0*/  STL.64 [R1+0x5a8], R26 ;  /* 0x0005a81a01007387 */ /* 0x000fe20000100a00 */
[----:B---3--:R-:W3:Y:S03]  /*589d0*/  LDC R25, c[0x0][0x3b4] ;  /* 0x0000ed00ff197b82 */ /* 0x008ee60000000800 */
[----:B--2---:R2:W-:Y:S01]  /*589e0*/  STSM.16.M88.4 [R0], R4 ;  /* 0x0000000400007844 */ /* 0x0045e20000000200 */
[----:B------:R-:W-:-:S03]  /*589f0*/  NOP ;  /* 0x0000000000007918 */ /* 0x000fc60000000000 */
[----:B------:R-:W1:Y:S04]  /*58a00*/  LDS.128 R28, [R0] ;  /* 0x00000000001c7984 */ /* 0x000e680000000c00 */
[----:B--2---:R-:W2:Y:S04]  /*58a10*/  LDL.LU R6, [R1+0x934] ;  /* 0x0009340001067983 */ /* 0x004ea80000300800 */
[----:B------:R-:W2:Y:S04]  /*58a20*/  LDL.LU R7, [R1+0x93c] ;  /* 0x00093c0001077983 */ /* 0x000ea80000300800 */
[----:B-1----:R-:W-:Y:S04]  /*58a30*/  STL.64 [R1+0x510], R28 ;  /* 0x0005101c01007387 */ /* 0x002fe80000100a00 */
[----:B------:R-:W-:Y:S04]  /*58a40*/  STL.64 [R1+0x518], R30 ;  /* 0x0005181e01007387 */ /* 0x000fe80000100a00 */
[----:B------:R-:W3:Y:S04]  /*58a50*/  LDL.LU R66, [R1+0x924] ;  /* 0x0009240001427983 */ /* 0x000ee80000300800 */
[----:B------:R-:W3:Y:S01]  /*58a60*/  LDL.LU R67, [R1+0x92c] ;  /* 0x00092c0001437983 */ /* 0x000ee20000300800 */
[----:B------:R-:W-:Y:S01]  /*58a70*/  IMAD.MOV.U32 R4, RZ, RZ, R117 ;  /* 0x000000ffff047224 */ /* 0x000fe200078e0075 */
[----:B------:R-:W-:Y:S01]  /*58a80*/  NOP ;  /* 0x0000000000007918 */ /* 0x000fe20000000000 */
[----:B------:R-:W-:-:S05]  /*58a90*/  IMAD.MOV.U32 R5, RZ, RZ, R119 ;  /* 0x000000ffff057224 */ /* 0x000fca00078e0077 */
[----:B--2---:R-:W-:Y:S01]  /*58aa0*/  STSM.16.M88.4 [R0], R4 ;  /* 0x0000000400007844 */ /* 0x004fe20000000200 */
[----:B------:R-:W-:-:S03]  /*58ab0*/  NOP ;  /* 0x0000000000007918 */ /* 0x000fc60000000000 */
[----:B------:R-:W1:Y:S01]  /*58ac0*/  LDS.128 R84, [R0] ;  /* 0x0000000000547984 */ /* 0x000e620000000c00 */
[----:B------:R-:W-:-:S03]  /*58ad0*/  NOP ;  /* 0x0000000000007918 */ /* 0x000fc60000000000 */
[----:B---3--:R2:W-:Y:S04]  /*58ae0*/  STSM.16.M88.4 [R0], R64 ;  /* 0x0000004000007844 */ /* 0x0085e80000000200 */
[----:B-1----:R-:W-:Y:S04]  /*58af0*/  STL.64 [R1+0x4a0], R84 ;  /* 0x0004a05401007387 */ /* 0x002fe80000100a00 */
[----:B------:R-:W-:Y:S01]  /*58b00*/  STL.64 [R1+0x4a8], R86 ;  /* 0x0004a85601007387 */ /* 0x000fe20000100a00 */
[----:B------:R-:W-:-:S03]  /*58b10*/  NOP ;  /* 0x0000000000007918 */ /* 0x000fc60000000000 */
[----:B--2---:R-:W2:Y:S04]  /*58b20*/  LDL.LU R66, [R1+0x8e4] ;  /* 0x0008e40001427983 */ /* 0x004ea80000300800 */
[----:B------:R-:W2:Y:S04]  /*58b30*/  LDL.LU R67, [R1+0x8ec] ;  /* 0x0008ec0001437983 */ /* 0x000ea80000300800 */
[----:B------:R-:W1:Y:S01]  /*58b40*/  LDS.128 R84, [R0] ;  /* 0x0000000000547984 */ /* 0x000e620000000c00 */
[----:B------:R-:W-:Y:S02]  /*58b50*/  IMAD.MOV.U32 R64, RZ, RZ, R53 ;  /* 0x000000ffff407224 */ /* 0x000fe400078e0035 */
[----:B------:R-:W-:Y:S01]  /*58b60*/  IMAD.MOV.U32 R65, RZ, RZ, R55 ;  /* 0x000000ffff417224 */ /* 0x000fe200078e0037 */
[----:B------:R-:W-:Y:S01]  /*58b70*/  NOP ;  /* 0x0000000000007918 */ /* 0x000fe20000000000 */
[----:B-1----:R-:W-:Y:S04]  /*58b80*/  STL.64 [R1+0x290], R84 ;  /* 0x0002905401007387 */ /* 0x002fe80000100a00 */
[----:B------:R-:W-:Y:S04]  /*58b90*/  STL.64 [R1+0x298], R86 ;  /* 0x0002985601007387 */ /* 0x000fe80000100a00 */
[----:B--2---:R1:W-:Y:S01]  /*58ba0*/  STSM.16.M88.4 [R0], R64 ;  /* 0x0000004000007844 */ /* 0x0043e20000000200 */
[----:B------:R-:W-:-:S03]  /*58bb0*/  NOP ;  /* 0x0000000000007918 */ /* 0x000fc60000000000 */
[----:B------:R-:W2:Y:S04]  /*58bc0*/  LDS.128 R84, [R0] ;  /* 0x0000000000547984 */ /* 0x000ea80000000c00 */
[----:B-1----:R-:W3:Y:S04]  /*58bd0*/  LDL.LU R66, [R1+0xa04] ;  /* 0x000a040001427983 */ /* 0x002ee80000300800 */
[----:B------:R-:W3:Y:S01]  /*58be0*/  LDL.LU R67, [R1+0xa0c] ;  /* 0x000a0c0001437983 */ /* 0x000ee20000300800 */
[----:B------:R-:W-:Y:S02]  /*58bf0*/  IMAD.MOV.U32 R64, RZ, RZ, R21 ;  /* 0x000000ffff407224 */ /* 0x000fe400078e0015 */
[----:B------:R-:W-:Y:S01]  /*58c00*/  IMAD.MOV.U32 R65, RZ, RZ, R23 ;  /* 0x000000ffff417224 */ /* 0x000fe200078e0017 */
[----:B------:R-:W-:Y:S01]  /*58c10*/  NOP ;  /* 0x0000000000007918 */ /* 0x000fe20000000000 */
[----:B--2---:R-:W-:Y:S04]  /*58c20*/  STL.64 [R1+0x210], R84 ;  /* 0x0002105401007387 */ /* 0x004fe80000100a00 */
[----:B------:R-:W-:Y:S04]  /*58c30*/  STL.64 [R1+0x218], R86 ;  /* 0x0002185601007387 */ /* 0x000fe80000100a00 */
[----:B---3--:R1:W-:Y:S01]  /*58c40*/  STSM.16.M88.4 [R0], R64 ;  /* 0x0000004000007844 */ /* 0x0083e20000000200 */
[----:B------:R-:W-:-:S03]  /*58c50*/  NOP ;  /* 0x0000000000007918 */ /* 0x000fc60000000000 */
[----:B------:R-:W2:Y:S04]  /*58c60*/  LDS.128 R84, [R0] ;  /* 0x0000000000547984 */ /* 0x000ea80000000c00 */
[----:B-1----:R-:W3:Y:S04]  /*58c70*/  LDL.LU R64, [R1+0xb90] ;  /* 0x000b900001407983 */ /* 0x002ee80000300800 */
[----:B------:R-:W3:Y:S04]  /*58c80*/  LDL.LU R65, [R1+0xb98] ;  /* 0x000b980001417983 */ /* 0x000ee80000300800 */
[----:B------:R-:W3:Y:S04]  /*58c90*/  LDL.LU R66, [R1+0x1320] ;  /* 0x0013200001427983 */ /* 0x000ee80000300800 */
[----:B------:R-:W3:Y:S01]  /*58ca0*/  LDL.LU R67, [R1+0x1328] ;  /* 0x0013280001437983 */ /* 0x000ee20000300800 */
[----:B------:R-:W-:-:S03]  /*58cb0*/  NOP ;  /* 0x0000000000007918 */ /* 0x000fc60000000000 */
[----:B------:R-:W4:Y:S04]  /*58cc0*/  LDL R121, [R1+0x2688] ;  /* 0x0026880001797983 */ /* 0x000f280000100800 */
[----:B--2---:R1:W-:Y:S04]  /*58cd0*/  STL.64 [R1+0x170], R84 ;  /* 0x0001705401007387 */ /* 0x0043e80000100a00 */
[----:B------:R2:W-:Y:S04]  /*58ce0*/  STL.64 [R1+0x178], R86 ;  /* 0x0001785601007387 */ /* 0x0005e80000100a00 */
[----:B-1----:R-:W4:Y:S04]  /*58cf0*/  LDL.LU R84, [R1+0x8d0] ;  /* 0x0008d00001547983 */ /* 0x002f280000300800 */
[----:B------:R-:W4:Y:S04]  /*58d00*/  LDL.LU R85, [R1+0x8d8] ;  /* 0x0008d80001557983 */ /* 0x000f280000300800 */
[----:B--2---:R-:W4:Y:S04]  /*58d10*/  LDL.LU R86, [R1+0x1300] ;  /* 0x0013000001567983 */ /* 0x004f280000300800 */
[----:B------:R-:W4:Y:S04]  /*58d20*/  LDL.LU R87, [R1+0x1308] ;  /* 0x0013080001577983 */ /* 0x000f280000300800 */
[----:B------:R-:W2:Y:S04]  /*58d30*/  LDL R119, [R1+0x2698] ;  /* 0x0026980001777983 */ /* 0x000ea80000100800 */
[----:B---3--:R-:W-:Y:S01]  /*58d40*/  STSM.16.M88.4 [R0], R64 ;  /* 0x0000004000007844 */ /* 0x008fe20000000200 */
[----:B------:R-:W-:-:S03]  /*58d50*/  NOP ;  /* 0x0000000000007918 */ /* 0x000fc60000000000 */
[----:B------:R-:W1:Y:S01]  /*58d60*/  LDS.128 R64, [R0] ;  /* 0x0000000000407984 */ /* 0x000e620000000c00 */
[----:B------:R-:W-:-:S03]  /*58d70*/  NOP ;  /* 0x0000000000007918 */ /* 0x000fc60000000000 */
[----:B-1----:R1:W-:Y:S04]  /*58d80*/  STL.64 [R1+0xda0], R64 ;  /* 0x000da04001007387 */ /* 0x0023e80000100a00 */
[----:B------:R3:W-:Y:S04]  /*58d90*/  STL.64 [R1+0xda8], R66 ;  /* 0x000da84201007387 */ /* 0x0007e80000100a00 */
[----:B-1----:R-:W2:Y:S04]  /*58da0*/  LDL.LU R64, [R1+0x6f0] ;  /* 0x0006f00001407983 */ /* 0x002ea80000300800 */
[----:B------:R-:W2:Y:S04]  /*58db0*/  LDL.LU R65, [R1+0x6f8] ;  /* 0x0006f80001417983 */ /* 0x000ea80000300800 */
[----:B---3--:R-:W2:Y:S04]  /*58dc0*/  LDL.LU R66, [R1+0x12d0] ;  /* 0x0012d00001427983 */ /* 0x008ea80000300800 */
[----:B------:R-:W2:Y:S04]  /*58dd0*/  LDL.LU R67, [R1+0x12d8] ;  /* 0x0012d80001437983 */ /* 0x000ea80000300800 */
[----:B----4-:R-:W-:Y:S01]  /*58de0*/  STSM.16.M88.4 [R0], R84 ;  /* 0x0000005400007844 */ /* 0x010fe20000000200 */
[----:B------:R-:W-:-:S03]  /*58df0*/  NOP ;  /* 0x0000000000007918 */ /* 0x000fc60000000000 */
[----:B------:R-:W1:Y:S01]  /*58e00*/  LDS.128 R84, [R0] ;  /* 0x0000000000547984 */ /* 0x000e620000000c00 */
[----:B------:R-:W-:-:S03]  /*58e10*/  NOP ;  /* 0x0000000000007918 */ /* 0x000fc60000000000 */
[----:B-1----:R-:W-:Y:S04]  /*58e20*/  STL.64 [R1+0xe20], R84 ;  /* 0x000e205401007387 */ /* 0x002fe80000100a00 */
[----:B------:R-:W-:Y:S04]  /*58e30*/  STL.64 [R1+0xe28], R86 ;  /* 0x000e285601007387 */ /* 0x000fe80000100a00 */
[----:B--2---:R1:W-:Y:S01]  /*58e40*/  STSM.16.M88.4 [R0], R64 ;  /* 0x0000004000007844 */ /* 0x0043e20000000200 */
        /* <DEDUP_REMOVED lines=65> */
[----:B------:R-:W2:Y:S04]  /*59260*/  LDL R102, [R1+0x261c] ;  /* 0x00261c0001667983 */ /* 0x000ea80000100800 */
[----:B------:R-:W2:Y:S04]  /*59270*/  LDL R101, [R1+0x266c] ;  /* 0x00266c0001657983 */ /* 0x000ea80000100800 */
[----:B------:R-:W2:Y:S04]  /*59280*/  LDL R100, [R1+0x2670] ;  /* 0x0026700001647983 */ /* 0x000ea80000100800 */
[----:B------:R-:W2:Y:S04]  /*59290*/  LDL R99, [R1+0x2674] ;  /* 0x0026740001637983 */ /* 0x000ea80000100800 */
[----:B------:R-:W2:Y:S04]  /*592a0*/  LDL R98, [R1+0x2678] ;  /* 0x0026780001627983 */ /* 0x000ea80000100800 */
[----:B------:R-:W2:Y:S04]  /*592b0*/  LDL R97, [R1+0x267c] ;  /* 0x00267c0001617983 */ /* 0x000ea80000100800 */
[----:B------:R-:W2:Y:S04]  /*592c0*/  LDL R96, [R1+0x2680] ;  /* 0x0026800001607983 */ /* 0x000ea80000100800 */
[----:B---3--:R1:W-:Y:S01]  /*592d0*/  STSM.16.M88.4 [R0], R64 ;  /* 0x0000004000007844 */ /* 0x0083e20000000200 */
[----:B------:R-:W-:-:S03]  /*592e0*/  NOP ;  /* 0x0000000000007918 */ /* 0x000fc60000000000 */
[----:B------:R-:W3:Y:S04]  /*592f0*/  LDS.128 R84, [R0] ;  /* 0x0000000000547984 */ /* 0x000ee80000000c00 */
[----:B-1----:R-:W2:Y:S04]  /*59300*/  LDL.LU R64, [R1+0x10] ;  /* 0x0000100001407983 */ /* 0x002ea80000300800 */
[----:B------:R-:W2:Y:S04]  /*59310*/  LDL.LU R65, [R1+0x18] ;  /* 0x0000180001417983 */ /* 0x000ea80000300800 */
[----:B------:R-:W2:Y:S04]  /*59320*/  LDL.LU R66, [R1+0xf50] ;  /* 0x000f500001427983 */ /* 0x000ea80000300800 */
[----:B------:R-:W2:Y:S01]  /*59330*/  LDL.LU R67, [R1+0xf58] ;  /* 0x000f580001437983 */ /* 0x000ea20000300800 */
[----:B------:R-:W-:Y:S01]  /*59340*/  IMAD R2, R95, UR46, RZ ;  /* 0x0000002e5f027c24 */ /* 0x000fe2000f8e02ff */
[----:B------:R-:W-:-:S03]  /*59350*/  NOP ;  /* 0x0000000000007918 */ /* 0x000fc60000000000 */
[----:B------:R-:W-:Y:S01]  /*59360*/  IMAD R3, R3, 0x20, R2 ;  /* 0x0000002003037824 */ /* 0x000fe200078e0202 */
[----:B------:R-:W-:Y:S01]  /*59370*/  LEA R30, P1, R2, UR36, 0x2 ;  /* 0x00000024021e7c11 */ /* 0x000fe2000f8210ff */
[----:B------:R-:W1:Y:S02]  /*59380*/  LDCU.64 UR46, c[0x0][0x390] ;  /* 0x00007200ff2e77ac */ /* 0x000e640008000a00 */
[----:B------:R-:W-:Y:S01]  /*59390*/  IMAD R4, R20, 0x20, R3 ;  /* 0x0000002014047824 */ /* 0x000fe200078e0203 */
[C---:B------:R-:W-:Y:S02]  /*593a0*/  LEA R28, P2, R3.reuse, UR38, 0x2 ;  /* 0x00000026031c7c11 */ /* 0x040fe4000f8410ff */
[----:B------:R-:W-:Y:S01]  /*593b0*/  LEA.HI.X.SX32 R31, R2, UR37, 0x2, P1 ;  /* 0x00000025021f7c11 */ /* 0x000fe200088f16ff */
[----:B------:R-:W-:Y:S01]  /*593c0*/  IMAD R2, R22, 0x20, R4 ;  /* 0x0000002016027824 */ /* 0x000fe200078e0204 */
[----:B---3--:R-:W-:Y:S01]  /*593d0*/  STL.64 [R1+0xd60], R84 ;  /* 0x000d605401007387 */ /* 0x008fe20000100a00 */
[----:B------:R-:W-:Y:S01]  /*593e0*/  LEA.HI.X.SX32 R29, R3, UR39, 0x2, P2 ;  /* 0x00000027031d7c11 */ /* 0x000fe200090f16ff */
[----:B------:R-:W3:Y:S01]  /*593f0*/  LDC R22, c[0x0][0x3b4] ;  /* 0x0000ed00ff167b82 */ /* 0x000ee20000000800 */
[----:B------:R-:W1:Y:S01]  /*59400*/  LDCU.64 UR36, c[0x0][0x390] ;  /* 0x00007200ff2477ac */ /* 0x000e620008000a00 */
[----:B------:R-:W-:Y:S01]  /*59410*/  STL.64 [R1+0xd68], R86 ;  /* 0x000d685601007387 */ /* 0x000fe20000100a00 */
[----:B------:R-:W-:Y:S01]  /*59420*/  IMAD R3, R25, 0x20, R2 ;  /* 0x0000002019037824 */ /* 0x000fe200078e0202 */
[C---:B------:R-:W-:Y:S01]  /*59430*/  LEA R26, P1, R4.reuse, UR40, 0x2 ;  /* 0x00000028041a7c11 */ /* 0x040fe2000f8210ff */
[----:B------:R-:W3:Y:S02]  /*59440*/  LDCU.64 UR38, c[0x0][0x390] ;  /* 0x00007200ff2677ac */ /* 0x000ee40008000a00 */
[----:B------:R-:W-:Y:S01]  /*59450*/  IMAD R5, R33, 0x20, R3 ;  /* 0x0000002021057824 */ /* 0x000fe200078e0203 */
[----:B------:R-:W-:Y:S01]  /*59460*/  LEA.HI.X.SX32 R27, R4, UR41, 0x2, P1 ;  /* 0x00000029041b7c11 */ /* 0x000fe200088f16ff */
[----:B------:R-:W3:Y:S01]  /*59470*/  LDCU.64 UR40, c[0x0][0x390] ;  /* 0x00007200ff2877ac */ /* 0x000ee20008000a00 */
[----:B------:R-:W-:-:S02]  /*59480*/  LEA R24, P2, R2, UR42, 0x2 ;  /* 0x0000002a02187c11 */ /* 0x000fc4000f8410ff */
[C---:B------:R-:W-:Y:S02]  /*59490*/  LEA R6, P1, R3.reuse, UR44, 0x2 ;  /* 0x0000002c03067c11 */ /* 0x040fe4000f8210ff */
[----:B------:R-:W-:Y:S02]  /*594a0*/  LEA R20, R34, R5, 0x5 ;  /* 0x0000000522147211 */ /* 0x000fe400078e28ff */
[----:B------:R-:W-:Y:S01]  /*594b0*/  LEA.HI.X.SX32 R25, R2, UR43, 0x2, P2 ;  /* 0x0000002b02197c11 */ /* 0x000fe200090f16ff */
[----:B------:R-:W3:Y:S01]  /*594c0*/  LDCU.64 UR42, c[0x0][0x390] ;  /* 0x00007200ff2a77ac */ /* 0x000ee20008000a00 */
[----:B------:R-:W-:Y:S02]  /*594d0*/  LEA.HI.X.SX32 R7, R3, UR45, 0x2, P1 ;  /* 0x0000002d03077c11 */ /* 0x000fe400088f16ff */
[----:B------:R-:W-:Y:S01]  /*594e0*/  LEA R2, P1, R20, UR48, 0x2 ;  /* 0x0000003014027c11 */ /* 0x000fe2000f8210ff */
[----:B------:R-:W-:Y:S01]  /*594f0*/  IMAD R32, R32, 0x20, R20 ;  /* 0x0000002020207824 */ /* 0x000fe200078e0214 */
[----:B-1----:R-:W-:Y:S01]  /*59500*/  LEA R4, P2, R5, UR46, 0x2 ;  /* 0x0000002e05047c11 */ /* 0x002fe2000f8410ff */
[----:B------:R-:W1:Y:S01]  /*59510*/  LDCU.64 UR44, c[0x0][0x390] ;  /* 0x00007200ff2c77ac */ /* 0x000e620008000a00 */
[----:B------:R-:W-:-:S02]  /*59520*/  LEA.HI.X.SX32 R3, R20, UR49, 0x2, P1 ;  /* 0x0000003114037c11 */ /* 0x000fc400088f16ff */
[----:B------:R-:W1:Y:S01]  /*59530*/  LDC R20, c[0x0][0x3b4] ;  /* 0x0000ed00ff147b82 */ /* 0x000e620000000800 */
[----:B------:R-:W-:Y:S01]  /*59540*/  LEA R36, P1, R32, UR36, 0x2 ;  /* 0x0000002420247c11 */ /* 0x000fe2000f8210ff */
[----:B---3--:R-:W-:Y:S01]  /*59550*/  IMAD R22, R22, 0x20, R32 ;  /* 0x0000002016167824 */ /* 0x008fe200078e0220 */
[----:B------:R-:W-:Y:S01]  /*59560*/  LEA.HI.X.SX32 R5, R5, UR47, 0x2, P2 ;  /* 0x0000002f05057c11 */ /* 0x000fe200090f16ff */
[----:B------:R-:W3:Y:S01]  /*59570*/  LDCU UR49, c[0x0][0x398] ;  /* 0x00007300ff3177ac */ /* 0x000ee20008000800 */
[----:B------:R-:W-:Y:S01]  /*59580*/  LEA.HI.X.SX32 R37, R32, UR37, 0x2, P1 ;  /* 0x0000002520257c11 */ /* 0x000fe200088f16ff */
[----:B------:R-:W1:Y:S01]  /*59590*/  LDCU.64 UR36, c[0x0][0x390] ;  /* 0x00007200ff2477ac */ /* 0x000e620008000a00 */
[----:B------:R-:W-:Y:S02]  /*595a0*/  LEA R34, P2, R22, UR38, 0x2 ;  /* 0x0000002616227c11 */ /* 0x000fe4000f8410ff */
[----:B------:R-:W-:Y:S01]  /*595b0*/  LOP3.LUT R58, R58, 0xfff7ffff, RZ, 0xc0, !PT ;  /* 0xfff7ffff3a3a7812 */ /* 0x000fe200078ec0ff */
[----:B------:R-:W1:Y:S01]  /*595c0*/  LDCU UR47, c[0x0][0x398] ;  /* 0x00007300ff2f77ac */ /* 0x000e620008000800 */
[----:B------:R-:W-:Y:S01]  /*595d0*/  LEA.HI.X.SX32 R35, R22, UR39, 0x2, P2 ;  /* 0x0000002716237c11 */ /* 0x000fe200090f16ff */
[----:B------:R-:W3:Y:S01]  /*595e0*/  LDCU.64 UR38, c[0x0][0x390] ;  /* 0x00007200ff2677ac */ /* 0x000ee20008000a00 */
[----:B----4-:R-:W-:-:S02]  /*595f0*/  ISETP.LT.AND P3, PT, R116, UR7, !P0 ;  /* 0x0000000774007c0c */ /* 0x010fc4000c761270 */
[----:B------:R-:W-:Y:S01]  /*59600*/  LOP3.LUT R59, R59, 0x7fffffff, RZ, 0xc0, !PT ;  /* 0x7fffffff3b3b7812 */ /* 0x000fe200078ec0ff */
[----:B------:R-:W4:Y:S01]  /*59610*/  LDCU UR48, c[0x0][0x398] ;  /* 0x00007300ff3077ac */ /* 0x000f220008000800 */
[----:B-1----:R-:W-:Y:S01]  /*59620*/  IMAD R20, R20, 0x20, R22 ;  /* 0x0000002014147824 */ /* 0x002fe200078e0216 */
[----:B------:R-:W1:Y:S03]  /*59630*/  LDCU UR46, c[0x0][0x398] ;  /* 0x00007300ff2e77ac */ /* 0x000e660008000800 */
[----:B------:R-:W-:Y:S01]  /*59640*/  IMAD R39, R39, 0x20, R20 ;  /* 0x0000002027277824 */ /* 0x000fe200078e0214 */
[----:B------:R-:W-:Y:S01]  /*59650*/  LEA R32, P1, R20, UR40, 0x2 ;  /* 0x0000002814207c11 */ /* 0x000fe2000f8210ff */
[----:B------:R-:W1:Y:S02]  /*59660*/  LDCU UR40, c[0x0][0x398] ;  /* 0x00007300ff2877ac */ /* 0x000e640008000800 */
[----:B------:R-:W-:Y:S01]  /*59670*/  IMAD R22, R38, 0x20, R39 ;  /* 0x0000002026167824 */ /* 0x000fe200078e0227 */
[----:B------:R-:W-:Y:S01]  /*59680*/  LEA.HI.X.SX32 R33, R20, UR41, 0x2, P1 ;  /* 0x0000002914217c11 */ /* 0x000fe200088f16ff */
[----:B------:R-:W1:Y:S01]  /*59690*/  LDCU UR41, c[0x0][0x398] ;  /* 0x00007300ff2977ac */ /* 0x000e620008000800 */
[----:B------:R-:W-:-:S02]  /*596a0*/  LEA R38, P1, R39, UR42, 0x2 ;  /* 0x0000002a27267c11 */ /* 0x000fc4000f8210ff */
[----:B------:R-:W-:Y:S01]  /*596b0*/  LEA R20, R54, R22, 0x5 ;  /* 0x0000001636147211 */ /* 0x000fe200078e28ff */
[----:B------:R-:W1:Y:S01]  /*596c0*/  LDCU UR42, c[0x0][0x398] ;  /* 0x00007300ff2a77ac */ /* 0x000e620008000800 */
[----:B------:R-:W-:Y:S02]  /*596d0*/  LEA.HI.X.SX32 R39, R39, UR43, 0x2, P1 ;  /* 0x0000002b27277c11 */ /* 0x000fe400088f16ff */
[----:B------:R-:W-:Y:S01]  /*596e0*/  LEA R54, P1, R20, UR36, 0x2 ;  /* 0x0000002414367c11 */ /* 0x000fe2000f8210ff */
[----:B------:R-:W-:Y:S01]  /*596f0*/  IMAD R56, R56, 0x20, R20 ;  /* 0x0000002038387824 */ /* 0x000fe200078e0214 */
[----:B------:R-:W-:Y:S01]  /*59700*/  LEA R52, P2, R22, UR44, 0x2 ;  /* 0x0000002c16347c11 */ /* 0x000fe2000f8410ff */
[----:B------:R-:W1:Y:S01]  /*59710*/  LDCU UR43, c[0x0][0x398] ;  /* 0x00007300ff2b77ac */ /* 0x000e620008000800 */
[----:B------:R-:W-:Y:S01]  /*59720*/  LEA.HI.X.SX32 R55, R20, UR37, 0x2, P1 ;  /* 0x0000002514377c11 */ /* 0x000fe200088f16ff */
[----:B------:R-:W1:Y:S01]  /*59730*/  LDCU.64 UR36, c[0x0][0x390] ;  /* 0x00007200ff2477ac */ /* 0x000e620008000a00 */
[----:B------:R-:W-:Y:S01]  /*59740*/  IMAD R23, R71, 0x20, R56 ;  /* 0x0000002047177824 */ /* 0x000fe200078e0238 */
[----:B------:R-:W-:-:S02]  /*59750*/  LEA.HI.X.SX32 R53, R22, UR45, 0x2, P2 ;  /* 0x0000002d16357c11 */ /* 0x000fc400090f16ff */
[----:B---3--:R-:W-:Y:S01]  /*59760*/  LEA R20, P1, R56, UR38, 0x2 ;  /* 0x0000002638147c11 */ /* 0x008fe2000f8210ff */
[----:B------:R-:W-:Y:S01]  /*59770*/  IMAD R57, R57, 0x20, R23 ;  /* 0x0000002039397824 */ /* 0x000fe200078e0217 */
[----:B------:R-:W-:Y:S01]  /*59780*/  LOP3.LUT R60, R60, 0x7fffffff, RZ, 0xc0, !PT ;  /* 0x7fffffff3c3c7812 */ /* 0x000fe200078ec0ff */
[----:B------:R-:W3:Y:S01]  /*59790*/  LDCU UR38, c[0x0][0x398] ;  /* 0x00007300ff2677ac */ /* 0x000ee20008000800 */
[----:B------:R-:W1:Y:S01]  /*597a0*/  LDCU UR44, c[0x0][0x398] ;  /* 0x00007300ff2c77ac */ /* 0x000e620008000800 */
[----:B--2---:R2:W-:Y:S01]  /*597b0*/  STSM.16.M88.4 [R0], R64 ;  /* 0x0000004000007844 */ /* 0x0045e20000000200 */
[----:B-1----:R-:W-:Y:S01]  /*597c0*/  LEA R22, P2, R23, UR36, 0x2 ;  /* 0x0000002417167c11 */ /* 0x002fe2000f8410ff */
[----:B------:R-:W-:Y:S01]  /*597d0*/  NOP ;  /* 0x0000000000007918 */ /* 0x000fe20000000000 */
[----:B------:R-:W-:Y:S01]  /*597e0*/  LOP3.LUT R61, R61, 0x7fffffff, RZ, 0xc0, !PT ;  /* 0x7fffffff3d3d7812 */ /* 0x000fe200078ec0ff */
[----:B------:R-:W1:Y:S01]  /*597f0*/  LDS.128 R84, [R0] ;  /* 0x0000000000547984 */ /* 0x000e620000000c00 */
[----:B------:R-:W-:Y:S01]  /*59800*/  VIADD R71, R204, 0x17 ;  /* 0x00000017cc477836 */ /* 0x000fe20000000000 */
[----:B------:R-:W1:Y:S02]  /*59810*/  LDCU UR45, c[0x0][0x398] ;  /* 0x00007300ff2d77ac */ /* 0x000e640008000800 */
[----:B--2---:R-:W2:Y:S04]  /*59820*/  LDL.LU R66, [R1+0xee0] ;  /* 0x000ee00001427983 */ /* 0x004ea80000300800 */
[----:B------:R-:W2:Y:S01]  /*59830*/  LDL.LU R67, [R1+0xee8] ;  /* 0x000ee80001437983 */ /* 0x000ea20000300800 */
[----:B------:R-:W-:Y:S01]  /*59840*/  LEA.HI.X.SX32 R23, R23, UR37, 0x2, P2 ;  /* 0x0000002517177c11 */ /* 0x000fe200090f16ff */
[----:B------:R-:W3:Y:S01]  /*59850*/  LDCU.64 UR36, c[0x0][0x390] ;  /* 0x00007200ff2477ac */ /* 0x000ee20008000a00 */
[----:B------:R-:W-:-:S02]  /*59860*/  LEA.HI.X.SX32 R21, R56, UR39, 0x2, P1 ;  /* 0x0000002738157c11 */ /* 0x000fc400088f16ff */
[----:B------:R-:W-:Y:S01]  /*59870*/  ISETP.LT.AND P2, PT, R103, UR8, !P0 ;  /* 0x0000000867007c0c */ /* 0x000fe2000c741270 */
[----:B------:R-:W-:Y:S01]  /*59880*/  VIADD R64, R204, 0x1e ;  /* 0x0000001ecc407836 */ /* 0x000fe20000000000 */
[----:B------:R-:W1:Y:S01]  /*59890*/  LDCU UR39, c[0x0][0x398] ;  /* 0x00007300ff2777ac */ /* 0x000e620008000800 */
[----:B------:R-:W-:Y:S01]  /*598a0*/  IMAD.MOV.U32 R65, RZ, RZ, R178 ;  /* 0x000000ffff417224 */ /* 0x000fe200078e00b2 */
[----:B------:R-:W1:Y:S01]  /*598b0*/  LDCU UR8, c[0x0][0x398] ;  /* 0x00007300ff0877ac */ /* 0x000e620008000800 */
[----:B---3--:R-:W-:-:S04]  /*598c0*/  LEA R56, P1, R57, UR36, 0x2 ;  /* 0x0000002439387c11 */ /* 0x008fc8000f8210ff */
[----:B------:R-:W-:Y:S01]  /*598d0*/  LEA.HI.X.SX32 R57, R57, UR37, 0x2, P1 ;  /* 0x0000002539397c11 */ /* 0x000fe200088f16ff */
[----:B------:R-:W3:Y:S02]  /*598e0*/  LDCU.64 UR36, c[0x0][0x398] ;  /* 0x00007300ff2477ac */ /* 0x000ee40008000a00 */
[----:B---3--:R-:W-:Y:S01]  /*598f0*/  ISETP.LT.AND P1, PT, R121, UR36, !P0 ;  /* 0x0000002479007c0c */ /* 0x008fe2000c721270 */
[----:B-1----:R-:W-:Y:S01]  /*59900*/  STL.64 [R1+0xdd0], R84 ;  /* 0x000dd05401007387 */ /* 0x002fe20000100a00 */
[----:B------:R-:W1:Y:S11]  /*59910*/  LDCU UR36, c[0x0][0x398] ;  /* 0x00007300ff2477ac */ /* 0x000e760008000800 */
[----:B------:R-:W-:-:S02]  /*59920*/  @P1 LOP3.LUT R58, R58, 0x80000, RZ, 0xfc, !PT ;  /* 0x000800003a3a1812 */ /* 0x000fc400078efcff */
[----:B------:R-:W-:Y:S01]  /*59930*/  ISETP.LT.AND P1, PT, R119, UR59, !P0 ;  /* 0x0000003b77007c0c */ /* 0x000fe2000c721270 */
[----:B------:R-:W-:Y:S01]  /*59940*/  STL.64 [R1+0xdd8], R86 ;  /* 0x000dd85601007387 */ /* 0x000fe20000100a00 */
[----:B------:R-:W-:Y:S01]  /*59950*/  LOP3.LUT R58, R58, 0xffbfffff, RZ, 0xc0, !PT ;  /* 0xffbfffff3a3a7812 */ /* 0x000fe200078ec0ff */
[----:B------:R-:W-:Y:S01]  /*59960*/  NOP ;  /* 0x0000000000007918 */ /* 0x000fe20000000000 */
[----:B------:R-:W3:Y:S09]  /*59970*/  LDCU UR59, c[0x0][0x398] ;  /* 0x00007300ff3b77ac */ /* 0x000ef20008000800 */
[----:B------:R-:W-:-:S02]  /*59980*/  @P1 LOP3.LUT R58, R58, 0x400000, RZ, 0xfc, !PT ;  /* 0x004000003a3a1812 */ /* 0x000fc400078efcff */
[----:B------:R-:W-:Y:S01]  /*59990*/  ISETP.LT.AND P1, PT, R122, UR58, !P0 ;  /* 0x0000003a7a007c0c */ /* 0x000fe2000c721270 */
[----:B------:R-:W1:Y:S01]  /*599a0*/  LDCU UR58, c[0x0][0x398] ;  /* 0x00007300ff3a77ac */ /* 0x000e620008000800 */
[----:B------:R-:W-:-:S11]  /*599b0*/  LOP3.LUT R58, R58, 0xffdfffff, RZ, 0xc0, !PT ;  /* 0xffdfffff3a3a7812 */ /* 0x000fd600078ec0ff */
[----:B------:R-:W-:Y:S02]  /*599c0*/  @P1 LOP3.LUT R58, R58, 0x200000, RZ, 0xfc, !PT ;  /* 0x002000003a3a1812 */ /* 0x000fe400078efcff */
        /* <DEDUP_REMOVED lines=9> */
[----:B------:R-:W1:Y:S01]  /*59a60*/  LDCU.64 UR6, c[0x0][0x398] ;  /* 0x00007300ff0677ac */ /* 0x000e620008000a00 */
[----:B------:R-:W-:-:S11]  /*59a70*/  LOP3.LUT R58, R58, 0xfffdffff, RZ, 0xc0, !PT ;  /* 0xfffdffff3a3a7812 */ /* 0x000fd600078ec0ff */
[----:B------:R-:W-:-:S04]  /*59a80*/  @P1 LOP3.LUT R58, R58, 0x20000, RZ, 0xfc, !PT ;  /* 0x000200003a3a1812 */ /* 0x000fc800078efcff */
[----:B------:R-:W-:-:S04]  /*59a90*/  LOP3.LUT R58, R58, 0xfffeffff, RZ, 0xc0, !PT ;  /* 0xfffeffff3a3a7812 */ /* 0x000fc800078ec0ff */
[----:B------:R-:W-:Y:S02]  /*59aa0*/  @P3 LOP3.LUT R58, R58, 0x10000, RZ, 0xfc, !PT ;  /* 0x000100003a3a3812 */ /* 0x000fe400078efcff */
[----:B------:R-:W-:Y:S01]  /*59ab0*/  ISETP.LT.AND P1, PT, R102, UR9, !P0 ;  /* 0x0000000966007c0c */ /* 0x000fe2000c721270 */
[----:B------:R-:W1:Y:S01]  /*59ac0*/  LDCU UR9, c[0x0][0x398] ;  /* 0x00007300ff0977ac */ /* 0x000e620008000800 */
        /* <DEDUP_REMOVED lines=29> */
[----:B------:R-:W-:-:S04]  /*59ca0*/  @P1 LOP3.LUT R58, R58, 0x100, RZ, 0xfc, !PT ;  /* 0x000001003a3a1812 */ /* 0x000fc800078efcff */
[----:B------:R-:W-:-:S04]  /*59cb0*/  LOP3.LUT R58, R58, 0xffffff7f, RZ, 0xc0, !PT ;  /* 0xffffff7f3a3a7812 */ /* 0x000fc800078ec0ff */
[----:B------:R-:W-:Y:S02]  /*59cc0*/  @P0 LOP3.LUT R58, R58, 0x80, RZ, 0xfc, !PT ;  /* 0x000000803a3a0812 */ /* 0x000fe400078efcff */
[----:B------:R-:W-:Y:S01]  /*59cd0*/  ISETP.GE.AND P0, PT, R64, UR37, PT ;  /* 0x0000002540007c0c */ /* 0x000fe2000bf06270 */
[----:B------:R-:W-:Y:S01]  /*59ce0*/  IMAD.MOV.U32 R64, RZ, RZ, R176 ;  /* 0x000000ffff407224 */ /* 0x000fe200078e00b0 */
[----:B------:R-:W-:Y:S01]  /*59cf0*/  LOP3.LUT R58, R58, 0xfffffff7, RZ, 0xc0, !PT ;  /* 0xfffffff73a3a7812 */ /* 0x000fe200078ec0ff */
[----:B------:R-:W1:Y:S03]  /*59d00*/  LDCU UR37, c[0x0][0x398] ;  /* 0x00007300ff2577ac */ /* 0x000e660008000800 */
[----:B--2---:R2:W-:Y:S01]  /*59d10*/  STSM.16.M88.4 [R0], R64 ;  /* 0x0000004000007844 */ /* 0x0045e20000000200 */
[----:B-1----:R-:W-:Y:S01]  /*59d20*/  ISETP.LT.AND P3, PT, R121, UR6, !P0 ;  /* 0x0000000679007c0c */ /* 0x002fe2000c761270 */
[----:B------:R-:W-:Y:S01]  /*59d30*/  NOP ;  /* 0x0000000000007918 */ /* 0x000fe20000000000 */
[----:B------:R-:W-:Y:S01]  /*59d40*/  ISETP.LT.AND P2, PT, R119, UR17, !P0 ;  /* 0x0000001177007c0c */ /* 0x000fe2000c741270 */
[----:B------:R-:W1:Y:S01]  /*59d50*/  LDS.128 R84, [R0] ;  /* 0x0000000000547984 */ /* 0x000e620000000c00 */
[----:B------:R-:W-:Y:S01]  /*59d60*/  ISETP.LT.AND P1, PT, R122, UR18, !P0 ;  /* 0x000000127a007c0c */ /* 0x000fe2000c721270 */
[----:B------:R-:W1:Y:S02]  /*59d70*/  LDCU UR18, c[0x0][0x398] ;  /* 0x00007300ff1277ac */ /* 0x000e640008000800 */
[----:B--2---:R-:W2:Y:S06]  /*59d80*/  LDL.LU R66, [R1+0xe70] ;  /* 0x000e700001427983 */ /* 0x004eac0000300800 */
[----:B------:R-:W-:Y:S01]  /*59d90*/  @P3 LOP3.LUT R58, R58, 0x8, RZ, 0xfc, !PT ;  /* 0x000000083a3a3812 */ /* 0x000fe200078efcff */
[----:B------:R-:W-:Y:S01]  /*59da0*/  VIADD R64, R204, 0x1d ;  /* 0x0000001dcc407836 */ /* 0x000fe20000000000 */
[----:B------:R-:W1:Y:S01]  /*59db0*/  LDCU UR17, c[0x0][0x398] ;  /* 0x00007300ff1177ac */ /* 0x000e620008000800 */
[----:B------:R-:W2:Y:S01]  /*59dc0*/  LDL.LU R67, [R1+0xe78] ;  /* 0x000e780001437983 */ /* 0x000ea20000300800 */
[----:B------:R-:W-:Y:S01]  /*59dd0*/  LOP3.LUT R58, R58, 0xffffffbf, RZ, 0xc0, !PT ;  /* 0xffffffbf3a3a7812 */ /* 0x000fe200078ec0ff */
[----:B------:R-:W-:Y:S01]  /*59de0*/  IMAD.MOV.U32 R65, RZ, RZ, R146 ;  /* 0x000000ffff417224 */ /* 0x000fe200078e0092 */
[----:B------:R-:W1:Y:S02]  /*59df0*/  LDCU UR6, c[0x0][0x398] ;  /* 0x00007300ff0677ac */ /* 0x000e640008000800 */
[----:B------:R-:W-:-:S02]  /*59e00*/  @P2 LOP3.LUT R58, R58, 0x40, RZ, 0xfc, !PT ;  /* 0x000000403a3a2812 */ /* 0x000fc400078efcff */
[----:B------:R-:W-:Y:S01]  /*59e10*/  ISETP.LT.AND P3, PT, R118, UR19, !P0 ;  /* 0x0000001376007c0c */ /* 0x000fe2000c761270 */
[----:B------:R-:W1:Y:S01]  /*59e20*/  LDCU UR19, c[0x0][0x398] ;  /* 0x00007300ff1377ac */ /* 0x000e620008000800 */
[----:B------:R-:W-:-:S04]  /*59e30*/  LOP3.LUT R58, R58, 0xffffffdf, RZ, 0xc0, !PT ;  /* 0xffffffdf3a3a7812 */ /* 0x000fc800078ec0ff */
[----:B------:R-:W-:Y:S02]  /*59e40*/  @P1 LOP3.LUT R58, R58, 0x20, RZ, 0xfc, !PT ;  /* 0x000000203a3a1812 */ /* 0x000fe400078efcff */
[----:B------:R-:W-:Y:S02]  /*59e50*/  ISETP.LT.AND P2, PT, R120, UR20, !P0 ;  /* 0x0000001478007c0c */ /* 0x000fe4000c741270 */
[----:B------:R-:W-:-:S04]  /*59e60*/  LOP3.LUT R58, R58, 0xffffffef, RZ, 0xc0, !PT ;  /* 0xffffffef3a3a7812 */ /* 0x000fc800078ec0ff */
[----:B------:R-:W-:Y:S02]  /*59e70*/  @P3 LOP3.LUT R58, R58, 0x10, RZ, 0xfc, !PT ;  /* 0x000000103a3a3812 */ /* 0x000fe400078efcff */
[----:B------:R-:W-:Y:S01]  /*59e80*/  ISETP.LT.AND P1, PT, R117, UR21, !P0 ;  /* 0x0000001575007c0c */ /* 0x000fe2000c721270 */
[----:B------:R-:W3:Y:S01]  /*59e90*/  LDCU.64 UR20, c[0x0][0x398] ;  /* 0x00007300ff1477ac */ /* 0x000ee20008000a00 */
[----:B------:R-:W-:-:S04]  /*59ea0*/  LOP3.LUT R58, R58, 0xfffffffb, RZ, 0xc0, !PT ;  /* 0xfffffffb3a3a7812 */ /* 0x000fc800078ec0ff */
[----:B------:R-:W-:Y:S02]  /*59eb0*/  @P2 LOP3.LUT R58, R58, 0x4, RZ, 0xfc, !PT ;  /* 0x000000043a3a2812 */ /* 0x000fe400078efcff */
[----:B------:R-:W-:Y:S01]  /*59ec0*/  ISETP.LT.AND P2, PT, R103, UR23, !P0 ;  /* 0x0000001767007c0c */ /* 0x000fe2000c741270 */
[----:B-1----:R-:W-:Y:S01]  /*59ed0*/  STL.64 [R1+0xd50], R84 ;  /* 0x000d505401007387 */ /* 0x002fe20000100a00 */
[----:B------:R-:W-:Y:S01]  /*59ee0*/  ISETP.LT.AND P3, PT, R116, UR22, !P0 ;  /* 0x0000001674007c0c */ /* 0x000fe2000c761270 */
[----:B------:R-:W1:Y:S01]  /*59ef0*/  LDCU UR22, c[0x0][0x398] ;  /* 0x00007300ff1677ac */ /* 0x000e620008000800 */
[----:B------:R-:W-:Y:S01]  /*59f00*/  LOP3.LUT R58, R58, 0xfffffffd, RZ, 0xc0, !PT ;  /* 0xfffffffd3a3a7812 */ /* 0x000fe200078ec0ff */
[----:B------:R-:W1:Y:S03]  /*59f10*/  LDCU UR23, c[0x0][0x398] ;  /* 0x00007300ff1777ac */ /* 0x000e660008000800 */
[----:B------:R-:W-:-:S02]  /*59f20*/  @P1 LOP3.LUT R58, R58, 0x2, RZ, 0xfc, !PT ;  /* 0x000000023a3a1812 */ /* 0x000fc400078efcff */
[----:B------:R-:W-:-:S03]  /*59f30*/  ISETP.LT.AND P1, PT, R102, UR24, !P0 ;  /* 0x0000001866007c0c */ /* 0x000fc6000c721270 */
[----:B------:R-:W-:Y:S01]  /*59f40*/  @P2 LOP3.LUT R59, R59, 0x80000000, RZ, 0xfc, !PT ;  /* 0x800000003b3b2812 */ /* 0x000fe200078efcff */
[----:B------:R-:W-:Y:S01]  /*59f50*/  STL.64 [R1+0xd58], R86 ;  /* 0x000d585601007387 */ /* 0x000fe20000100a00 */
[----:B------:R-:W-:Y:S01]  /*59f60*/  LOP3.LUT R58, R58, 0xfffffffe, RZ, 0xc0, !PT ;  /* 0xfffffffe3a3a7812 */ /* 0x000fe200078ec0ff */
[----:B------:R-:W-:-:S03]  /*59f70*/  NOP ;  /* 0x0000000000007918 */ /* 0x000fc60000000000 */
[----:B------:R-:W-:Y:S01]  /*59f80*/  @P3 LOP3.LUT R58, R58, 0x1, RZ, 0xfc, !PT ;  /* 0x000000013a3a3812 */ /* 0x000fe200078efcff */
[----:B------:R-:W1:Y:S01]  /*59f90*/  LDCU UR24, c[0x0][0x398] ;  /* 0x00007300ff1877ac */ /* 0x000e620008000800 */
[----:B------:R-:W-:Y:S02]  /*59fa0*/  ISETP.LT.AND P3, PT, R101, UR25, !P0 ;  /* 0x0000001965007c0c */ /* 0x000fe4000c761270 */
[----:B------:R-:W-:Y:S01]  /*59fb0*/  LOP3.LUT R59, R59, 0xbfffffff, RZ, 0xc0, !PT ;  /* 0xbfffffff3b3b7812 */ /* 0x000fe200078ec0ff */
[----:B------:R-:W1:Y:S03]  /*59fc0*/  LDCU UR25, c[0x0][0x398] ;  /* 0x00007300ff1977ac */ /* 0x000e660008000800 */
[----:B------:R-:W-:Y:S02]  /*59fd0*/  @P1 LOP3.LUT R59, R59, 0x40000000, RZ, 0xfc, !PT ;  /* 0x400000003b3b1812 */ /* 0x000fe400078efcff */
[----:B------:R-:W-:-:S02]  /*59fe0*/  ISETP.LT.AND P2, PT, R100, UR26, !P0 ;  /* 0x0000001a64007c0c */ /* 0x000fc4000c741270 */
[----:B------:R-:W-:-:S04]  /*59ff0*/  LOP3.LUT R59, R59, 0xdfffffff, RZ, 0xc0, !PT ;  /* 0xdfffffff3b3b7812 */ /* 0x000fc800078ec0ff */
[----:B------:R-:W-:Y:S02]  /*5a000*/  @P3 LOP3.LUT R59, R59, 0x20000000, RZ, 0xfc, !PT ;  /* 0x200000003b3b3812 */ /* 0x000fe400078efcff */
[----:B------:R-:W-:Y:S01]  /*5a010*/  ISETP.LT.AND P1, PT, R99, UR27, !P0 ;  /* 0x0000001b63007c0c */ /* 0x000fe2000c721270 */
[----:B------:R-:W1:Y:S01]  /*5a020*/  LDCU.64 UR26, c[0x0][0x398] ;  /* 0x00007300ff1a77ac */ /* 0x000e620008000a00 */
        /* <DEDUP_REMOVED lines=14> */
[----:B------:R-:W1:Y:S01]  /*5a110*/  LDCU.64 UR30, c[0x0][0x398] ;  /* 0x00007300ff1e77ac */ /* 0x000e620008000a00 */
[----:B------:R-:W-:-:S04]  /*5a120*/  LOP3.LUT R59, R59, 0xfeffffff, RZ, 0xc0, !PT ;  /* 0xfeffffff3b3b7812 */ /* 0x000fc800078ec0ff */
[----:B------:R-:W-:-:S04]  /*5a130*/  @P1 LOP3.LUT R59, R59, 0x1000000, RZ, 0xfc, !PT ;  /* 0x010000003b3b1812 */ /* 0x000fc800078efcff */
[----:B------:R-:W-:-:S04]  /*5a140*/  LOP3.LUT R59, R59, 0xff7fffff, RZ, 0xc0, !PT ;  /* 0xff7fffff3b3b7812 */ /* 0x000fc800078ec0ff */
[----:B------:R-:W-:Y:S02]  /*5a150*/  @P0 LOP3.LUT R59, R59, 0x800000, RZ, 0xfc, !PT ;  /* 0x008000003b3b0812 */ /* 0x000fe400078efcff */
[----:B------:R-:W-:Y:S01]  /*5a160*/  ISETP.GE.AND P0, PT, R64, UR7, PT ;  /* 0x0000000740007c0c */ /* 0x000fe2000bf06270 */
[----:B------:R-:W1:Y:S01]  /*5a170*/  LDCU UR7, c[0x0][0x398] ;  /* 0x00007300ff0777ac */ /* 0x000e620008000800 */
[----:B------:R-:W-:Y:S02]  /*5a180*/  MOV R64, R144 ;  /* 0x0000009000407202 */ /* 0x000fe40000000f00 */
[----:B---3--:R-:W-:Y:S01]  /*5a190*/  ISETP.LT.AND P3, PT, R121, UR20, !P0 ;  /* 0x0000001479007c0c */ /* 0x008fe2000c761270 */
[----:B------:R-:W3:Y:S01]  /*5a1a0*/  LDCU UR20, c[0x0][0x398] ;  /* 0x00007300ff1477ac */ /* 0x000ee20008000800 */
[----:B------:R-:W-:Y:S02]  /*5a1b0*/  ISETP.LT.AND P2, PT, R119, UR66, !P0 ;  /* 0x0000004277007c0c */ /* 0x000fe4000c741270 */
[----:B------:R-:W-:Y:S01]  /*5a1c0*/  LOP3.LUT R59, R59, 0xfff7ffff, RZ, 0xc0, !PT ;  /* 0xfff7ffff3b3b7812 */ /* 0x000fe200078ec0ff */
[----:B------:R-:W1:Y:S01]  /*5a1d0*/  LDCU UR66, c[0x0][0x398] ;  /* 0x00007300ff4277ac */ /* 0x000e620008000800 */
[----:B--2---:R2:W-:Y:S07]  /*5a1e0*/  STSM.16.M88.4 [R0], R64 ;  /* 0x0000004000007844 */ /* 0x0045ee0000000200 */
[----:B------:R-:W-:Y:S01]  /*5a1f0*/  @P3 LOP3.LUT R59, R59, 0x80000, RZ, 0xfc, !PT ;  /* 0x000800003b3b3812 */ /* 0x000fe200078efcff */
[----:B------:R-:W-:Y:S01]  /*5a200*/  NOP ;  /* 0x0000000000007918 */ /* 0x000fe20000000000 */
[----:B--2---:R-:W2:Y:S04]  /*5a210*/  LDL.LU R66, [R1+0xe40] ;  /* 0x000e400001427983 */ /* 0x004ea80000300800 */
[----:B------:R-:W2:Y:S01]  /*5a220*/  LDL.LU R67, [R1+0xe48] ;  /* 0x000e480001437983 */ /* 0x000ea20000300800 */
[----:B------:R-:W-:Y:S01]  /*5a230*/  ISETP.LT.AND P1, PT, R122, UR65, !P0 ;  /* 0x000000417a007c0c */ /* 0x000fe2000c721270 */
[----:B------:R-:W-:Y:S01]  /*5a240*/  VIADD R64, R204, 0x1c ;  /* 0x0000001ccc407836 */ /* 0x000fe20000000000 */
[----:B------:R-:W-:Y:S01]  /*5a250*/  LOP3.LUT R59, R59, 0xffbfffff, RZ, 0xc0, !PT ;  /* 0xffbfffff3b3b7812 */ /* 0x000fe200078ec0ff */
[----:B------:R-:W1:Y:S01]  /*5a260*/  LDS.128 R84, [R0] ;  /* 0x0000000000547984 */ /* 0x000e620000000c00 */
[----:B------:R-:W-:Y:S01]  /*5a270*/  ISETP.LT.AND P3, PT, R118, UR64, !P0 ;  /* 0x0000004076007c0c */ /* 0x000fe2000c761270 */
[----:B------:R-:W-:Y:S01]  /*5a280*/  IMAD.MOV.U32 R65, RZ, RZ, R114 ;  /* 0x000000ffff417224 */ /* 0x000fe200078e0072 */
[----:B------:R-:W-:Y:S01]  /*5a290*/  @P2 LOP3.LUT R59, R59, 0x400000, RZ, 0xfc, !PT ;  /* 0x004000003b3b2812 */ /* 0x000fe200078efcff */
[----:B------:R-:W1:Y:S03]  /*5a2a0*/  LDCU UR64, c[0x0][0x398] ;  /* 0x00007300ff4077ac */ /* 0x000e660008000800 */
[----:B------:R-:W-:Y:S01]  /*5a2b0*/  LOP3.LUT R59, R59, 0xffdfffff, RZ, 0xc0, !PT ;  /* 0xffdfffff3b3b7812 */ /* 0x000fe200078ec0ff */
[----:B------:R-:W1:Y:S03]  /*5a2c0*/  LDCU UR65, c[0x0][0x398] ;  /* 0x00007300ff4177ac */ /* 0x000e660008000800 */
[----:B------:R-:W-:-:S02]  /*5a2d0*/  @P1 LOP3.LUT R59, R59, 0x200000, RZ, 0xfc, !PT ;  /* 0x002000003b3b1812 */ /* 0x000fc400078efcff */
        /* <DEDUP_REMOVED lines=9> */
[----:B------:R-:W2:Y:S01]  /*5a370*/  LDCU UR61, c[0x0][0x3b8] ;  /* 0x00007700ff3d77ac */ /* 0x000ea20008000800 */
[----:B------:R-:W-:-:S04]  /*5a380*/  LOP3.LUT R59, R59, 0xfffdffff, RZ, 0xc0, !PT ;  /* 0xfffdffff3b3b7812 */ /* 0x000fc800078ec0ff */
[----:B------:R-:W-:Y:S02]  /*5a390*/  @P1 LOP3.LUT R59, R59, 0x20000, RZ, 0xfc, !PT ;  /* 0x000200003b3b1812 */ /* 0x000fe400078efcff */
[----:B------:R-:W-:Y:S01]  /*5a3a0*/  ISETP.LT.AND P2, PT, R103, UR35, !P0 ;  /* 0x0000002367007c0c */ /* 0x000fe2000c741270 */
[----:B------:R-:W2:Y:S01]  /*5a3b0*/  LDCU UR35, c[0x0][0x398] ;  /* 0x00007300ff2377ac */ /* 0x000ea20008000800 */
[----:B------:R-:W-:-:S04]  /*5a3c0*/  LOP3.LUT R59, R59, 0xfffeffff, RZ, 0xc0, !PT ;  /* 0xfffeffff3b3b7812 */ /* 0x000fc800078ec0ff */
[----:B------:R-:W-:Y:S02]  /*5a3d0*/  @P3 LOP3.LUT R59, R59, 0x10000, RZ, 0xfc, !PT ;  /* 0x000100003b3b3812 */ /* 0x000fe400078efcff */
[----:B------:R-:W-:Y:S01]  /*5a3e0*/  ISETP.LT.AND P1, PT, R102, UR50, !P0 ;  /* 0x0000003266007c0c */ /* 0x000fe2000c721270 */
[----:B-1----:R-:W-:Y:S01]  /*5a3f0*/  STL.64 [R1+0xdc0], R84 ;  /* 0x000dc05401007387 */ /* 0x002fe20000100a00 */
[----:B------:R-:W-:Y:S01]  /*5a400*/  LOP3.LUT R59, R59, 0xffff7fff, RZ, 0xc0, !PT ;  /* 0xffff7fff3b3b7812 */ /* 0x000fe200078ec0ff */
[----:B------:R-:W1:Y:S03]  /*5a410*/  LDCU UR50, c[0x0][0x398] ;  /* 0x00007300ff3277ac */ /* 0x000e660008000800 */
[----:B------:R-:W-:Y:S02]  /*5a420*/  @P2 LOP3.LUT R59, R59, 0x8000, RZ, 0xfc, !PT ;  /* 0x000080003b3b2812 */ /* 0x000fe400078efcff */
[----:B------:R-:W-:Y:S01]  /*5a430*/  ISETP.LT.AND P3, PT, R101, UR51, !P0 ;  /* 0x0000003365007c0c */ /* 0x000fe2000c761270 */
        /* <DEDUP_REMOVED lines=34> */
[----:B------:R-:W1:Y:S01]  /*5a660*/  LDCU UR21, c[0x0][0x398] ;  /* 0x00007300ff1577ac */ /* 0x000e620008000800 */
[----:B------:R-:W-:Y:S02]  /*5a670*/  ISETP.LT.AND P1, PT, R121, UR26, !P0 ;  /* 0x0000001a79007c0c */ /* 0x000fe4000c721270 */
[----:B------:R-:W-:Y:S01]  /*5a680*/  ISETP.LT.AND P3, PT, R122, UR47, !P0 ;  /* 0x0000002f7a007c0c */ /* 0x000fe2000c761270 */
[----:B------:R-:W1:Y:S01]  /*5a690*/  LDCU UR47, c[0x0][0x398] ;  /* 0x00007300ff2f77ac */ /* 0x000e620008000800 */
[----:B----4-:R-:W-:Y:S01]  /*5a6a0*/  ISETP.LT.AND P2, PT, R118, UR48, !P0 ;  /* 0x0000003076007c0c */ /* 0x010fe2000c741270 */
[----:B------:R-:W4:Y:S01]  /*5a6b0*/  LDCU UR48, c[0x0][0x398] ;  /* 0x00007300ff3077ac */ /* 0x000f220008000800 */
[----:B------:R-:W1:Y:S01]  /*5a6c0*/  LDCU UR26, c[0x0][0x398] ;  /* 0x00007300ff1a77ac */ /* 0x000e620008000800 */
[----:B--2---:R2:W-:Y:S06]  /*5a6d0*/  STSM.16.M88.4 [R0], R64 ;  /* 0x0000004000007844 */ /* 0x0045ec0000000200 */
[----:B------:R-:W-:Y:S01]  /*5a6e0*/  @P1 LOP3.LUT R59, R59, 0x8, RZ, 0xfc, !PT ;  /* 0x000000083b3b1812 */ /* 0x000fe200078efcff */
[----:B------:R-:W-:Y:S01]  /*5a6f0*/  NOP ;  /* 0x0000000000007918 */ /* 0x000fe20000000000 */
[----:B--2---:R-:W2:Y:S04]  /*5a700*/  LDL.LU R66, [R1+0xb40] ;  /* 0x000b400001427983 */ /* 0x004ea80000300800 */
[----:B------:R-:W2:Y:S01]  /*5a710*/  LDL.LU R67, [R1+0xb48] ;  /* 0x000b480001437983 */ /* 0x000ea20000300800 */
[----:B------:R-:W-:Y:S01]  /*5a720*/  ISETP.LT.AND P1, PT, R119, UR49, !P0 ;  /* 0x0000003177007c0c */ /* 0x000fe2000c721270 */
[----:B------:R-:W1:Y:S01]  /*5a730*/  LDCU UR49, c[0x0][0x398] ;  /* 0x00007300ff3177ac */ /* 0x000e620008000800 */
[----:B------:R-:W-:Y:S01]  /*5a740*/  LOP3.LUT R59, R59, 0xffffffbf, RZ, 0xc0, !PT ;  /* 0xffffffbf3b3b7812 */ /* 0x000fe200078ec0ff */
[----:B------:R-:W3:Y:S10]  /*5a750*/  LDS.128 R84, [R0] ;  /* 0x0000000000547984 */ /* 0x000ef40000000c00 */
[----:B------:R-:W-:-:S04]  /*5a760*/  @P1 LOP3.LUT R59, R59, 0x40, RZ, 0xfc, !PT ;  /* 0x000000403b3b1812 */ /* 0x000fc800078efcff */
[----:B------:R-:W-:-:S04]  /*5a770*/  LOP3.LUT R59, R59, 0xffffffdf, RZ, 0xc0, !PT ;  /* 0xffffffdf3b3b7812 */ /* 0x000fc800078ec0ff */
[----:B------:R-:W-:Y:S02]  /*5a780*/  @P3 LOP3.LUT R59, R59, 0x20, RZ, 0xfc, !PT ;  /* 0x000000203b3b3812 */ /* 0x000fe400078efcff */
[----:B------:R-:W-:Y:S01]  /*5a790*/  ISETP.LT.AND P1, PT, R120, UR46, !P0 ;  /* 0x0000002e78007c0c */ /* 0x000fe2000c721270 */
[----:B------:R-:W3:Y:S01]  /*5a7a0*/  LDCU UR46, c[0x0][0x398] ;  /* 0x00007300ff2e77ac */ /* 0x000ee20008000800 */
[----:B------:R-:W-:-:S04]  /*5a7b0*/  LOP3.LUT R59, R59, 0xffffffef, RZ, 0xc0, !PT ;  /* 0xffffffef3b3b7812 */ /* 0x000fc800078ec0ff */
[----:B------:R-:W-:-:S04]  /*5a7c0*/  @P2 LOP3.LUT R59, R59, 0x10, RZ, 0xfc, !PT ;  /* 0x000000103b3b2812 */ /* 0x000fc800078efcff */
[----:B------:R-:W-:-:S04]  /*5a7d0*/  LOP3.LUT R59, R59, 0xfffffffb, RZ, 0xc0, !PT ;  /* 0xfffffffb3b3b7812 */ /* 0x000fc800078ec0ff */
[----:B------:R-:W-:Y:S02]  /*5a7e0*/  @P1 LOP3.LUT R59, R59, 0x4, RZ, 0xfc, !PT ;  /* 0x000000043b3b1812 */ /* 0x000fe400078efcff */
[----:B-1----:R-:W-:Y:S01]  /*5a7f0*/  ISETP.LT.AND P1, PT, R117, UR49, !P0 ;  /* 0x0000003175007c0c */ /* 0x002fe2000c721270 */
[----:B------:R-:W1:Y:S01]  /*5a800*/  LDCU UR49, c[0x0][0x398] ;  /* 0x00007300ff3177ac */ /* 0x000e620008000800 */
[----:B----4-:R-:W-:Y:S02]  /*5a810*/  ISETP.LT.AND P2, PT, R103, UR48, !P0 ;  /* 0x0000003067007c0c */ /* 0x010fe4000c741270 */
[----:B------:R-:W-:Y:S01]  /*5a820*/  ISETP.LT.AND P3, PT, R116, UR47, !P0 ;  /* 0x0000002f74007c0c */ /* 0x000fe2000c761270 */
[----:B------:R-:W4:Y:S01]  /*5a830*/  LDCU UR47, c[0x0][0x398] ;  /* 0x00007300ff2f77ac */ /* 0x000f220008000800 */
[----:B------:R-:W-:Y:S01]  /*5a840*/  LOP3.LUT R59, R59, 0xfffffffd, RZ, 0xc0, !PT ;  /* 0xfffffffd3b3b7812 */ /* 0x000fe200078ec0ff */
[----:B------:R-:W4:Y:S06]  /*5a850*/  LDCU UR48, c[0x0][0x398] ;  /* 0x00007300ff3077ac */ /* 0x000f2c0008000800 */
[----:B------:R-:W-:-:S02]  /*5a860*/  @P1 LOP3.LUT R59, R59, 0x2, RZ, 0xfc, !PT ;  /* 0x000000023b3b1812 */ /* 0x000fc400078efcff */
[----:B---3--:R-:W-:Y:S01]  /*5a870*/  ISETP.LT.AND P1, PT, R102, UR46, !P0 ;  /* 0x0000002e66007c0c */ /* 0x008fe2000c721270 */
[----:B------:R-:W3:Y:S01]  /*5a880*/  LDCU UR46, c[0x0][0x398] ;  /* 0x00007300ff2e77ac */ /* 0x000ee20008000800 */
[----:B------:R-:W-:Y:S02]  /*5a890*/  LOP3.LUT R59, R59, 0xfffffffe, RZ, 0xc0, !PT ;  /* 0xfffffffe3b3b7812 */ /* 0x000fe400078ec0ff */
[----:B------:R-:W-:Y:S02]  /*5a8a0*/  @P2 LOP3.LUT R60, R60, 0x80000000, RZ, 0xfc, !PT ;  /* 0x800000003c3c2812 */ /* 0x000fe400078efcff */
[----:B------:R-:W-:Y:S02]  /*5a8b0*/  @P3 LOP3.LUT R59, R59, 0x1, RZ, 0xfc, !PT ;  /* 0x000000013b3b3812 */ /* 0x000fe400078efcff */
[----:B-1----:R-:W-:Y:S01]  /*5a8c0*/  ISETP.LT.AND P3, PT, R101, UR49, !P0 ;  /* 0x0000003165007c0c */ /* 0x002fe2000c761270 */
[----:B------:R-:W-:Y:S01]  /*5a8d0*/  VIADD R64, R204, 0x1b ;  /* 0x0000001bcc407836 */ /* 0x000fe20000000000 */
[----:B------:R-:W-:Y:S01]  /*5a8e0*/  LOP3.LUT R60, R60, 0xbfffffff, RZ, 0xc0, !PT ;  /* 0xbfffffff3c3c7812 */ /* 0x000fe200078ec0ff */
[----:B------:R-:W-:Y:S01]  /*5a8f0*/  IMAD.MOV.U32 R65, RZ, RZ, R82 ;  /* 0x000000ffff417224 */ /* 0x000fe200078e0052 */
[----:B----4-:R-:W-:Y:S01]  /*5a900*/  ISETP.LT.AND P2, PT, R100, UR47, !P0 ;  /* 0x0000002f64007c0c */ /* 0x010fe2000c741270 */
[----:B------:R-:W-:Y:S01]  /*5a910*/  STL.64 [R1+0xd40], R84 ;  /* 0x000d405401007387 */ /* 0x000fe20000100a00 */
[----:B------:R-:W-:Y:S01]  /*5a920*/  @P1 LOP3.LUT R60, R60, 0x40000000, RZ, 0xfc, !PT ;  /* 0x400000003c3c1812 */ /* 0x000fe200078efcff */
[----:B------:R-:W1:Y:S03]  /*5a930*/  LDCU UR49, c[0x0][0x398] ;  /* 0x00007300ff3177ac */ /* 0x000e660008000800 */
[----:B------:R-:W-:Y:S01]  /*5a940*/  LOP3.LUT R60, R60, 0xdfffffff, RZ, 0xc0, !PT ;  /* 0xdfffffff3c3c7812 */ /* 0x000fe200078ec0ff */
[----:B------:R-:W4:Y:S03]  /*5a950*/  LDCU UR47, c[0x0][0x398] ;  /* 0x00007300ff2f77ac */ /* 0x000f260008000800 */
[----:B------:R-:W-:-:S02]  /*5a960*/  @P3 LOP3.LUT R60, R60, 0x20000000, RZ, 0xfc, !PT ;  /* 0x200000003c3c3812 */ /* 0x000fc400078efcff */
[----:B------:R-:W-:Y:S01]  /*5a970*/  ISETP.LT.AND P1, PT, R99, UR48, !P0 ;  /* 0x0000003063007c0c */ /* 0x000fe2000c721270 */
[----:B------:R-:W-:Y:S01]  /*5a980*/  STL.64 [R1+0xd48], R86 ;  /* 0x000d485601007387 */ /* 0x000fe20000100a00 */
[----:B------:R-:W-:Y:S01]  /*5a990*/  LOP3.LUT R60, R60, 0xefffffff, RZ, 0xc0, !PT ;  /* 0xefffffff3c3c7812 */ /* 0x000fe200078ec0ff */
[----:B------:R-:W-:-:S03]  /*5a9a0*/  NOP ;  /* 0x0000000000007918 */ /* 0x000fc60000000000 */
[----:B------:R-:W-:Y:S01]  /*5a9b0*/  @P2 LOP3.LUT R60, R60, 0x10000000, RZ, 0xfc, !PT ;  /* 0x100000003c3c2812 */ /* 0x000fe200078efcff */
[----:B------:R-:W1:Y:S01]  /*5a9c0*/  LDCU UR48, c[0x0][0x398] ;  /* 0x00007300ff3077ac */ /* 0x000e620008000800 */
[----:B---3--:R-:W-:Y:S02]  /*5a9d0*/  ISETP.LT.AND P3, PT, R98, UR46, !P0 ;  /* 0x0000002e62007c0c */ /* 0x008fe4000c761270 */
[----:B------:R-:W-:Y:S01]  /*5a9e0*/  LOP3.LUT R60, R60, 0xf7ffffff, RZ, 0xc0, !PT ;  /* 0xf7ffffff3c3c7812 */ /* 0x000fe200078ec0ff */
[----:B------:R-:W3:Y:S03]  /*5a9f0*/  LDCU UR46, c[0x0][0x398] ;  /* 0x00007300ff2e77ac */ /* 0x000ee60008000800 */
        /* <DEDUP_REMOVED lines=22> */
[----:B------:R-:W-:Y:S01]  /*5ab60*/  ISETP.LT.AND P1, PT, R122, UR65, !P0 ;  /* 0x000000417a007c0c */ /* 0x000fe2000c721270 */
[----:B------:R-:W1:Y:S01]  /*5ab70*/  LDCU UR65, c[0x0][0x3b8] ;  /* 0x00007700ff4177ac */ /* 0x000e620008000800 */
[----:B------:R-:W1:Y:S01]  /*5ab80*/  LDCU UR64, c[0x0][0x3b8] ;  /* 0x00007700ff4077ac */ /* 0x000e620008000800 */
[----:B--2---:R2:W-:Y:S06]  /*5ab90*/  STSM.16.M88.4 [R0], R64 ;  /* 0x0000004000007844 */ /* 0x0045ec0000000200 */
[----:B------:R-:W-:Y:S01]  /*5aba0*/  @P3 LOP3.LUT R60, R60, 0x80000, RZ, 0xfc, !PT ;  /* 0x000800003c3c3812 */ /* 0x000fe200078efcff */
[----:B------:R-:W-:Y:S01]  /*5abb0*/  NOP ;  /* 0x0000000000007918 */ /* 0x000fe20000000000 */
[----:B--2---:R-:W2:Y:S04]  /*5abc0*/  LDL.LU R66, [R1+0x8f0] ;  /* 0x0008f00001427983 */ /* 0x004ea80000300800 */
[----:B------:R-:W2:Y:S01]  /*5abd0*/  LDL.LU R67, [R1+0x8f8] ;  /* 0x0008f80001437983 */ /* 0x000ea20000300800 */
[----:B------:R-:W-:-:S02]  /*5abe0*/  LOP3.LUT R60, R60, 0xffbfffff, RZ, 0xc0, !PT ;  /* 0xffbfffff3c3c7812 */ /* 0x000fc400078ec0ff */
[----:B------:R-:W-:Y:S01]  /*5abf0*/  ISETP.LT.AND P3, PT, R118, UR66, !P0 ;  /* 0x0000004276007c0c */ /* 0x000fe2000c761270 */
[----:B------:R-:W3:Y:S01]  /*5ac00*/  LDS.128 R84, [R0] ;  /* 0x0000000000547984 */ /* 0x000ee20000000c00 */
[----:B------:R-:W-:Y:S01]  /*5ac10*/  @P2 LOP3.LUT R60, R60, 0x400000, RZ, 0xfc, !PT ;  /* 0x004000003c3c2812 */ /* 0x000fe200078efcff */
[C---:B------:R-:W-:Y:S01]  /*5ac20*/  VIADD R64, R204.reuse, 0x1a ;  /* 0x0000001acc407836 */ /* 0x040fe20000000000 */
[----:B------:R-:W-:Y:S01]  /*5ac30*/  MOV R65, R50 ;  /* 0x0000003200417202 */ /* 0x000fe20000000f00 */
[----:B-1----:R-:W-:Y:S01]  /*5ac40*/  IMAD R252, R204, UR27, RZ ;  /* 0x0000001bccfc7c24 */ /* 0x002fe2000f8e02ff */
[----:B------:R-:W-:Y:S01]  /*5ac50*/  LOP3.LUT R60, R60, 0xffdfffff, RZ, 0xc0, !PT ;  /* 0xffdfffff3c3c7812 */ /* 0x000fe200078ec0ff */
[----:B------:R-:W1:Y:S03]  /*5ac60*/  LDCU UR66, c[0x0][0x3b8] ;  /* 0x00007700ff4277ac */ /* 0x000e660008000800 */
[----:B------:R-:W-:Y:S01]  /*5ac70*/  @P1 LOP3.LUT R60, R60, 0x200000, RZ, 0xfc, !PT ;  /* 0x002000003c3c1812 */ /* 0x000fe200078efcff */
[----:B------:R-:W1:Y:S01]  /*5ac80*/  LDCU UR27, c[0x0][0x398] ;  /* 0x00007300ff1b77ac */ /* 0x000e620008000800 */
[----:B------:R-:W-:-:S02]  /*5ac90*/  ISETP.LT.AND P2, PT, R120, UR77, !P0 ;  /* 0x0000004d78007c0c */ /* 0x000fc4000c741270 */
        /* <DEDUP_REMOVED lines=16> */
[----:B---3--:R-:W-:Y:S01]  /*5ada0*/  STL.64 [R1+0xdb0], R84 ;  /* 0x000db05401007387 */ /* 0x008fe20000100a00 */
[----:B------:R-:W-:Y:S01]  /*5adb0*/  LOP3.LUT R60, R60, 0xffff7fff, RZ, 0xc0, !PT ;  /* 0xffff7fff3c3c7812 */ /* 0x000fe200078ec0ff */
[----:B------:R-:W3:Y:S03]  /*5adc0*/  LDCU UR41, c[0x0][0x3b8] ;  /* 0x00007700ff2977ac */ /* 0x000ee60008000800 */
        /* <DEDUP_REMOVED lines=27> */
[----:B-1----:R-:W-:Y:S01]  /*5af80*/  VIADD R226, R252, UR42 ;  /* 0x0000002afce27c36 */ /* 0x002fe20008000000 */
[----:B------:R-:W-:Y:S01]  /*5af90*/  LOP3.LUT R60, R60, 0xfffffeff, RZ, 0xc0, !PT ;  /* 0xfffffeff3c3c7812 */ /* 0x000fe200078ec0ff */
[----:B------:R-:W1:Y:S03]  /*5afa0*/  LDCU UR44, c[0x0][0x398] ;  /* 0x00007300ff2c77ac */ /* 0x000e660008000800 */
[----:B------:R-:W-:Y:S01]  /*5afb0*/  @P1 LOP3.LUT R60, R60, 0x100, RZ, 0xfc, !PT ;  /* 0x000001003c3c1812 */ /* 0x000fe200078efcff */
[----:B------:R-:W1:Y:S03]  /*5afc0*/  LDCU UR42, c[0x0][0x398] ;  /* 0x00007300ff2a77ac */ /* 0x000e660008000800 */
[----:B------:R-:W-:-:S04]  /*5afd0*/  LOP3.LUT R60, R60, 0xffffff7f, RZ, 0xc0, !PT ;  /* 0xffffff7f3c3c7812 */ /* 0x000fc800078ec0ff */
[----:B------:R-:W-:Y:S02]  /*5afe0*/  @P0 LOP3.LUT R60, R60, 0x80, RZ, 0xfc, !PT ;  /* 0x000000803c3c0812 */ /* 0x000fe400078efcff */
[----:B------:R-:W-:Y:S01]  /*5aff0*/  ISETP.GE.AND P0, PT, R64, UR31, PT ;  /* 0x0000001f40007c0c */ /* 0x000fe2000bf06270 */
[----:B------:R-:W-:Y:S01]  /*5b000*/  IMAD.MOV.U32 R64, RZ, RZ, R48 ;  /* 0x000000ffff407224 */ /* 0x000fe200078e0030 */
[----:B------:R-:W-:Y:S01]  /*5b010*/  LOP3.LUT R60, R60, 0xfffffff7, RZ, 0xc0, !PT ;  /* 0xfffffff73c3c7812 */ /* 0x000fe200078ec0ff */
[----:B------:R-:W-:Y:S01]  /*5b020*/  VIADD R224, R226, UR30 ;  /* 0x0000001ee2e07c36 */ /* 0x000fe20008000000 */
[----:B---3--:R-:W-:Y:S01]  /*5b030*/  ISETP.LT.AND P3, PT, R121, UR4, !P0 ;  /* 0x0000000479007c0c */ /* 0x008fe2000c761270 */
[----:B------:R-:W3:Y:S01]  /*5b040*/  LDCU UR31, c[0x0][0x3b8] ;  /* 0x00007700ff1f77ac */ /* 0x000ee20008000800 */
[----:B------:R-:W-:Y:S02]  /*5b050*/  ISETP.LT.AND P2, PT, R119, UR75, !P0 ;  /* 0x0000004b77007c0c */ /* 0x000fe4000c741270 */
[----:B------:R-:W-:Y:S01]  /*5b060*/  ISETP.LT.AND P1, PT, R122, UR74, !P0 ;  /* 0x0000004a7a007c0c */ /* 0x000fe2000c721270 */
[----:B------:R-:W-:Y:S01]  /*5b070*/  VIADD R48, R204, 0x19 ;  /* 0x00000019cc307836 */ /* 0x000fe20000000000 */
[----:B------:R-:W1:Y:S01]  /*5b080*/  LDCU UR4, c[0x0][0x398] ;  /* 0x00007300ff0477ac */ /* 0x000e620008000800 */
[----:B------:R-:W1:Y:S01]  /*5b090*/  LDCU UR75, c[0x0][0x398] ;  /* 0x00007300ff4b77ac */ /* 0x000e620008000800 */
[----:B--2---:R2:W-:Y:S01]  /*5b0a0*/  STSM.16.M88.4 [R0], R64 ;  /* 0x0000004000007844 */ /* 0x0045e20000000200 */
[----:B------:R-:W-:-:S03]  /*5b0b0*/  NOP ;  /* 0x0000000000007918 */ /* 0x000fc60000000000 */
[----:B------:R-:W1:Y:S01]  /*5b0c0*/  LDS.128 R84, [R0] ;  /* 0x0000000000547984 */ /* 0x000e620000000c00 */
[----:B------:R-:W-:Y:S01]  /*5b0d0*/  @P3 LOP3.LUT R60, R60, 0x8, RZ, 0xfc, !PT ;  /* 0x000000083c3c3812 */ /* 0x000fe200078efcff */
[----:B------:R-:W-:Y:S01]  /*5b0e0*/  VIADD R203, R224, UR36 ;  /* 0x00000024e0cb7c36 */ /* 0x000fe20008000000 */
[----:B------:R-:W1:Y:S01]  /*5b0f0*/  LDCU UR74, c[0x0][0x3b8] ;  /* 0x00007700ff4a77ac */ /* 0x000e620008000800 */
[----:B------:R-:W1:Y:S01]  /*5b100*/  LDCU UR30, c[0x0][0x398] ;  /* 0x00007300ff1e77ac */ /* 0x000e620008000800 */
[----:B--2---:R-:W2:Y:S01]  /*5b110*/  LDL.LU R66, [R1+0x9f0] ;  /* 0x0009f00001427983 */ /* 0x004ea20000300800 */
[----:B------:R-:W-:Y:S02]  /*5b120*/  IMAD.MOV.U32 R64, RZ, RZ, R16 ;  /* 0x000000ffff407224 */ /* 0x000fe400078e0010 */
[----:B------:R-:W-:Y:S01]  /*5b130*/  IMAD.MOV.U32 R65, RZ, RZ, R18 ;  /* 0x000000ffff417224 */ /* 0x000fe200078e0012 */
[----:B------:R-:W2:Y:S01]  /*5b140*/  LDL.LU R67, [R1+0x9f8] ;  /* 0x0009f80001437983 */ /* 0x000ea20000300800 */
[----:B------:R-:W-:Y:S01]  /*5b150*/  NOP ;  /* 0x0000000000007918 */ /* 0x000fe20000000000 */
[----:B------:R-:W-:Y:S01]  /*5b160*/  LOP3.LUT R60, R60, 0xffffffbf, RZ, 0xc0, !PT ;  /* 0xffffffbf3c3c7812 */ /* 0x000fe200078ec0ff */
[----:B------:R-:W1:Y:S02]  /*5b170*/  LDCU UR36, c[0x0][0x398] ;  /* 0x00007300ff2477ac */ /* 0x000e640008000800 */
        /* <DEDUP_REMOVED lines=130> */
[----:B------:R-:W-:-:S02]  /*5b9a0*/  @P2 LOP3.LUT R60, R60, 0x40, RZ, 0xfc, !PT ;  /* 0x000000403c3c2812 */ /* 0x000fc400078efcff */
[----:B------:R-:W-:Y:S01]  /*5b9b0*/  ISETP.LT.AND P3, PT, R118, UR73, !P0 ;  /* 0x0000004976007c0c */ /* 0x000fe2000c761270 */
[----:B------:R-:W1:Y:S01]  /*5b9c0*/  LDCU UR73, c[0x0][0x398] ;  /* 0x00007300ff4977ac */ /* 0x000e620008000800 */
[----:B------:R-:W-:Y:S01]  /*5b9d0*/  LOP3.LUT R60, R60, 0xffffffdf, RZ, 0xc0, !PT ;  /* 0xffffffdf3c3c7812 */ /* 0x000fe200078ec0ff */
[----:B--2---:R-:W-:Y:S04]  /*5b9e0*/  STL.64 [R1+0x5d0], R84 ;  /* 0x0005d05401007387 */ /* 0x004fe80000100a00 */
[----:B------:R-:W-:Y:S01]  /*5b9f0*/  STL.64 [R1+0x5d8], R86 ;  /* 0x0005d85601007387 */ /* 0x000fe20000100a00 */
[----:B------:R-:W-:Y:S02]  /*5ba00*/  @P1 LOP3.LUT R60, R60, 0x20, RZ, 0xfc, !PT ;  /* 0x000000203c3c1812 */ /* 0x000fe400078efcff */
[----:B------:R-:W-:Y:S01]  /*5ba10*/  ISETP.LT.AND P2, PT, R120, UR72, !P0 ;  /* 0x0000004878007c0c */ /* 0x000fe2000c741270 */
[----:B------:R-:W2:Y:S01]  /*5ba20*/  LDCU UR72, c[0x0][0x3b8] ;  /* 0x00007700ff4877ac */ /* 0x000ea20008000800 */
        /* <DEDUP_REMOVED lines=8> */
[----:B------:R-:W-:Y:S02]  /*5bab0*/  ISETP.LT.AND P3, PT, R116, UR70, !P0 ;  /* 0x0000004674007c0c */ /* 0x000fe4000c761270 */
[----:B------:R-:W-:Y:S01]  /*5bac0*/  LOP3.LUT R60, R60, 0xfffffffd, RZ, 0xc0, !PT ;  /* 0xfffffffd3c3c7812 */ /* 0x000fe200078ec0ff */
[----:B------:R-:W1:Y:S03]  /*5bad0*/  LDCU UR70, c[0x0][0x3b8] ;  /* 0x00007700ff4677ac */ /* 0x000e660008000800 */
[----:B------:R-:W-:-:S02]  /*5bae0*/  @P1 LOP3.LUT R60, R60, 0x2, RZ, 0xfc, !PT ;  /* 0x000000023c3c1812 */ /* 0x000fc400078efcff */
[----:B------:R-:W-:Y:S01]  /*5baf0*/  ISETP.LT.AND P1, PT, R102, UR59, !P0 ;  /* 0x0000003b66007c0c */ /* 0x000fe2000c721270 */
[----:B------:R-:W1:Y:S01]  /*5bb00*/  LDCU UR59, c[0x0][0x3b8] ;  /* 0x00007700ff3b77ac */ /* 0x000e620008000800 */
[----:B------:R-:W-:Y:S02]  /*5bb10*/  LOP3.LUT R60, R60, 0xfffffffe, RZ, 0xc0, !PT ;  /* 0xfffffffe3c3c7812 */ /* 0x000fe400078ec0ff */
[----:B------:R-:W-:Y:S02]  /*5bb20*/  @P2 LOP3.LUT R61, R61, 0x80000000, RZ, 0xfc, !PT ;  /* 0x800000003d3d2812 */ /* 0x000fe400078efcff */
        /* <DEDUP_REMOVED lines=13> */
[----:B------:R-:W1:Y:S01]  /*5bc00*/  LDCU UR12, c[0x0][0x3b8] ;  /* 0x00007700ff0c77ac */ /* 0x000e620008000800 */
        /* <DEDUP_REMOVED lines=16> */
[----:B------:R-:W-:-:S04]  /*5bd10*/  ISETP.GE.AND P0, PT, R48, UR5, PT ;  /* 0x0000000530007c0c */ /* 0x000fc8000bf06270 */
[----:B-1----:R-:W-:Y:S02]  /*5bd20*/  ISETP.LT.AND P2, PT, R121, UR8, !P0 ;  /* 0x0000000879007c0c */ /* 0x002fe4000c741270 */
[----:B------:R-:W-:Y:S01]  /*5bd30*/  LOP3.LUT R61, R61, 0xfff7ffff, RZ, 0xc0, !PT ;  /* 0xfff7ffff3d3d7812 */ /* 0x000fe200078ec0ff */
[----:B---3--:R1:W-:Y:S01]  /*5bd40*/  STSM.16.M88.4 [R0], R64 ;  /* 0x0000004000007844 */ /* 0x0083e20000000200 */
[----:B------:R-:W-:Y:S01]  /*5bd50*/  ISETP.LT.AND P1, PT, R119, UR76, !P0 ;  /* 0x0000004c77007c0c */ /* 0x000fe2000c721270 */
[----:B------:R-:W3:Y:S01]  /*5bd60*/  LDCU UR76, c[0x0][0x398] ;  /* 0x00007300ff4c77ac */ /* 0x000ee20008000800 */
[----:B------:R-:W-:-:S07]  /*5bd70*/  ISETP.LT.AND P3, PT, R118, UR77, !P0 ;  /* 0x0000004d76007c0c */ /* 0x000fce000c761270 */
[----:B------:R-:W-:Y:S01]  /*5bd80*/  @P2 LOP3.LUT R61, R61, 0x80000, RZ, 0xfc, !PT ;  /* 0x000800003d3d2812 */ /* 0x000fe200078efcff */
[----:B------:R-:W2:Y:S01]  /*5bd90*/  LDCU UR77, c[0x0][0x398] ;  /* 0x00007300ff4d77ac */ /* 0x000ea20008000800 */
[----:B------:R-:W-:Y:S01]  /*5bda0*/  VIADD R48, R204, 0x18 ;  /* 0x00000018cc307836 */ /* 0x000fe20000000000 */
[----:B------:R-:W-:Y:S02]  /*5bdb0*/  LOP3.LUT R16, R16, 0x7fffffff, RZ, 0xc0, !PT ;  /* 0x7fffffff10107812 */ /* 0x000fe400078ec0ff */
[----:B------:R-:W-:Y:S01]  /*5bdc0*/  IADD3 R202, PT, PT, R203, UR38, RZ ;  /* 0x00000026cbca7c10 */ /* 0x000fe2000fffe0ff */
[----:B------:R-:W2:Y:S01]  /*5bdd0*/  LDCU UR8, c[0x0][0x3b8] ;  /* 0x00007700ff0877ac */ /* 0x000ea20008000800 */
[----:B-1----:R-:W4:Y:S01]  /*5bde0*/  LDL.LU R66, [R1+0xb44] ;  /* 0x000b440001427983 */ /* 0x002f220000300800 */
[----:B------:R-:W-:Y:S01]  /*5bdf0*/  LOP3.LUT R61, R61, 0xffbfffff, RZ, 0xc0, !PT ;  /* 0xffbfffff3d3d7812 */ /* 0x000fe200078ec0ff */
[----:B------:R-:W-:Y:S01]  /*5be00*/  IMAD.MOV.U32 R64, RZ, RZ, R81 ;  /* 0x000000ffff407224 */ /* 0x000fe200078e0051 */
[----:B------:R-:W-:Y:S01]  /*5be10*/  ISETP.LT.AND P2, PT, R120, UR68, !P0 ;  /* 0x0000004478007c0c */ /* 0x000fe2000c741270 */
[----:B------:R-:W4:Y:S01]  /*5be20*/  LDL.LU R67, [R1+0xb4c] ;  /* 0x000b4c0001437983 */ /* 0x000f220000300800 */
[----:B------:R-:W-:Y:S01]  /*5be30*/  @P1 LOP3.LUT R61, R61, 0x400000, RZ, 0xfc, !PT ;  /* 0x004000003d3d1812 */ /* 0x000fe200078efcff */
[----:B------:R-:W1:Y:S01]  /*5be40*/  LDCU UR68, c[0x0][0x398] ;  /* 0x00007300ff4477ac */ /* 0x000e620008000800 */
[----:B------:R-:W-:-:S02]  /*5be50*/  ISETP.LT.AND P1, PT, R122, UR4, !P0 ;  /* 0x000000047a007c0c */ /* 0x000fc4000c721270 */
[----:B------:R-:W-:Y:S01]  /*5be60*/  LOP3.LUT R61, R61, 0xffdfffff, RZ, 0xc0, !PT ;  /* 0xffdfffff3d3d7812 */ /* 0x000fe200078ec0ff */
[----:B------:R-:W1:Y:S01]  /*5be70*/  LDCU UR4, c[0x0][0x398] ;  /* 0x00007300ff0477ac */ /* 0x000e620008000800 */
[----:B------:R-:W-:Y:S01]  /*5be80*/  IMAD.MOV.U32 R65, RZ, RZ, R83 ;  /* 0x000000ffff417224 */ /* 0x000fe200078e0053 */
[----:B------:R-:W-:Y:S01]  /*5be90*/  NOP ;  /* 0x0000000000007918 */ /* 0x000fe20000000000 */
[----:B------:R-:W2:Y:S01]  /*5bea0*/  LDS.128 R80, [R0] ;  /* 0x0000000000507984 */ /* 0x000ea20000000c00 */
[----:B------:R-:W-:-:S06]  /*5beb0*/  NOP ;  /* 0x0000000000007918 */ /* 0x000fcc0000000000 */
[----:B------:R-:W-:Y:S01]  /*5bec0*/  @P1 LOP3.LUT R61, R61, 0x200000, RZ, 0xfc, !PT ;  /* 0x002000003d3d1812 */ /* 0x000fe200078efcff */
[----:B------:R-:W2:Y:S03]  /*5bed0*/  LDCU UR38, c[0x0][0x398] ;  /* 0x00007300ff2677ac */ /* 0x000ea60008000800 */
[----:B------:R-:W-:-:S04]  /*5bee0*/  LOP3.LUT R61, R61, 0xffefffff, RZ, 0xc0, !PT ;  /* 0xffefffff3d3d7812 */ /* 0x000fc800078ec0ff */
[----:B------:R-:W-:Y:S02]  /*5bef0*/  @P3 LOP3.LUT R61, R61, 0x100000, RZ, 0xfc, !PT ;  /* 0x001000003d3d3812 */ /* 0x000fe400078efcff */
[----:B---3--:R-:W-:Y:S01]  /*5bf00*/  ISETP.LT.AND P1, PT, R117, UR76, !P0 ;  /* 0x0000004c75007c0c */ /* 0x008fe2000c721270 */
[----:B------:R-:W3:Y:S01]  /*5bf10*/  LDCU UR76, c[0x0][0x398] ;  /* 0x00007300ff4c77ac */ /* 0x000ee20008000800 */
[----:B------:R-:W-:-:S04]  /*5bf20*/  LOP3.LUT R61, R61, 0xfffbffff, RZ, 0xc0, !PT ;  /* 0xfffbffff3d3d7812 */ /* 0x000fc800078ec0ff */
[----:B------:R-:W-:Y:S02]  /*5bf30*/  @P2 LOP3.LUT R61, R61, 0x40000, RZ, 0xfc, !PT ;  /* 0x000400003d3d2812 */ /* 0x000fe400078efcff */
[----:B-1----:R-:W-:Y:S01]  /*5bf40*/  ISETP.LT.AND P3, PT, R116, UR4, !P0 ;  /* 0x0000000474007c0c */ /* 0x002fe2000c761270 */
[----:B------:R-:W1:Y:S01]  /*5bf50*/  LDCU.64 UR4, c[0x0][0x398] ;  /* 0x00007300ff0477ac */ /* 0x000e620008000a00 */
[----:B------:R-:W-:-:S04]  /*5bf60*/  LOP3.LUT R61, R61, 0xfffdffff, RZ, 0xc0, !PT ;  /* 0xfffdffff3d3d7812 */ /* 0x000fc800078ec0ff */
[----:B------:R-:W-:Y:S02]  /*5bf70*/  @P1 LOP3.LUT R61, R61, 0x20000, RZ, 0xfc, !PT ;  /* 0x000200003d3d1812 */ /* 0x000fe400078efcff */
[----:B--2---:R-:W-:Y:S01]  /*5bf80*/  ISETP.LT.AND P2, PT, R103, UR77, !P0 ;  /* 0x0000004d67007c0c */ /* 0x004fe2000c741270 */
[----:B------:R-:W2:Y:S01]  /*5bf90*/  LDCU UR77, c[0x0][0x398] ;  /* 0x00007300ff4d77ac */ /* 0x000ea20008000800 */
[----:B------:R-:W-:-:S04]  /*5bfa0*/  LOP3.LUT R61, R61, 0xfffeffff, RZ, 0xc0, !PT ;  /* 0xfffeffff3d3d7812 */ /* 0x000fc800078ec0ff */
[----:B------:R-:W-:Y:S02]  /*5bfb0*/  @P3 LOP3.LUT R61, R61, 0x10000, RZ, 0xfc, !PT ;  /* 0x000100003d3d3812 */ /* 0x000fe400078efcff */
[----:B------:R-:W-:Y:S01]  /*5bfc0*/  ISETP.LT.AND P1, PT, R102, UR68, !P0 ;  /* 0x0000004466007c0c */ /* 0x000fe2000c721270 */
[----:B------:R-:W-:Y:S01]  /*5bfd0*/  STL.64 [R1+0x4e0], R80 ;  /* 0x0004e05001007387 */ /* 0x000fe20000100a00 */
[----:B------:R-:W-:Y:S01]  /*5bfe0*/  LOP3.LUT R61, R61, 0xffff7fff, RZ, 0xc0, !PT ;  /* 0xffff7fff3d3d7812 */ /* 0x000fe200078ec0ff */
[----:B------:R-:W-:Y:S01]  /*5bff0*/  VIADD R201, R202, UR39 ;  /* 0x00000027cac97c36 */ /* 0x000fe20008000000 */
[----:B---3--:R-:W-:Y:S01]  /*5c000*/  ISETP.LT.AND P3, PT, R101, UR76, !P0 ;  /* 0x0000004c65007c0c */ /* 0x008fe2000c761270 */
[----:B------:R-:W-:Y:S01]  /*5c010*/  STL.64 [R1+0x4e8], R82 ;  /* 0x0004e85201007387 */ /* 0x000fe20000100a00 */
[----:B------:R-:W-:Y:S01]  /*5c020*/  @P2 LOP3.LUT R61, R61, 0x8000, RZ, 0xfc, !PT ;  /* 0x000080003d3d2812 */ /* 0x000fe200078efcff */
[----:B------:R-:W-:Y:S01]  /*5c030*/  VIADD R200, R201, UR40 ;  /* 0x00000028c9c87c36 */ /* 0x000fe20008000000 */
[----:B------:R-:W-:Y:S01]  /*5c040*/  ISETP.LT.AND P2, PT, R100, UR18, !P0 ;  /* 0x0000001264007c0c */ /* 0x000fe2000c741270 */
[----:B------:R-:W3:Y:S01]  /*5c050*/  LDCU UR68, c[0x0][0x3b8] ;  /* 0x00007700ff4477ac */ /* 0x000ee20008000800 */
[----:B------:R-:W-:Y:S01]  /*5c060*/  LOP3.LUT R61, R61, 0xffffbfff, RZ, 0xc0, !PT ;  /* 0xffffbfff3d3d7812 */ /* 0x000fe200078ec0ff */
[----:B------:R-:W-:Y:S01]  /*5c070*/  VIADD R199, R200, UR41 ;  /* 0x00000029c8c77c36 */ /* 0x000fe20008000000 */
[----:B------:R-:W1:Y:S02]  /*5c080*/  LDCU UR18, c[0x0][0x3b8] ;  /* 0x00007700ff1277ac */ /* 0x000e640008000800 */
[----:B------:R-:W-:Y:S01]  /*5c090*/  @P1 LOP3.LUT R61, R61, 0x4000, RZ, 0xfc, !PT ;  /* 0x000040003d3d1812 */ /* 0x000fe200078efcff */
[----:B------:R-:W1:Y:S03]  /*5c0a0*/  LDCU UR76, c[0x0][0x3b8] ;  /* 0x00007700ff4c77ac */ /* 0x000e660008000800 */
[----:B------:R-:W-:-:S02]  /*5c0b0*/  LOP3.LUT R61, R61, 0xffffdfff, RZ, 0xc0, !PT ;  /* 0xffffdfff3d3d7812 */ /* 0x000fc400078ec0ff */
[----:B------:R-:W-:Y:S01]  /*5c0c0*/  LOP3.LUT R18, R18, 0x7fffffff, RZ, 0xc0, !PT ;  /* 0x7fffffff12127812 */ /* 0x000fe200078ec0ff */
[----:B------:R-:W1:Y:S01]  /*5c0d0*/  LDCU UR40, c[0x0][0x398] ;  /* 0x00007300ff2877ac */ /* 0x000e620008000800 */
[----:B------:R-:W-:Y:S02]  /*5c0e0*/  @P3 LOP3.LUT R61, R61, 0x2000, RZ, 0xfc, !PT ;  /* 0x000020003d3d3812 */ /* 0x000fe400078efcff */
[----:B------:R-:W-:Y:S01]  /*5c0f0*/  ISETP.LT.AND P1, PT, R99, UR14, !P0 ;  /* 0x0000000e63007c0c */ /* 0x000fe2000c721270 */
[----:B------:R-:W-:Y:S01]  /*5c100*/  VIADD R198, R199, UR53 ;  /* 0x00000035c7c67c36 */ /* 0x000fe20008000000 */
[----:B------:R-:W-:Y:S01]  /*5c110*/  LOP3.LUT R61, R61, 0xffffefff, RZ, 0xc0, !PT ;  /* 0xffffefff3d3d7812 */ /* 0x000fe200078ec0ff */
[----:B------:R-:W1:Y:S03]  /*5c120*/  LDCU UR14, c[0x0][0x3b8] ;  /* 0x00007700ff0e77ac */ /* 0x000e660008000800 */
[----:B------:R-:W-:Y:S01]  /*5c130*/  @P2 LOP3.LUT R61, R61, 0x1000, RZ, 0xfc, !PT ;  /* 0x000010003d3d2812 */ /* 0x000fe200078efcff */
[----:B------:R-:W1:Y:S01]  /*5c140*/  LDCU UR53, c[0x0][0x398] ;  /* 0x00007300ff3577ac */ /* 0x000e620008000800 */
[----:B------:R-:W-:-:S02]  /*5c150*/  ISETP.LT.AND P3, PT, R98, UR15, !P0 ;  /* 0x0000000f62007c0c */ /* 0x000fc4000c761270 */
[----:B------:R-:W-:Y:S01]  /*5c160*/  LOP3.LUT R61, R61, 0xfffff7ff, RZ, 0xc0, !PT ;  /* 0xfffff7ff3d3d7812 */ /* 0x000fe200078ec0ff */
[----:B------:R-:W-:Y:S01]  /*5c170*/  VIADD R197, R198, UR11 ;  /* 0x0000000bc6c57c36 */ /* 0x000fe20008000000 */
[----:B------:R-:W-:Y:S01]  /*5c180*/  ISETP.LT.AND P2, PT, R97, UR16, !P0 ;  /* 0x0000001061007c0c */ /* 0x000fe2000c741270 */
[----:B------:R-:W1:Y:S01]  /*5c190*/  LDCU UR15, c[0x0][0x3b8] ;  /* 0x00007700ff0f77ac */ /* 0x000e620008000800 */
[----:B------:R-:W-:Y:S01]  /*5c1a0*/  @P1 LOP3.LUT R61, R61, 0x800, RZ, 0xfc, !PT ;  /* 0x000008003d3d1812 */ /* 0x000fe200078efcff */
[----:B------:R-:W-:Y:S01]  /*5c1b0*/  VIADD R196, R197, UR65 ;  /* 0x00000041c5c47c36 */ /* 0x000fe20008000000 */
[----:B------:R-:W-:Y:S01]  /*5c1c0*/  ISETP.LT.AND P1, PT, R96, UR17, !P0 ;  /* 0x0000001160007c0c */ /* 0x000fe2000c721270 */
[----:B------:R-:W1:Y:S01]  /*5c1d0*/  LDCU UR17, c[0x0][0x3b8] ;  /* 0x00007700ff1177ac */ /* 0x000e620008000800 */
[----:B------:R-:W-:Y:S01]  /*5c1e0*/  LOP3.LUT R61, R61, 0xfffffbff, RZ, 0xc0, !PT ;  /* 0xfffffbff3d3d7812 */ /* 0x000fe200078ec0ff */
[----:B------:R-:W1:Y:S03]  /*5c1f0*/  LDCU UR16, c[0x0][0x3b8] ;  /* 0x00007700ff1077ac */ /* 0x000e660008000800 */
[----:B------:R-:W-:Y:S01]  /*5c200*/  @P3 LOP3.LUT R61, R61, 0x400, RZ, 0xfc, !PT ;  /* 0x000004003d3d3812 */ /* 0x000fe200078efcff */
[----:B------:R-:W1:Y:S03]  /*5c210*/  LDCU UR11, c[0x0][0x3b8] ;  /* 0x00007700ff0b77ac */ /* 0x000e660008000800 */
[----:B------:R-:W-:Y:S01]  /*5c220*/  LOP3.LUT R61, R61, 0xfffffdff, RZ, 0xc0, !PT ;  /* 0xfffffdff3d3d7812 */ /* 0x000fe200078ec0ff */
[----:B------:R-:W1:Y:S03]  /*5c230*/  LDCU UR65, c[0x0][0x398] ;  /* 0x00007300ff4177ac */ /* 0x000e660008000800 */
[----:B------:R-:W-:-:S02]  /*5c240*/  @P2 LOP3.LUT R61, R61, 0x200, RZ, 0xfc, !PT ;  /* 0x000002003d3d2812 */ /* 0x000fc400078efcff */
[----:B------:R-:W-:Y:S01]  /*5c250*/  ISETP.LT.AND P0, PT, R95, UR6, !P0 ;  /* 0x000000065f007c0c */ /* 0x000fe2000c701270 */
[----:B------:R-:W1:Y:S01]  /*5c260*/  LDCU UR41, c[0x0][0x398] ;  /* 0x00007300ff2977ac */ /* 0x000e620008000800 */
[----:B------:R-:W-:Y:S01]  /*5c270*/  LOP3.LUT R61, R61, 0xfffffeff, RZ, 0xc0, !PT ;  /* 0xfffffeff3d3d7812 */ /* 0x000fe200078ec0ff */
[----:B------:R-:W2:Y:S03]  /*5c280*/  LDCU UR39, c[0x0][0x398] ;  /* 0x00007300ff2777ac */ /* 0x000ea60008000800 */
[----:B------:R-:W-:-:S04]  /*5c290*/  @P1 LOP3.LUT R61, R61, 0x100, RZ, 0xfc, !PT ;  /* 0x000001003d3d1812 */ /* 0x000fc800078efcff */
[----:B------:R-:W-:-:S04]  /*5c2a0*/  LOP3.LUT R61, R61, 0xffffff7f, RZ, 0xc0, !PT ;  /* 0xffffff7f3d3d7812 */ /* 0x000fc800078ec0ff */
[----:B------:R-:W-:Y:S02]  /*5c2b0*/  @P0 LOP3.LUT R61, R61, 0x80, RZ, 0xfc, !PT ;  /* 0x000000803d3d0812 */ /* 0x000fe400078efcff */
[----:B------:R-:W-:Y:S02]  /*5c2c0*/  ISETP.GE.AND P0, PT, R48, UR9, PT ;  /* 0x0000000930007c0c */ /* 0x000fe4000bf06270 */
[----:B------:R-:W-:Y:S01]  /*5c2d0*/  LOP3.LUT R61, R61, 0xfffffff7, RZ, 0xc0, !PT ;  /* 0xfffffff73d3d7812 */ /* 0x000fe200078ec0ff */
[----:B------:R-:W-:Y:S01]  /*5c2e0*/  VIADD R195, R196, UR64 ;  /* 0x00000040c4c37c36 */ /* 0x000fe20008000000 */
[----:B-1----:R-:W-:Y:S01]  /*5c2f0*/  ISETP.LT.AND P2, PT, R121, UR4, !P0 ;  /* 0x0000000479007c0c */ /* 0x002fe2000c741270 */
[----:B------:R-:W1:Y:S01]  /*5c300*/  LDCU UR4, c[0x0][0x398] ;  /* 0x00007300ff0477ac */ /* 0x000e620008000800 */
[----:B--2---:R-:W-:Y:S01]  /*5c310*/  ISETP.LT.AND P1, PT, R119, UR77, !P0 ;  /* 0x0000004d77007c0c */ /* 0x004fe2000c721270 */
[----:B------:R-:W2:Y:S01]  /*5c320*/  LDCU UR77, c[0x0][0x398] ;  /* 0x00007300ff4d77ac */ /* 0x000ea20008000800 */
[----:B------:R-:W-:Y:S01]  /*5c330*/  ISETP.LT.AND P3, PT, R118, UR73, !P0 ;  /* 0x0000004976007c0c */ /* 0x000fe2000c761270 */
[----:B------:R-:W1:Y:S08]  /*5c340*/  LDCU UR73, c[0x0][0x398] ;  /* 0x00007300ff4977ac */ /* 0x000e700008000800 */
[----:B------:R-:W-:Y:S01]  /*5c350*/  @P2 LOP3.LUT R61, R61, 0x8, RZ, 0xfc, !PT ;  /* 0x000000083d3d2812 */ /* 0x000fe200078efcff */
[----:B----4-:R4:W-:Y:S03]  /*5c360*/  STSM.16.M88.4 [R0], R64 ;  /* 0x0000004000007844 */ /* 0x0109e60000000200 */
[----:B------:R-:W-:Y:S01]  /*5c370*/  LOP3.LUT R61, R61, 0xffffffbf, RZ, 0xc0, !PT ;  /* 0xffffffbf3d3d7812 */ /* 0x000fe200078ec0ff */
[----:B------:R-:W-:Y:S01]  /*5c380*/  VIADD R194, R195, UR63 ;  /* 0x0000003fc3c27c36 */ /* 0x000fe20008000000 */
[----:B------:R-:W-:Y:S01]  /*5c390*/  ISETP.LT.AND P2, PT, R120, UR75, !P0 ;  /* 0x0000004b78007c0c */ /* 0x000fe2000c741270 */
[----:B------:R-:W1:Y:S01]  /*5c3a0*/  LDCU UR75, c[0x0][0x398] ;  /* 0x00007300ff4b77ac */ /* 0x000e620008000800 */
[----:B------:R-:W-:Y:S01]  /*5c3b0*/  @P1 LOP3.LUT R61, R61, 0x40, RZ, 0xfc, !PT ;  /* 0x000000403d3d1812 */ /* 0x000fe200078efcff */
[----:B------:R-:W-:Y:S01]  /*5c3c0*/  VIADD R48, R204, 0x16 ;  /* 0x00000016cc307836 */ /* 0x000fe20000000000 */
[----:B------:R-:W-:Y:S01]  /*5c3d0*/  ISETP.LT.AND P1, PT, R122, UR71, !P0 ;  /* 0x000000477a007c0c */ /* 0x000fe2000c721270 */
[----:B------:R-:W1:Y:S01]  /*5c3e0*/  LDCU UR71, c[0x0][0x398] ;  /* 0x00007300ff4777ac */ /* 0x000e620008000800 */
[----:B------:R-:W-:Y:S01]  /*5c3f0*/  LOP3.LUT R61, R61, 0xffffffdf, RZ, 0xc0, !PT ;  /* 0xffffffdf3d3d7812 */ /* 0x000fe200078ec0ff */
[----:B------:R-:W-:Y:S01]  /*5c400*/  NOP ;  /* 0x0000000000007918 */ /* 0x000fe20000000000 */
[----:B----4-:R-:W4:Y:S01]  /*5c410*/  LDL.LU R66, [R1+0x8f4] ;  /* 0x0008f40001427983 */ /* 0x010f220000300800 */
[----:B------:R-:W3:Y:S08]  /*5c420*/  LDCU UR9, c[0x0][0x3b8] ;  /* 0x00007700ff0977ac */ /* 0x000ef00008000800 */
[----:B------:R-:W-:Y:S01]  /*5c430*/  @P1 LOP3.LUT R61, R61, 0x20, RZ, 0xfc, !PT ;  /* 0x000000203d3d1812 */ /* 0x000fe200078efcff */
[----:B------:R-:W4:Y:S01]  /*5c440*/  LDL.LU R67, [R1+0x8fc] ;  /* 0x0008fc0001437983 */ /* 0x000f220000300800 */
[----:B------:R-:W-:Y:S01]  /*5c450*/  IMAD.MOV.U32 R64, RZ, RZ, R49 ;  /* 0x000000ffff407224 */ /* 0x000fe200078e0031 */
[----:B------:R-:W3:Y:S01]  /*5c460*/  LDCU UR63, c[0x0][0x398] ;  /* 0x00007300ff3f77ac */ /* 0x000ee20008000800 */
[----:B------:R-:W-:Y:S01]  /*5c470*/  LOP3.LUT R61, R61, 0xffffffef, RZ, 0xc0, !PT ;  /* 0xffffffef3d3d7812 */ /* 0x000fe200078ec0ff */
[----:B------:R-:W-:Y:S01]  /*5c480*/  VIADD R193, R194, UR62 ;  /* 0x0000003ec2c17c36 */ /* 0x000fe20008000000 */
[----:B--2---:R-:W-:Y:S01]  /*5c490*/  ISETP.LT.AND P1, PT, R117, UR77, !P0 ;  /* 0x0000004d75007c0c */ /* 0x004fe2000c721270 */
[----:B------:R-:W2:Y:S01]  /*5c4a0*/  LDCU UR77, c[0x0][0x398] ;  /* 0x00007300ff4d77ac */ /* 0x000ea20008000800 */
[----:B------:R-:W-:Y:S01]  /*5c4b0*/  @P3 LOP3.LUT R61, R61, 0x10, RZ, 0xfc, !PT ;  /* 0x000000103d3d3812 */ /* 0x000fe200078efcff */
[----:B------:R-:W3:Y:S01]  /*5c4c0*/  LDS.128 R80, [R0] ;  /* 0x0000000000507984 */ /* 0x000ee20000000c00 */
[----:B------:R-:W-:Y:S01]  /*5c4d0*/  IMAD.MOV.U32 R65, RZ, RZ, R51 ;  /* 0x000000ffff417224 */ /* 0x000fe200078e0033 */
[----:B-1----:R-:W-:Y:S01]  /*5c4e0*/  ISETP.LT.AND P3, PT, R116, UR71, !P0 ;  /* 0x0000004774007c0c */ /* 0x002fe2000c761270 */
[----:B------:R-:W-:Y:S01]  /*5c4f0*/  NOP ;  /* 0x0000000000007918 */ /* 0x000fe20000000000 */
[----:B------:R-:W-:Y:S01]  /*5c500*/  LOP3.LUT R61, R61, 0xfffffffb, RZ, 0xc0, !PT ;  /* 0xfffffffb3d3d7812 */ /* 0x000fe200078ec0ff */
[----:B------:R-:W1:Y:S03]  /*5c510*/  LDCU UR71, c[0x0][0x3b8] ;  /* 0x00007700ff4777ac */ /* 0x000e660008000800 */
[----:B------:R-:W-:Y:S01]  /*5c520*/  @P2 LOP3.LUT R61, R61, 0x4, RZ, 0xfc, !PT ;  /* 0x000000043d3d2812 */ /* 0x000fe200078efcff */
[----:B------:R-:W1:Y:S01]  /*5c530*/  LDCU UR62, c[0x0][0x398] ;  /* 0x00007300ff3e77ac */ /* 0x000e620008000800 */
[----:B------:R-:W-:-:S02]  /*5c540*/  ISETP.LT.AND P2, PT, R103, UR73, !P0 ;  /* 0x0000004967007c0c */ /* 0x000fc4000c741270 */
[----:B------:R-:W-:Y:S01]  /*5c550*/  LOP3.LUT R61, R61, 0xfffffffd, RZ, 0xc0, !PT ;  /* 0xfffffffd3d3d7812 */ /* 0x000fe200078ec0ff */
[----:B------:R-:W1:Y:S03]  /*5c560*/  LDCU UR73, c[0x0][0x3b8] ;  /* 0x00007700ff4977ac */ /* 0x000e660008000800 */
[----:B------:R-:W-:Y:S01]  /*5c570*/  @P1 LOP3.LUT R61, R61, 0x2, RZ, 0xfc, !PT ;  /* 0x000000023d3d1812 */ /* 0x000fe200078efcff */
[----:B------:R-:W1:Y:S01]  /*5c580*/  LDCU UR64, c[0x0][0x398] ;  /* 0x00007300ff4077ac */ /* 0x000e620008000800 */
[----:B------:R-:W-:Y:S02]  /*5c590*/  ISETP.LT.AND P1, PT, R102, UR75, !P0 ;  /* 0x0000004b66007c0c */ /* 0x000fe4000c721270 */
[----:B------:R-:W-:Y:S01]  /*5c5a0*/  LOP3.LUT R61, R61, 0xfffffffe, RZ, 0xc0, !PT ;  /* 0xfffffffe3d3d7812 */ /* 0x000fe200078ec0ff */
[----:B------:R-:W1:Y:S02]  /*5c5b0*/  LDCU UR75, c[0x0][0x3b8] ;  /* 0x00007700ff4b77ac */ /* 0x000e640008000800 */
[----:B------:R-:W-:-:S02]  /*5c5c0*/  @P2 LOP3.LUT R16, R16, 0x80000000, RZ, 0xfc, !PT ;  /* 0x8000000010102812 */ /* 0x000fc400078efcff */
[----:B------:R-:W-:Y:S02]  /*5c5d0*/  @P3 LOP3.LUT R61, R61, 0x1, RZ, 0xfc, !PT ;  /* 0x000000013d3d3812 */ /* 0x000fe400078efcff */
[----:B--2---:R-:W-:Y:S01]  /*5c5e0*/  ISETP.LT.AND P3, PT, R101, UR77, !P0 ;  /* 0x0000004d65007c0c */ /* 0x004fe2000c761270 */
        /* <DEDUP_REMOVED lines=30> */
[----:B-1----:R-:W-:Y:S01]  /*5c7d0*/  ISETP.LT.AND P2, PT, R121, UR6, !P0 ;  /* 0x0000000679007c0c */ /* 0x002fe2000c741270 */
[----:B------:R-:W1:Y:S01]  /*5c7e0*/  LDCU UR6, c[0x0][0x398] ;  /* 0x00007300ff0677ac */ /* 0x000e620008000800 */
[----:B--2---:R-:W-:Y:S02]  /*5c7f0*/  ISETP.LT.AND P1, PT, R119, UR77, !P0 ;  /* 0x0000004d77007c0c */ /* 0x004fe4000c721270 */
[----:B------:R-:W-:Y:S01]  /*5c800*/  LOP3.LUT R16, R16, 0xfff7ffff, RZ, 0xc0, !PT ;  /* 0xfff7ffff10107812 */ /* 0x000fe200078ec0ff */
[----:B------:R-:W2:Y:S08]  /*5c810*/  LDCU UR77, c[0x0][0x398] ;  /* 0x00007300ff4d77ac */ /* 0x000eb00008000800 */
[----:B------:R-:W-:-:S04]  /*5c820*/  @P2 LOP3.LUT R16, R16, 0x80000, RZ, 0xfc, !PT ;  /* 0x0008000010102812 */ /* 0x000fc800078efcff */
[----:B------:R-:W-:-:S04]  /*5c830*/  LOP3.LUT R16, R16, 0xffbfffff, RZ, 0xc0, !PT ;  /* 0xffbfffff10107812 */ /* 0x000fc800078ec0ff */
[----:B------:R-:W-:Y:S02]  /*5c840*/  @P1 LOP3.LUT R16, R16, 0x400000, RZ, 0xfc, !PT ;  /* 0x0040000010101812 */ /* 0x000fe400078efcff */
[----:B------:R-:W-:Y:S01]  /*5c850*/  ISETP.LT.AND P1, PT, R122, UR22, !P0 ;  /* 0x000000167a007c0c */ /* 0x000fe2000c721270 */
[----:B------:R-:W1:Y:S01]  /*5c860*/  LDCU UR22, c[0x0][0x398] ;  /* 0x00007300ff1677ac */ /* 0x000e620008000800 */
[----:B------:R-:W-:Y:S02]  /*5c870*/  ISETP.LT.AND P3, PT, R118, UR24, !P0 ;  /* 0x0000001876007c0c */ /* 0x000fe4000c761270 */
[----:B------:R-:W-:Y:S01]  /*5c880*/  LOP3.LUT R16, R16, 0xffdfffff, RZ, 0xc0, !PT ;  /* 0xffdfffff10107812 */ /* 0x000fe200078ec0ff */
[----:B------:R-:W1:Y:S01]  /*5c890*/  LDCU UR24, c[0x0][0x398] ;  /* 0x00007300ff1877ac */ /* 0x000e620008000800 */
[----:B------:R-:W-:Y:S01]  /*5c8a0*/  ISETP.LT.AND P2, PT, R120, UR4, !P0 ;  /* 0x0000000478007c0c */ /* 0x000fe2000c741270 */
[----:B------:R-:W1:Y:S06]  /*5c8b0*/  LDCU UR4, c[0x0][0x398] ;  /* 0x00007300ff0477ac */ /* 0x000e6c0008000800 */
[----:B------:R-:W-:-:S04]  /*5c8c0*/  @P1 LOP3.LUT R16, R16, 0x200000, RZ, 0xfc, !PT ;  /* 0x0020000010101812 */ /* 0x000fc800078efcff */
[----:B------:R-:W-:-:S04]  /*5c8d0*/  LOP3.LUT R16, R16, 0xffefffff, RZ, 0xc0, !PT ;  /* 0xffefffff10107812 */ /* 0x000fc800078ec0ff */
[----:B------:R-:W-:Y:S02]  /*5c8e0*/  @P3 LOP3.LUT R16, R16, 0x100000, RZ, 0xfc, !PT ;  /* 0x0010000010103812 */ /* 0x000fe400078efcff */
[----:B--2---:R-:W-:Y:S01]  /*5c8f0*/  ISETP.LT.AND P1, PT, R117, UR77, !P0 ;  /* 0x0000004d75007c0c */ /* 0x004fe2000c721270 */
[----:B------:R-:W2:Y:S01]  /*5c900*/  LDCU UR77, c[0x0][0x398] ;  /* 0x00007300ff4d77ac */ /* 0x000ea20008000800 */
[----:B------:R-:W-:-:S04]  /*5c910*/  LOP3.LUT R16, R16, 0xfffbffff, RZ, 0xc0, !PT ;  /* 0xfffbffff10107812 */ /* 0x000fc800078ec0ff */
[----:B------:R-:W-:Y:S02]  /*5c920*/  @P2 LOP3.LUT R16, R16, 0x40000, RZ, 0xfc, !PT ;  /* 0x0004000010102812 */ /* 0x000fe400078efcff */
[----:B-1----:R-:W-:Y:S01]  /*5c930*/  ISETP.LT.AND P3, PT, R116, UR22, !P0 ;  /* 0x0000001674007c0c */ /* 0x002fe2000c761270 */
[----:B------:R-:W1:Y:S01]  /*5c940*/  LDCU UR22, c[0x0][0x398] ;  /* 0x00007300ff1677ac */ /* 0x000e620008000800 */
[----:B------:R-:W-:-:S04]  /*5c950*/  LOP3.LUT R16, R16, 0xfffdffff, RZ, 0xc0, !PT ;  /* 0xfffdffff10107812 */ /* 0x000fc800078ec0ff */
[----:B------:R-:W-:Y:S02]  /*5c960*/  @P1 LOP3.LUT R16, R16, 0x20000, RZ, 0xfc, !PT ;  /* 0x0002000010101812 */ /* 0x000fe400078efcff */
[----:B------:R-:W-:Y:S01]  /*5c970*/  ISETP.LT.AND P2, PT, R103, UR24, !P0 ;  /* 0x0000001867007c0c */ /* 0x000fe2000c741270 */
[----:B------:R-:W1:Y:S01]  /*5c980*/  LDCU UR24, c[0x0][0x398] ;  /* 0x00007300ff1877ac */ /* 0x000e620008000800 */
[----:B------:R-:W-:Y:S02]  /*5c990*/  LOP3.LUT R16, R16, 0xfffeffff, RZ, 0xc0, !PT ;  /* 0xfffeffff10107812 */ /* 0x000fe400078ec0ff */
[----:B------:R-:W-:Y:S01]  /*5c9a0*/  IADD3 R192, PT, PT, R193, UR66, RZ ;  /* 0x00000042c1c07c10 */ /* 0x000fe2000fffe0ff */
[----:B------:R-:W1:Y:S01]  /*5c9b0*/  LDCU UR66, c[0x0][0x398] ;  /* 0x00007300ff4277ac */ /* 0x000e620008000800 */
[----:B------:R-:W-:Y:S02]  /*5c9c0*/  @P3 LOP3.LUT R16, R16, 0x10000, RZ, 0xfc, !PT ;  /* 0x0001000010103812 */ /* 0x000fe400078efcff */
[----:B------:R-:W-:Y:S01]  /*5c9d0*/  ISETP.LT.AND P1, PT, R102, UR4, !P0 ;  /* 0x0000000466007c0c */ /* 0x000fe2000c721270 */
[----:B------:R-:W-:Y:S01]  /*5c9e0*/  VIADD R191, R192, UR10 ;  /* 0x0000000ac0bf7c36 */ /* 0x000fe20008000000 */
[----:B------:R-:W-:Y:S01]  /*5c9f0*/  LOP3.LUT R16, R16, 0xffff7fff, RZ, 0xc0, !PT ;  /* 0xffff7fff10107812 */ /* 0x000fe200078ec0ff */
[----:B------:R-:W1:Y:S03]  /*5ca00*/  LDCU.64 UR4, c[0x0][0x398] ;  /* 0x00007300ff0477ac */ /* 0x000e660008000a00 */
[----:B------:R-:W-:Y:S01]  /*5ca10*/  @P2 LOP3.LUT R16, R16, 0x8000, RZ, 0xfc, !PT ;  /* 0x0000800010102812 */ /* 0x000fe200078efcff */
[----:B------:R-:W-:Y:S01]  /*5ca20*/  VIADD R190, R191, UR13 ;  /* 0x0000000dbfbe7c36 */ /* 0x000fe20008000000 */
[----:B--2---:R-:W-:Y:S01]  /*5ca30*/  ISETP.LT.AND P3, PT, R101, UR77, !P0 ;  /* 0x0000004d65007c0c */ /* 0x004fe2000c761270 */
[----:B------:R-:W2:Y:S01]  /*5ca40*/  LDCU UR77, c[0x0][0x398] ;  /* 0x00007300ff4d77ac */ /* 0x000ea20008000800 */
        /* <DEDUP_REMOVED lines=9> */
[----:B------:R-:W-:Y:S01]  /*5cae0*/  VIADD R187, R188, UR59 ;  /* 0x0000003bbcbb7c36 */ /* 0x000fe20008000000 */
[----:B------:R-:W1:Y:S02]  /*5caf0*/  LDCU UR58, c[0x0][0x398] ;  /* 0x00007300ff3a77ac */ /* 0x000e640008000800 */
        /* <DEDUP_REMOVED lines=14> */
[----:B------:R-:W-:-:S02]  /*5cbe0*/  @P1 LOP3.LUT R16, R16, 0x800, RZ, 0xfc, !PT ;  /* 0x0000080010101812 */ /* 0x000fc400078efcff */
[----:B------:R-:W-:Y:S01]  /*5cbf0*/  IADD3 R182, PT, PT, R183, UR15, RZ ;  /* 0x0000000fb7b67c10 */ /* 0x000fe2000fffe0ff */
[----:B------:R-:W1:Y:S01]  /*5cc00*/  LDCU UR61, c[0x0][0x398] ;  /* 0x00007300ff3d77ac */ /* 0x000e620008000800 */
[----:B------:R-:W-:-:S03]  /*5cc10*/  LOP3.LUT R16, R16, 0xfffffbff, RZ, 0xc0, !PT ;  /* 0xfffffbff10107812 */ /* 0x000fc600078ec0ff */
[----:B------:R-:W-:Y:S01]  /*5cc20*/  VIADD R181, R182, UR17 ;  /* 0x00000011b6b57c36 */ /* 0x000fe20008000000 */
[----:B------:R-:W-:Y:S01]  /*5cc30*/  @P3 LOP3.LUT R16, R16, 0x400, RZ, 0xfc, !PT ;  /* 0x0000040010103812 */ /* 0x000fe200078efcff */
[----:B------:R-:W1:Y:S01]  /*5cc40*/  LDCU UR13, c[0x0][0x398] ;  /* 0x00007300ff0d77ac */ /* 0x000e620008000800 */
[----:B------:R-:W-:Y:S01]  /*5cc50*/  ISETP.LT.AND P1, PT, R96, UR48, !P0 ;  /* 0x0000003060007c0c */ /* 0x000fe2000c721270 */
[----:B---3--:R-:W-:Y:S01]  /*5cc60*/  VIADD R180, R181, UR68 ;  /* 0x00000044b5b47c36 */ /* 0x008fe20008000000 */
[----:B------:R-:W-:Y:S01]  /*5cc70*/  LOP3.LUT R16, R16, 0xfffffdff, RZ, 0xc0, !PT ;  /* 0xfffffdff10107812 */ /* 0x000fe200078ec0ff */
[----:B------:R-:W3:Y:S02]  /*5cc80*/  LDCU UR48, c[0x0][0x398] ;  /* 0x00007300ff3077ac */ /* 0x000ee40008000800 */
[----:B------:R-:W-:Y:S01]  /*5cc90*/  VIADD R178, R180, UR14 ;  /* 0x0000000eb4b27c36 */ /* 0x000fe20008000000 */
[----:B------:R-:W-:Y:S01]  /*5cca0*/  @P2 LOP3.LUT R16, R16, 0x200, RZ, 0xfc, !PT ;  /* 0x0000020010102812 */ /* 0x000fe200078efcff */
[----:B------:R-:W1:Y:S01]  /*5ccb0*/  LDCU UR14, c[0x0][0x398] ;  /* 0x00007300ff0e77ac */ /* 0x000e620008000800 */
[----:B------:R-:W-:Y:S01]  /*5ccc0*/  ISETP.LT.AND P0, PT, R95, UR47, !P0 ;  /* 0x0000002f5f007c0c */ /* 0x000fe2000c701270 */
[----:B------:R-:W-:Y:S01]  /*5ccd0*/  VIADD R177, R178, UR18 ;  /* 0x00000012b2b17c36 */ /* 0x000fe20008000000 */
[----:B------:R-:W-:Y:S01]  /*5cce0*/  LOP3.LUT R16, R16, 0xfffffeff, RZ, 0xc0, !PT ;  /* 0xfffffeff10107812 */ /* 0x000fe200078ec0ff */
[----:B------:R-:W1:Y:S02]  /*5ccf0*/  LDCU UR47, c[0x0][0x398] ;  /* 0x00007300ff2f77ac */ /* 0x000e640008000800 */
[----:B------:R-:W-:Y:S01]  /*5cd00*/  VIADD R176, R177, UR69 ;  /* 0x00000045b1b07c36 */ /* 0x000fe20008000000 */
[----:B------:R-:W-:Y:S01]  /*5cd10*/  @P1 LOP3.LUT R16, R16, 0x100, RZ, 0xfc, !PT ;  /* 0x0000010010101812 */ /* 0x000fe200078efcff */
[----:B------:R-:W1:Y:S03]  /*5cd20*/  LDCU UR15, c[0x0][0x398] ;  /* 0x00007300ff0f77ac */ /* 0x000e660008000800 */
[----:B------:R-:W-:Y:S01]  /*5cd30*/  LOP3.LUT R16, R16, 0xffffff7f, RZ, 0xc0, !PT ;  /* 0xffffff7f10107812 */ /* 0x000fe200078ec0ff */
[----:B------:R-:W1:Y:S01]  /*5cd40*/  LDCU UR17, c[0x0][0x398] ;  /* 0x00007300ff1177ac */ /* 0x000e620008000800 */
[----:B------:R-:W-:-:S02]  /*5cd50*/  IADD3 R167, PT, PT, R176, UR16, RZ ;  /* 0x00000010b0a77c10 */ /* 0x000fc4000fffe0ff */
[----:B------:R-:W-:Y:S01]  /*5cd60*/  @P0 LOP3.LUT R16, R16, 0x80, RZ, 0xfc, !PT ;  /* 0x0000008010100812 */ /* 0x000fe200078efcff */
[----:B------:R-:W1:Y:S01]  /*5cd70*/  LDCU UR16, c[0x0][0x398] ;  /* 0x00007300ff1077ac */ /* 0x000e620008000800 */
[----:B------:R-:W-:Y:S01]  /*5cd80*/  ISETP.GE.AND P0, PT, R48, UR7, PT ;  /* 0x0000000730007c0c */ /* 0x000fe2000bf06270 */
[----:B------:R-:W-:Y:S01]  /*5cd90*/  VIADD R166, R167, UR8 ;  /* 0x00000008a7a67c36 */ /* 0x000fe20008000000 */
[----:B----4-:R4:W-:Y:S02]  /*5cda0*/  STSM.16.M88.4 [R0], R64 ;  /* 0x0000004000007844 */ /* 0x0109e40000000200 */
[----:B------:R-:W-:Y:S01]  /*5cdb0*/  ISETP.LT.AND P2, PT, R119, UR29, !P0 ;  /* 0x0000001d77007c0c */ /* 0x000fe2000c741270 */
[----:B------:R-:W2:Y:S01]  /*5cdc0*/  LDCU UR29, c[0x0][0x3b8] ;  /* 0x00007700ff1d77ac */ /* 0x000ea20008000800 */
[----:B------:R-:W-:Y:S01]  /*5cdd0*/  VIADD R165, R166, UR70 ;  /* 0x00000046a6a57c36 */ /* 0x000fe20008000000 */
[----:B------:R-:W-:Y:S01]  /*5cde0*/  ISETP.LT.AND P1, PT, R122, UR35, !P0 ;  /* 0x000000237a007c0c */ /* 0x000fe2000c721270 */
[----:B------:R-:W3:Y:S02]  /*5cdf0*/  LDCU UR35, c[0x0][0x3b8] ;  /* 0x00007700ff2377ac */ /* 0x000ee40008000800 */
[----:B------:R-:W-:Y:S01]  /*5ce00*/  VIADD R164, R165, UR72 ;  /* 0x00000048a5a47c36 */ /* 0x000fe20008000000 */
[----:B-1----:R-:W-:-:S02]  /*5ce10*/  ISETP.LT.AND P3, PT, R121, UR4, !P0 ;  /* 0x0000000479007c0c */ /* 0x002fc4000c761270 */
[----:B------:R-:W-:Y:S01]  /*5ce20*/  LOP3.LUT R16, R16, 0xfffffff7, RZ, 0xc0, !PT ;  /* 0xfffffff710107812 */ /* 0x000fe200078ec0ff */
[----:B------:R-:W-:Y:S01]  /*5ce30*/  VIADD R163, R164, UR74 ;  /* 0x0000004aa4a37c36 */ /* 0x000fe20008000000 */
[----:B------:R-:W1:Y:S03]  /*5ce40*/  LDCU UR4, c[0x0][0x398] ;  /* 0x00007300ff0477ac */ /* 0x000e660008000800 */
[----:B------:R-:W-:Y:S01]  /*5ce50*/  VIADD R162, R163, UR76 ;  /* 0x0000004ca3a27c36 */ /* 0x000fe20008000000 */
[----:B------:R-:W1:Y:S04]  /*5ce60*/  LDCU UR76, c[0x0][0x398] ;  /* 0x00007300ff4c77ac */ /* 0x000e680008000800 */
[----:B--2---:R-:W-:Y:S01]  /*5ce70*/  IADD3 R161, PT, PT, R162, UR29, RZ ;  /* 0x0000001da2a17c10 */ /* 0x004fe2000fffe0ff */
[----:B------:R-:W2:Y:S01]  /*5ce80*/  LDCU UR29, c[0x0][0x3b8] ;  /* 0x00007700ff1d77ac */ /* 0x000ea20008000800 */
[----:B----4-:R-:W-:-:S02]  /*5ce90*/  IMAD.MOV.U32 R64, RZ, RZ, R17 ;  /* 0x000000ffff407224 */ /* 0x010fc400078e0011 */
[----:B------:R-:W-:Y:S01]  /*5cea0*/  IMAD.MOV.U32 R65, RZ, RZ, R19 ;  /* 0x000000ffff417224 */ /* 0x000fe200078e0013 */
[----:B------:R-:W4:Y:S01]  /*5ceb0*/  LDCU UR7, c[0x0][0x398] ;  /* 0x00007300ff0777ac */ /* 0x000f220008000800 */
[----:B------:R-:W1:Y:S01]  /*5cec0*/  LDCU UR18, c[0x0][0x398] ;  /* 0x00007300ff1277ac */ /* 0x000e620008000800 */
[----:B------:R-:W1:Y:S01]  /*5ced0*/  LDCU UR31, c[0x0][0x398] ;  /* 0x00007300ff1f77ac */ /* 0x000e620008000800 */
[----:B------:R-:W1:Y:S01]  /*5cee0*/  LDCU UR69, c[0x0][0x398] ;  /* 0x00007300ff4577ac */ /* 0x000e620008000800 */
[----:B--2---:R-:W-:Y:S01]  /*5cef0*/  VIADD R160, R161, UR29 ;  /* 0x0000001da1a07c36 */ /* 0x004fe20008000000 */
[----:B------:R-:W2:Y:S01]  /*5cf00*/  LDCU UR29, c[0x0][0x3b8] ;  /* 0x00007700ff1d77ac */ /* 0x000ea20008000800 */
[----:B------:R-:W1:Y:S01]  /*5cf10*/  LDCU UR68, c[0x0][0x398] ;  /* 0x00007300ff4477ac */ /* 0x000e620008000800 */
[----:B------:R-:W1:Y:S01]  /*5cf20*/  LDCU UR67, c[0x0][0x398] ;  /* 0x00007300ff4377ac */ /* 0x000e620008000800 */
[----:B------:R-:W1:Y:S01]  /*5cf30*/  LDCU UR10, c[0x0][0x398] ;  /* 0x00007300ff0a77ac */ /* 0x000e620008000800 */
[----:B------:R-:W1:Y:S01]  /*5cf40*/  LDCU UR12, c[0x0][0x398] ;  /* 0x00007300ff0c77ac */ /* 0x000e620008000800 */
[----:B--2---:R-:W-:Y:S01]  /*5cf50*/  VIADD R159, R160, UR29 ;  /* 0x0000001da09f7c36 */ /* 0x004fe20008000000 */
[----:B------:R-:W2:Y:S03]  /*5cf60*/  LDCU UR29, c[0x0][0x3b8] ;  /* 0x00007700ff1d77ac */ /* 0x000ea60008000800 */
[----:B------:R-:W-:Y:S01]  /*5cf70*/  VIADD R48, R159, UR19 ;  /* 0x000000139f307c36 */ /* 0x000fe20008000000 */
[----:B------:R-:W-:-:S04]  /*5cf80*/  NOP ;  /* 0x0000000000007918 */ /* 0x000fc80000000000 */
[----:B------:R1:W-:Y:S01]  /*5cf90*/  STL [R1+0xf8c], R48 ;  /* 0x000f8c3001007387 */ /* 0x0003e20000100800 */
[----:B------:R-:W-:Y:S01]  /*5cfa0*/  @P3 LOP3.LUT R16, R16, 0x8, RZ, 0xfc, !PT ;  /* 0x0000000810103812 */ /* 0x000fe200078efcff */
[----:B------:R-:W2:Y:S01]  /*5cfb0*/  LDCU UR19, c[0x0][0x398] ;  /* 0x00007300ff1377ac */ /* 0x000ea20008000800 */
[----:B------:R-:W2:Y:S01]  /*5cfc0*/  LDCU UR74, c[0x0][0x398] ;  /* 0x00007300ff4a77ac */ /* 0x000ea20008000800 */
[----:B-1----:R-:W-:Y:S01]  /*5cfd0*/  VIADD R48, R48, UR9 ;  /* 0x0000000930307c36 */ /* 0x002fe20008000000 */
[----:B------:R-:W-:Y:S01]  /*5cfe0*/  ISETP.LT.AND P3, PT, R118, UR45, !P0 ;  /* 0x0000002d76007c0c */ /* 0x000fe2000c761270 */
[----:B------:R-:W1:Y:S03]  /*5cff0*/  LDCU UR45, c[0x0][0x3b8] ;  /* 0x00007700ff2d77ac */ /* 0x000e660008000800 */
[----:B------:R-:W-:Y:S01]  /*5d000*/  STL [R1+0xf88], R48 ;  /* 0x000f883001007387 */ /* 0x000fe20000100800 */
[----:B------:R-:W-:Y:S01]  /*5d010*/  LOP3.LUT R16, R16, 0xffffffbf, RZ, 0xc0, !PT ;  /* 0xffffffbf10107812 */ /* 0x000fe200078ec0ff */
[----:B------:R-:W1:Y:S02]  /*5d020*/  LDCU.64 UR8, c[0x0][0x398] ;  /* 0x00007300ff0877ac */ /* 0x000e640008000a00 */
[----:B------:R-:W-:Y:S01]  /*5d030*/  STL.64 [R1+0x280], R80 ;  /* 0x0002805001007387 */ /* 0x000fe20000100a00 */
[----:B------:R-:W1:Y:S03]  /*5d040*/  LDCU UR72, c[0x0][0x398] ;  /* 0x00007300ff4877ac */ /* 0x000e660008000800 */
[----:B------:R-:W-:Y:S01]  /*5d050*/  STL.64 [R1+0x288], R82 ;  /* 0x0002885201007387 */ /* 0x000fe20000100a00 */
[----:B------:R-:W1:Y:S03]  /*5d060*/  LDCU UR70, c[0x0][0x398] ;  /* 0x00007300ff4677ac */ /* 0x000e660008000800 */
[----:B------:R-:W2:Y:S04]  /*5d070*/  LDL.LU R66, [R1+0x9f4] ;  /* 0x0009f40001427983 */ /* 0x000ea80000300800 */
[----:B------:R-:W2:Y:S04]  /*5d080*/  LDL.LU R67, [R1+0x9fc] ;  /* 0x0009fc0001437983 */ /* 0x000ea80000300800 */
        /* <DEDUP_REMOVED lines=23> */
[----:B------:R-:W-:Y:S01]  /*5d200*/  STL.64 [R1+0xec8], R82 ;  /* 0x000ec85201007387 */ /* 0x000fe20000100a00 */
[----:B------:R-:W-:Y:S01]  /*5d210*/  VIADD R227, R48, UR71 ;  /* 0x0000004730e37c36 */ /* 0x000fe20008000000 */
[----:B------:R-:W-:Y:S01]  /*5d220*/  @P2 LOP3.LUT R16, R16, 0x40, RZ, 0xfc, !PT ;  /* 0x0000004010102812 */ /* 0x000fe200078efcff */
[----:B------:R-:W1:Y:S03]  /*5d230*/  LDCU UR71, c[0x0][0x398] ;  /* 0x00007300ff4777ac */ /* 0x000e660008000800 */
[----:B------:R-:W-:Y:S01]  /*5d240*/  IADD3 R225, PT, PT, R227, UR73, RZ ;  /* 0x00000049e3e17c10 */ /* 0x000fe2000fffe0ff */
[----:B------:R-:W2:Y:S04]  /*5d250*/  LDCU UR73, c[0x0][0x398] ;  /* 0x00007300ff4977ac */ /* 0x000ea80008000800 */
[----:B------:R-:W-:Y:S01]  /*5d260*/  VIADD R179, R225, UR75 ;  /* 0x0000004be1b37c36 */ /* 0x000fe20008000000 */
[----:B---3--:R3:W-:Y:S03]  /*5d270*/  STSM.16.M88.4 [R0], R64 ;  /* 0x0000004000007844 */ /* 0x0087e60000000200 */
[----:B------:R-:W-:Y:S01]  /*5d280*/  VIADD R158, R179, UR29 ;  /* 0x0000001db39e7c36 */ /* 0x000fe20008000000 */
[----:B------:R-:W1:Y:S01]  /*5d290*/  LDCU UR29, c[0x0][0x3b8] ;  /* 0x00007700ff1d77ac */ /* 0x000e620008000800 */
[----:B------:R-:W-:Y:S01]  /*5d2a0*/  NOP ;  /* 0x0000000000007918 */ /* 0x000fe20000000000 */
[----:B------:R-:W2:Y:S01]  /*5d2b0*/  LDS.128 R80, [R0] ;  /* 0x0000000000507984 */ /* 0x000ea20000000c00 */
[----:B------:R-:W-:Y:S01]  /*5d2c0*/  LOP3.LUT R16, R16, 0xffffffdf, RZ, 0xc0, !PT ;  /* 0xffffffdf10107812 */ /* 0x000fe200078ec0ff */
[----:B------:R-:W1:Y:S02]  /*5d2d0*/  LDCU UR75, c[0x0][0x398] ;  /* 0x00007300ff4b77ac */ /* 0x000e640008000800 */
[----:B---3--:R-:W3:Y:S04]  /*5d2e0*/  LDL.LU R64, [R1+0x6d0] ;  /* 0x0006d00001407983 */ /* 0x008ee80000300800 */
[----:B------:R-:W3:Y:S04]  /*5d2f0*/  LDL.LU R65, [R1+0x6d8] ;  /* 0x0006d80001417983 */ /* 0x000ee80000300800 */
[----:B------:R-:W3:Y:S04]  /*5d300*/  LDL.LU R66, [R1+0x12c0] ;  /* 0x0012c00001427983 */ /* 0x000ee80000300800 */
[----:B------:R-:W3:Y:S01]  /*5d310*/  LDL.LU R67, [R1+0x12c8] ;  /* 0x0012c80001437983 */ /* 0x000ee20000300800 */
[----:B-1----:R-:W-:Y:S01]  /*5d320*/  VIADD R157, R158, UR29 ;  /* 0x0000001d9e9d7c36 */ /* 0x002fe20008000000 */
[----:B------:R-:W1:Y:S01]  /*5d330*/  LDCU UR29, c[0x0][0x3b8] ;  /* 0x00007700ff1d77ac */ /* 0x000e620008000800 */
[----:B------:R-:W-:-:S02]  /*5d340*/  NOP ;  /* 0x0000000000007918 */ /* 0x000fc40000000000 */
[----:B-1----:R-:W-:Y:S01]  /*5d350*/  VIADD R156, R157, UR29 ;  /* 0x0000001d9d9c7c36 */ /* 0x002fe20008000000 */
[----:B------:R-:W1:Y:S01]  /*5d360*/  LDCU UR29, c[0x0][0x3b8] ;  /* 0x00007700ff1d77ac */ /* 0x000e620008000800 */
[----:B--2---:R-:W-:Y:S04]  /*5d370*/  STL.64 [R1+0xf10], R80 ;  /* 0x000f105001007387 */ /* 0x004fe80000100a00 */
[----:B------:R-:W-:Y:S01]  /*5d380*/  STL.64 [R1+0xf18], R82 ;  /* 0x000f185201007387 */ /* 0x000fe20000100a00 */
[----:B-1----:R-:W-:Y:S01]  /*5d390*/  VIADD R48, R156, UR29 ;  /* 0x0000001d9c307c36 */ /* 0x002fe20008000000 */
[----:B------:R-:W-:Y:S01]  /*5d3a0*/  @P1 LOP3.LUT R16, R16, 0x20, RZ, 0xfc, !PT ;  /* 0x0000002010101812 */ /* 0x000fe200078efcff */
[----:B------:R-:W1:Y:S01]  /*5d3b0*/  LDCU UR29, c[0x0][0x398] ;  /* 0x00007300ff1d77ac */ /* 0x000e620008000800 */
[----:B---3--:R2:W-:Y:S01]  /*5d3c0*/  STSM.16.M88.4 [R0], R64 ;  /* 0x0000004000007844 */ /* 0x0085e20000000200 */
[----:B------:R-:W-:-:S03]  /*5d3d0*/  NOP ;  /* 0x0000000000007918 */ /* 0x000fc60000000000 */
[----:B------:R-:W3:Y:S04]  /*5d3e0*/  LDS.128 R80, [R0] ;  /* 0x0000000000507984 */ /* 0x000ee80000000c00 */
[----:B--2---:R-:W2:Y:S04]  /*5d3f0*/  LDL.LU R64, [R1+0x5c0] ;  /* 0x0005c00001407983 */ /* 0x004ea80000300800 */
[----:B------:R-:W2:Y:S04]  /*5d400*/  LDL.LU R65, [R1+0x5c8] ;  /* 0x0005c80001417983 */ /* 0x000ea80000300800 */
[----:B------:R-:W-:Y:S04]  /*5d410*/  STL [R1+0xf90], R48 ;  /* 0x000f903001007387 */ /* 0x000fe80000100800 */
        /* <DEDUP_REMOVED lines=14> */
[----:B------:R-:W-:Y:S01]  /*5d500*/  STL.64 [R1+0xf78], R82 ;  /* 0x000f785201007387 */ /* 0x000fe20000100a00 */
[----:B------:R-:W-:Y:S01]  /*5d510*/  VIADD R155, R48, UR35 ;  /* 0x00000023309b7c36 */ /* 0x000fe20008000000 */
[----:B------:R-:W3:Y:S02]  /*5d520*/  LDCU UR35, c[0x0][0x3b8] ;  /* 0x00007700ff2377ac */ /* 0x000ee40008000800 */
[----:B--2---:R2:W-:Y:S01]  /*5d530*/  STSM.16.M88.4 [R0], R64 ;  /* 0x0000004000007844 */ /* 0x0045e20000000200 */
[----:B------:R-:W-:-:S03]  /*5d540*/  NOP ;  /* 0x0000000000007918 */ /* 0x000fc60000000000 */
[----:B------:R-:W1:Y:S04]  /*5d550*/  LDS.128 R80, [R0] ;  /* 0x0000000000507984 */ /* 0x000e680000000c00 */
[----:B--2---:R-:W2:Y:S04]  /*5d560*/  LDL.LU R64, [R1+0x270] ;  /* 0x0002700001407983 */ /* 0x004ea80000300800 */
[----:B------:R-:W2:Y:S04]  /*5d570*/  LDL.LU R65, [R1+0x278] ;  /* 0x0002780001417983 */ /* 0x000ea80000300800 */
[----:B------:R-:W2:Y:S04]  /*5d580*/  LDL.LU R66, [R1+0x1140] ;  /* 0x0011400001427983 */ /* 0x000ea80000300800 */
[----:B------:R-:W2:Y:S01]  /*5d590*/  LDL.LU R67, [R1+0x1148] ;  /* 0x0011480001437983 */ /* 0x000ea20000300800 */
[----:B---3--:R-:W-:Y:S01]  /*5d5a0*/  VIADD R154, R155, UR35 ;  /* 0x000000239b9a7c36 */ /* 0x008fe20008000000 */
[----:B------:R-:W3:Y:S01]  /*5d5b0*/  LDCU UR35, c[0x0][0x3b8] ;  /* 0x00007700ff2377ac */ /* 0x000ee20008000800 */
[----:B------:R-:W-:Y:S01]  /*5d5c0*/  NOP ;  /* 0x0000000000007918 */ /* 0x000fe20000000000 */
[----:B-1----:R-:W-:Y:S01]  /*5d5d0*/  STL.64 [R1+0xf50], R80 ;  /* 0x000f505001007387 */ /* 0x002fe20000100a00 */
[----:B---3--:R-:W-:Y:S01]  /*5d5e0*/  VIADD R48, R154, UR35 ;  /* 0x000000239a307c36 */ /* 0x008fe20008000000 */
[----:B------:R-:W-:Y:S01]  /*5d5f0*/  ISETP.LT.AND P2, PT, R120, UR21, !P0 ;  /* 0x0000001578007c0c */ /* 0x000fe2000c741270 */
[----:B------:R-:W1:Y:S01]  /*5d600*/  LDCU UR21, c[0x0][0x398] ;  /* 0x00007300ff1577ac */ /* 0x000e620008000800 */
[----:B------:R-:W-:Y:S04]  /*5d610*/  STL.64 [R1+0xf58], R82 ;  /* 0x000f585201007387 */ /* 0x000fe80000100a00 */
[----:B--2---:R2:W-:Y:S01]  /*5d620*/  STSM.16.M88.4 [R0], R64 ;  /* 0x0000004000007844 */ /* 0x0045e20000000200 */
[----:B------:R-:W-:-:S03]  /*5d630*/  NOP ;  /* 0x0000000000007918 */ /* 0x000fc60000000000 */
[----:B------:R-:W3:Y:S01]  /*5d640*/  LDS.128 R80, [R0] ;  /* 0x0000000000507984 */ /* 0x000ee20000000c00 */
[----:B------:R-:W-:Y:S01]  /*5d650*/  LOP3.LUT R16, R16, 0xffffffef, RZ, 0xc0, !PT ;  /* 0xffffffef10107812 */ /* 0x000fe200078ec0ff */
[----:B------:R-:W1:Y:S02]  /*5d660*/  LDCU UR35, c[0x0][0x398] ;  /* 0x00007300ff2377ac */ /* 0x000e640008000800 */
        /* <DEDUP_REMOVED lines=27> */
[----:B---3--:R-:W-:Y:S01]  /*5d820*/  IADD3 R152, PT, PT, R153, UR45, RZ ;  /* 0x0000002d99987c10 */ /* 0x008fe2000fffe0ff */
[----:B------:R-:W3:Y:S01]  /*5d830*/  LDCU UR45, c[0x0][0x3b8] ;  /* 0x00007700ff2d77ac */ /* 0x000ee20008000800 */
[----:B------:R-:W-:Y:S01]  /*5d840*/  NOP ;  /* 0x0000000000007918 */ /* 0x000fe20000000000 */
[----:B-1----:R-:W-:Y:S02]  /*5d850*/  STL.64 [R1+0xef0], R80 ;  /* 0x000ef05001007387 */ /* 0x002fe40000100a00 */
[----:B---3--:R-:W-:Y:S01]  /*5d860*/  VIADD R48, R152, UR45 ;  /* 0x0000002d98307c36 */ /* 0x008fe20008000000 */
[----:B------:R-:W-:Y:S01]  /*5d870*/  @P3 LOP3.LUT R16, R16, 0x10, RZ, 0xfc, !PT ;  /* 0x0000001010103812 */ /* 0x000fe200078efcff */
[----:B------:R-:W1:Y:S01]  /*5d880*/  LDCU UR45, c[0x0][0x398] ;  /* 0x00007300ff2d77ac */ /* 0x000e620008000800 */
[----:B------:R-:W-:Y:S04]  /*5d890*/  STL.64 [R1+0xef8], R82 ;  /* 0x000ef85201007387 */ /* 0x000fe80000100a00 */
[----:B--2---:R2:W-:Y:S01]  /*5d8a0*/  STSM.16.M88.4 [R0], R64 ;  /* 0x0000004000007844 */ /* 0x0045e20000000200 */
[----:B------:R-:W-:-:S03]  /*5d8b0*/  NOP ;  /* 0x0000000000007918 */ /* 0x000fc60000000000 */
[----:B------:R-:W3:Y:S04]  /*5d8c0*/  LDS.128 R80, [R0] ;  /* 0x0000000000507984 */ /* 0x000ee80000000c00 */
[----:B--2---:R-:W2:Y:S04]  /*5d8d0*/  LDL.LU R64, [R1] ;  /* 0x0000000001407983 */ /* 0x004ea80000300800 */
        /* <DEDUP_REMOVED lines=36> */
[----:B------:R-:W-:Y:S01]  /*5db20*/  STL.64 [R1+0xee8], R82 ;  /* 0x000ee85201007387 */ /* 0x000fe20000100a00 */
[----:B------:R-:W-:Y:S01]  /*5db30*/  VIADD R147, R48, UR11 ;  /* 0x0000000b30937c36 */ /* 0x000fe20008000000 */
[----:B------:R-:W3:Y:S03]  /*5db40*/  LDCU UR11, c[0x0][0x3b8] ;  /* 0x00007700ff0b77ac */ /* 0x000ee60008000800 */
[----:B---3--:R-:W-:Y:S01]  /*5db50*/  VIADD R146, R147, UR11 ;  /* 0x0000000b93927c36 */ /* 0x008fe20008000000 */
[----:B------:R-:W3:Y:S01]  /*5db60*/  LDCU UR11, c[0x0][0x3b8] ;  /* 0x00007700ff0b77ac */ /* 0x000ee20008000800 */
[----:B--2---:R2:W-:Y:S01]  /*5db70*/  STSM.16.M88.4 [R0], R64 ;  /* 0x0000004000007844 */ /* 0x0045e20000000200 */
[----:B------:R-:W-:-:S03]  /*5db80*/  NOP ;  /* 0x0000000000007918 */ /* 0x000fc60000000000 */
[----:B------:R-:W1:Y:S04]  /*5db90*/  LDS.128 R80, [R0] ;  /* 0x0000000000507984 */ /* 0x000e680000000c00 */
[----:B--2---:R-:W2:Y:S04]  /*5dba0*/  LDL.LU R66, [R1+0xb30] ;  /* 0x000b300001427983 */ /* 0x004ea80000300800 */
[----:B------:R-:W2:Y:S01]  /*5dbb0*/  LDL.LU R67, [R1+0xb38] ;  /* 0x000b380001437983 */ /* 0x000ea20000300800 */
[----:B---3--:R-:W-:Y:S01]  /*5dbc0*/  VIADD R145, R146, UR11 ;  /* 0x0000000b92917c36 */ /* 0x008fe20008000000 */
[----:B------:R-:W3:Y:S03]  /*5dbd0*/  LDCU UR11, c[0x0][0x3b8] ;  /* 0x00007700ff0b77ac */ /* 0x000ee60008000800 */
[----:B---3--:R-:W-:Y:S01]  /*5dbe0*/  VIADD R71, R145, UR11 ;  /* 0x0000000b91477c36 */ /* 0x008fe20008000000 */
[----:B------:R-:W3:Y:S01]  /*5dbf0*/  LDCU UR11, c[0x0][0x3b8] ;  /* 0x00007700ff0b77ac */ /* 0x000ee20008000800 */
[----:B------:R-:W-:-:S02]  /*5dc00*/  IMAD.MOV.U32 R64, RZ, RZ, R76 ;  /* 0x000000ffff407224 */ /* 0x000fc400078e004c */
[----:B------:R-:W-:Y:S01]  /*5dc10*/  IMAD.MOV.U32 R65, RZ, RZ, R78 ;  /* 0x000000ffff417224 */ /* 0x000fe200078e004e */
[----:B------:R-:W-:Y:S01]  /*5dc20*/  NOP ;  /* 0x0000000000007918 */ /* 0x000fe20000000000 */
[----:B-1----:R3:W-:Y:S04]  /*5dc30*/  STL.64 [R1+0xe70], R80 ;  /* 0x000e705001007387 */ /* 0x0027e80000100a00 */
[----:B------:R-:W-:Y:S01]  /*5dc40*/  STL.64 [R1+0xe78], R82 ;  /* 0x000e785201007387 */ /* 0x000fe20000100a00 */
[----:B---3--:R-:W-:Y:S01]  /*5dc50*/  VIADD R80, R71, UR11 ;  /* 0x0000000b47507c36 */ /* 0x008fe20008000000 */
[----:B------:R-:W-:Y:S01]  /*5dc60*/  ISETP.LT.AND P1, PT, R117, UR25, !P0 ;  /* 0x0000001975007c0c */ /* 0x000fe2000c721270 */
[----:B------:R-:W1:Y:S03]  /*5dc70*/  LDCU UR25, c[0x0][0x398] ;  /* 0x00007300ff1977ac */ /* 0x000e660008000800 */
[----:B------:R-:W-:Y:S01]  /*5dc80*/  STL [R1+0xb30], R80 ;  /* 0x000b305001007387 */ /* 0x000fe20000100800 */
[----:B------:R-:W-:Y:S01]  /*5dc90*/  LOP3.LUT R16, R16, 0xfffffffb, RZ, 0xc0, !PT ;  /* 0xfffffffb10107812 */ /* 0x000fe200078ec0ff */
[----:B------:R-:W3:Y:S03]  /*5dca0*/  LDCU UR11, c[0x0][0x398] ;  /* 0x00007300ff0b77ac */ /* 0x000ee60008000800 */
[----:B------:R-:W-:-:S02]  /*5dcb0*/  @P2 LOP3.LUT R16, R16, 0x4, RZ, 0xfc, !PT ;  /* 0x0000000410102812 */ /* 0x000fc400078efcff */
[----:B------:R-:W-:Y:S01]  /*5dcc0*/  ISETP.LT.AND P2, PT, R103, UR37, !P0 ;  /* 0x0000002567007c0c */ /* 0x000fe2000c741270 */
[----:B------:R-:W1:Y:S01]  /*5dcd0*/  LDCU UR37, c[0x0][0x398] ;  /* 0x00007300ff2577ac */ /* 0x000e620008000800 */
[----:B------:R-:W-:Y:S02]  /*5dce0*/  ISETP.LT.AND P3, PT, R116, UR28, !P0 ;  /* 0x0000001c74007c0c */ /* 0x000fe4000c761270 */
[----:B------:R-:W-:Y:S01]  /*5dcf0*/  LOP3.LUT R16, R16, 0xfffffffd, RZ, 0xc0, !PT ;  /* 0xfffffffd10107812 */ /* 0x000fe200078ec0ff */
[----:B------:R-:W1:Y:S03]  /*5dd00*/  LDCU UR28, c[0x0][0x398] ;  /* 0x00007300ff1c77ac */ /* 0x000e660008000800 */
[----:B------:R-:W-:Y:S02]  /*5dd10*/  @P1 LOP3.LUT R16, R16, 0x2, RZ, 0xfc, !PT ;  /* 0x0000000210101812 */ /* 0x000fe400078efcff */
[----:B------:R-:W-:Y:S01]  /*5dd20*/  ISETP.LT.AND P1, PT, R102, UR46, !P0 ;  /* 0x0000002e66007c0c */ /* 0x000fe2000c721270 */
[----:B------:R-:W1:Y:S01]  /*5dd30*/  LDCU UR46, c[0x0][0x398] ;  /* 0x00007300ff2e77ac */ /* 0x000e620008000800 */
[----:B------:R-:W-:-:S02]  /*5dd40*/  LOP3.LUT R16, R16, 0xfffffffe, RZ, 0xc0, !PT ;  /* 0xfffffffe10107812 */ /* 0x000fc400078ec0ff */
        /* <DEDUP_REMOVED lines=31> */
[----:B------:R-:W-:-:S04]  /*5df40*/  @P0 LOP3.LUT R18, R18, 0x800000, RZ, 0xfc, !PT ;  /* 0x0080000012120812 */ /* 0x000fc800078efcff */
[----:B------:R-:W-:Y:S01]  /*5df50*/  LOP3.LUT R18, R18, 0xfff7ffff, RZ, 0xc0, !PT ;  /* 0xfff7ffff12127812 */ /* 0x000fe200078ec0ff */
[----:B--2---:R2:W-:Y:S01]  /*5df60*/  STSM.16.M88.4 [R0], R64 ;  /* 0x0000004000007844 */ /* 0x0045e20000000200 */
[----:B------:R-:W-:-:S03]  /*5df70*/  NOP ;  /* 0x0000000000007918 */ /* 0x000fc60000000000 */
[----:B------:R-:W1:Y:S04]  /*5df80*/  LDS.128 R84, [R0] ;  /* 0x0000000000547984 */ /* 0x000e680000000c00 */
[----:B--2---:R-:W2:Y:S04]  /*5df90*/  LDL.LU R66, [R1+0xa60] ;  /* 0x000a600001427983 */ /* 0x004ea80000300800 */
[----:B------:R-:W2:Y:S01]  /*5dfa0*/  LDL.LU R67, [R1+0xa68] ;  /* 0x000a680001437983 */ /* 0x000ea20000300800 */
[----:B------:R-:W-:Y:S02]  /*5dfb0*/  IMAD.MOV.U32 R64, RZ, RZ, R44 ;  /* 0x000000ffff407224 */ /* 0x000fe400078e002c */
[----:B------:R-:W-:-:S05]  /*5dfc0*/  VIADD R44, R204, 0x15 ;  /* 0x00000015cc2c7836 */ /* 0x000fca0000000000 */
[----:B------:R-:W-:Y:S01]  /*5dfd0*/  ISETP.GE.AND P0, PT, R44, UR5, PT ;  /* 0x000000052c007c0c */ /* 0x000fe2000bf06270 */
[----:B------:R-:W1:Y:S03]  /*5dfe0*/  LDCU UR5, c[0x0][0x398] ;  /* 0x00007300ff0577ac */ /* 0x000e660008000800 */
[----:B------:R-:W-:Y:S01]  /*5dff0*/  ISETP.LT.AND P2, PT, R121, UR8, !P0 ;  /* 0x0000000879007c0c */ /* 0x000fe2000c741270 */
[----:B------:R-:W1:Y:S01]  /*5e000*/  LDCU UR8, c[0x0][0x398] ;  /* 0x00007300ff0877ac */ /* 0x000e620008000800 */
[----:B------:R-:W-:Y:S01]  /*5e010*/  ISETP.LT.AND P1, PT, R119, UR76, !P0 ;  /* 0x0000004c77007c0c */ /* 0x000fe2000c721270 */
[----:B------:R-:W1:Y:S10]  /*5e020*/  LDCU UR76, c[0x0][0x398] ;  /* 0x00007300ff4c77ac */ /* 0x000e740008000800 */
[----:B------:R-:W-:-:S04]  /*5e030*/  @P2 LOP3.LUT R18, R18, 0x80000, RZ, 0xfc, !PT ;  /* 0x0008000012122812 */ /* 0x000fc800078efcff */
[----:B------:R-:W-:-:S04]  /*5e040*/  LOP3.LUT R18, R18, 0xffbfffff, RZ, 0xc0, !PT ;  /* 0xffbfffff12127812 */ /* 0x000fc800078ec0ff */
[----:B------:R-:W-:Y:S02]  /*5e050*/  @P1 LOP3.LUT R18, R18, 0x400000, RZ, 0xfc, !PT ;  /* 0x0040000012121812 */ /* 0x000fe400078efcff */
[----:B------:R-:W-:Y:S01]  /*5e060*/  ISETP.LT.AND P1, PT, R122, UR77, !P0 ;  /* 0x0000004d7a007c0c */ /* 0x000fe2000c721270 */
[----:B------:R-:W2:Y:S01]  /*5e070*/  LDCU UR77, c[0x0][0x398] ;  /* 0x00007300ff4d77ac */ /* 0x000ea20008000800 */
[----:B-1----:R-:W-:Y:S02]  /*5e080*/  ISETP.LT.AND P3, PT, R118, UR8, !P0 ;  /* 0x0000000876007c0c */ /* 0x002fe4000c761270 */
[----:B------:R-:W-:Y:S01]  /*5e090*/  LOP3.LUT R18, R18, 0xffdfffff, RZ, 0xc0, !PT ;  /* 0xffdfffff12127812 */ /* 0x000fe200078ec0ff */
[----:B------:R-:W-:Y:S01]  /*5e0a0*/  IMAD.MOV.U32 R65, RZ, RZ, R46 ;  /* 0x000000ffff417224 */ /* 0x000fe200078e002e */
[----:B------:R-:W-:Y:S01]  /*5e0b0*/  ISETP.LT.AND P2, PT, R120, UR5, !P0 ;  /* 0x0000000578007c0c */ /* 0x000fe2000c741270 */
[----:B------:R-:W1:Y:S01]  /*5e0c0*/  LDCU UR5, c[0x0][0x398] ;  /* 0x00007300ff0577ac */ /* 0x000e620008000800 */
[----:B------:R-:W-:Y:S01]  /*5e0d0*/  IADD3 R44, PT, PT, R204, 0x14, RZ ;  /* 0x00000014cc2c7810 */ /* 0x000fe20007ffe0ff */
[----:B------:R-:W-:-:S04]  /*5e0e0*/  NOP ;  /* 0x0000000000007918 */ /* 0x000fc80000000000 */
[----:B------:R-:W-:Y:S01]  /*5e0f0*/  @P1 LOP3.LUT R18, R18, 0x200000, RZ, 0xfc, !PT ;  /* 0x0020000012121812 */ /* 0x000fe200078efcff */
[----:B------:R-:W-:Y:S01]  /*5e100*/  STL.64 [R1+0xe40], R84 ;  /* 0x000e405401007387 */ /* 0x000fe20000100a00 */
[----:B------:R-:W-:Y:S01]  /*5e110*/  LOP3.LUT R17, R17, 0x7fffffff, RZ, 0xc0, !PT ;  /* 0x7fffffff11117812 */ /* 0x000fe200078ec0ff */
[----:B------:R-:W1:Y:S01]  /*5e120*/  LDCU UR8, c[0x0][0x398] ;  /* 0x00007300ff0877ac */ /* 0x000e620008000800 */
[----:B------:R-:W-:-:S04]  /*5e130*/  LOP3.LUT R18, R18, 0xffefffff, RZ, 0xc0, !PT ;  /* 0xffefffff12127812 */ /* 0x000fc800078ec0ff */
[----:B------:R-:W-:Y:S02]  /*5e140*/  @P3 LOP3.LUT R18, R18, 0x100000, RZ, 0xfc, !PT ;  /* 0x0010000012123812 */ /* 0x000fe400078efcff */
[----:B------:R-:W-:Y:S01]  /*5e150*/  ISETP.LT.AND P1, PT, R117, UR76, !P0 ;  /* 0x0000004c75007c0c */ /* 0x000fe2000c721270 */
[----:B------:R-:W-:Y:S01]  /*5e160*/  VIADD R46, R204, 0x13 ;  /* 0x00000013cc2e7836 */ /* 0x000fe20000000000 */
[----:B------:R-:W-:Y:S01]  /*5e170*/  LOP3.LUT R18, R18, 0xfffbffff, RZ, 0xc0, !PT ;  /* 0xfffbffff12127812 */ /* 0x000fe200078ec0ff */
[----:B--2---:R2:W-:Y:S03]  /*5e180*/  STSM.16.M88.4 [R0], R64 ;  /* 0x0000004000007844 */ /* 0x0045e60000000200 */
[----:B------:R-:W-:Y:S01]  /*5e190*/  @P2 LOP3.LUT R18, R18, 0x40000, RZ, 0xfc, !PT ;  /* 0x0004000012122812 */ /* 0x000fe200078efcff */
[----:B------:R-:W1:Y:S01]  /*5e1a0*/  LDCU UR76, c[0x0][0x398] ;  /* 0x00007300ff4c77ac */ /* 0x000e620008000800 */
[----:B------:R-:W-:-:S02]  /*5e1b0*/  ISETP.LT.AND P3, PT, R116, UR77, !P0 ;  /* 0x0000004d74007c0c */ /* 0x000fc4000c761270 */
[----:B------:R-:W-:Y:S01]  /*5e1c0*/  LOP3.LUT R18, R18, 0xfffdffff, RZ, 0xc0, !PT ;  /* 0xfffdffff12127812 */ /* 0x000fe200078ec0ff */
[----:B------:R-:W-:Y:S01]  /*5e1d0*/  STL.64 [R1+0xe48], R86 ;  /* 0x000e485601007387 */ /* 0x000fe20000100a00 */
[----:B------:R-:W-:Y:S01]  /*5e1e0*/  ISETP.LT.AND P2, PT, R103, UR4, !P0 ;  /* 0x0000000467007c0c */ /* 0x000fe2000c741270 */
[----:B------:R-:W-:Y:S01]  /*5e1f0*/  NOP ;  /* 0x0000000000007918 */ /* 0x000fe20000000000 */
[----:B------:R-:W-:Y:S01]  /*5e200*/  @P1 LOP3.LUT R18, R18, 0x20000, RZ, 0xfc, !PT ;  /* 0x0002000012121812 */ /* 0x000fe200078efcff */
[----:B------:R-:W1:Y:S01]  /*5e210*/  LDS.128 R84, [R0] ;  /* 0x0000000000547984 */ /* 0x000e620000000c00 */
[----:B--2---:R-:W-:Y:S01]  /*5e220*/  IMAD.MOV.U32 R64, RZ, RZ, R12 ;  /* 0x000000ffff407224 */ /* 0x004fe200078e000c */
[----:B------:R-:W2:Y:S01]  /*5e230*/  LDCU UR77, c[0x0][0x398] ;  /* 0x00007300ff4d77ac */ /* 0x000ea20008000800 */
[----:B------:R-:W-:Y:S01]  /*5e240*/  LOP3.LUT R18, R18, 0xfffeffff, RZ, 0xc0, !PT ;  /* 0xfffeffff12127812 */ /* 0x000fe200078ec0ff */
[----:B------:R-:W-:Y:S01]  /*5e250*/  IMAD.MOV.U32 R65, RZ, RZ, R14 ;  /* 0x000000ffff417224 */ /* 0x000fe200078e000e */
[----:B------:R-:W2:Y:S02]  /*5e260*/  LDL.LU R66, [R1+0x9e0] ;  /* 0x0009e00001427983 */ /* 0x000ea40000300800 */
[----:B------:R-:W-:-:S02]  /*5e270*/  @P3 LOP3.LUT R18, R18, 0x10000, RZ, 0xfc, !PT ;  /* 0x0001000012123812 */ /* 0x000fc400078efcff */
[----:B------:R-:W-:Y:S01]  /*5e280*/  ISETP.LT.AND P1, PT, R102, UR6, !P0 ;  /* 0x0000000666007c0c */ /* 0x000fe2000c721270 */
[----:B------:R-:W2:Y:S01]  /*5e290*/  LDL.LU R67, [R1+0x9e8] ;  /* 0x0009e80001437983 */ /* 0x000ea20000300800 */
[----:B------:R-:W-:Y:S01]  /*5e2a0*/  LOP3.LUT R18, R18, 0xffff7fff, RZ, 0xc0, !PT ;  /* 0xffff7fff12127812 */ /* 0x000fe200078ec0ff */
[----:B------:R-:W-:-:S03]  /*5e2b0*/  NOP ;  /* 0x0000000000007918 */ /* 0x000fc60000000000 */
[----:B------:R-:W-:Y:S02]  /*5e2c0*/  @P2 LOP3.LUT R18, R18, 0x8000, RZ, 0xfc, !PT ;  /* 0x0000800012122812 */ /* 0x000fe400078efcff */
[----:B----4-:R-:W-:Y:S01]  /*5e2d0*/  ISETP.LT.AND P3, PT, R101, UR7, !P0 ;  /* 0x0000000765007c0c */ /* 0x010fe2000c761270 */
[----:B------:R-:W4:Y:S01]  /*5e2e0*/  LDCU.64 UR6, c[0x0][0x398] ;  /* 0x00007300ff0677ac */ /* 0x000f220008000a00 */
[----:B------:R-:W-:-:S04]  /*5e2f0*/  LOP3.LUT R18, R18, 0xffffbfff, RZ, 0xc0, !PT ;  /* 0xffffbfff12127812 */ /* 0x000fc800078ec0ff */
[----:B------:R-:W-:Y:S02]  /*5e300*/  @P1 LOP3.LUT R18, R18, 0x4000, RZ, 0xfc, !PT ;  /* 0x0000400012121812 */ /* 0x000fe400078efcff */
[----:B------:R-:W-:Y:S02]  /*5e310*/  ISETP.LT.AND P2, PT, R100, UR20, !P0 ;  /* 0x0000001464007c0c */ /* 0x000fe4000c741270 */
[----:B------:R-:W-:-:S04]  /*5e320*/  LOP3.LUT R18, R18, 0xffffdfff, RZ, 0xc0, !PT ;  /* 0xffffdfff12127812 */ /* 0x000fc800078ec0ff */
[----:B------:R-:W-:Y:S02]  /*5e330*/  @P3 LOP3.LUT R18, R18, 0x2000, RZ, 0xfc, !PT ;  /* 0x0000200012123812 */ /* 0x000fe400078efcff */
[----:B------:R-:W-:Y:S01]  /*5e340*/  ISETP.LT.AND P1, PT, R99, UR21, !P0 ;  /* 0x0000001563007c0c */ /* 0x000fe2000c721270 */
[----:B------:R-:W2:Y:S01]  /*5e350*/  LDCU.64 UR20, c[0x0][0x398] ;  /* 0x00007300ff1477ac */ /* 0x000ea20008000a00 */
[----:B------:R-:W-:-:S04]  /*5e360*/  LOP3.LUT R18, R18, 0xffffefff, RZ, 0xc0, !PT ;  /* 0xffffefff12127812 */ /* 0x000fc800078ec0ff */
[----:B------:R-:W-:Y:S02]  /*5e370*/  @P2 LOP3.LUT R18, R18, 0x1000, RZ, 0xfc, !PT ;  /* 0x0000100012122812 */ /* 0x000fe400078efcff */
[----:B------:R-:W-:Y:S02]  /*5e380*/  ISETP.LT.AND P3, PT, R98, UR22, !P0 ;  /* 0x0000001662007c0c */ /* 0x000fe4000c761270 */
[----:B------:R-:W-:Y:S02]  /*5e390*/  LOP3.LUT R12, R12, 0x7fffffff, RZ, 0xc0, !PT ;  /* 0x7fffffff0c0c7812 */ /* 0x000fe400078ec0ff */
[----:B------:R-:W-:Y:S01]  /*5e3a0*/  LOP3.LUT R14, R14, 0x7fffffff, RZ, 0xc0, !PT ;  /* 0x7fffffff0e0e7812 */ /* 0x000fe200078ec0ff */
[----:B-1----:R-:W-:Y:S01]  /*5e3b0*/  STL.64 [R1+0xb40], R84 ;  /* 0x000b405401007387 */ /* 0x002fe20000100a00 */
[----:B------:R-:W-:Y:S01]  /*5e3c0*/  LOP3.LUT R18, R18, 0xfffff7ff, RZ, 0xc0, !PT ;  /* 0xfffff7ff12127812 */ /* 0x000fe200078ec0ff */
[----:B------:R-:W1:Y:S03]  /*5e3d0*/  LDCU UR22, c[0x0][0x398] ;  /* 0x00007300ff1677ac */ /* 0x000e660008000800 */
[----:B------:R-:W-:-:S02]  /*5e3e0*/  @P1 LOP3.LUT R18, R18, 0x800, RZ, 0xfc, !PT ;  /* 0x0000080012121812 */ /* 0x000fc400078efcff */
[----:B------:R-:W-:Y:S01]  /*5e3f0*/  ISETP.LT.AND P2, PT, R97, UR23, !P0 ;  /* 0x0000001761007c0c */ /* 0x000fe2000c741270 */
[----:B------:R-:W-:Y:S01]  /*5e400*/  STL.64 [R1+0xb48], R86 ;  /* 0x000b485601007387 */ /* 0x000fe20000100a00 */
        /* <DEDUP_REMOVED lines=13> */
[----:B------:R-:W-:Y:S02]  /*5e4e0*/  ISETP.GE.AND P0, PT, R44, UR9, PT ;  /* 0x000000092c007c0c */ /* 0x000fe4000bf06270 */
[----:B------:R-:W-:Y:S01]  /*5e4f0*/  LOP3.LUT R18, R18, 0xfffffff7, RZ, 0xc0, !PT ;  /* 0xfffffff712127812 */ /* 0x000fe200078ec0ff */
[----:B------:R-:W-:Y:S01]  /*5e500*/  VIADD R44, R204, 0x12 ;  /* 0x00000012cc2c7836 */ /* 0x000fe20000000000 */
[----:B----4-:R-:W-:Y:S01]  /*5e510*/  ISETP.LT.AND P3, PT, R121, UR6, !P0 ;  /* 0x0000000679007c0c */ /* 0x010fe2000c761270 */
[----:B------:R-:W4:Y:S01]  /*5e520*/  LDCU UR9, c[0x0][0x398] ;  /* 0x00007300ff0977ac */ /* 0x000f220008000800 */
[----:B------:R-:W-:Y:S02]  /*5e530*/  ISETP.LT.AND P2, PT, R119, UR5, !P0 ;  /* 0x0000000577007c0c */ /* 0x000fe4000c741270 */
[----:B------:R-:W-:Y:S01]  /*5e540*/  ISETP.LT.AND P1, PT, R122, UR26, !P0 ;  /* 0x0000001a7a007c0c */ /* 0x000fe2000c721270 */
[----:B------:R-:W1:Y:S01]  /*5e550*/  LDCU.64 UR4, c[0x0][0x398] ;  /* 0x00007300ff0477ac */ /* 0x000e620008000a00 */
[----:B------:R-:W1:Y:S07]  /*5e560*/  LDCU UR26, c[0x0][0x398] ;  /* 0x00007300ff1a77ac */ /* 0x000e6e0008000800 */
        /* <DEDUP_REMOVED lines=57> */
[----:B------:R-:W2:Y:S03]  /*5e900*/  LDCU.64 UR6, c[0x0][0x398] ;  /* 0x00007300ff0677ac */ /* 0x000ea60008000a00 */
[----:B-1----:R-:W-:Y:S02]  /*5e910*/  ISETP.LT.AND P3, PT, R121, UR4, !P0 ;  /* 0x0000000479007c0c */ /* 0x002fe4000c761270 */
[----:B------:R-:W-:Y:S01]  /*5e920*/  LOP3.LUT R12, R12, 0xfff7ffff, RZ, 0xc0, !PT ;  /* 0xfff7ffff0c0c7812 */ /* 0x000fe200078ec0ff */
[----:B------:R-:W-:Y:S01]  /*5e930*/  VIADD R46, R204, 0x11 ;  /* 0x00000011cc2e7836 */ /* 0x000fe20000000000 */
[----:B------:R-:W-:Y:S01]  /*5e940*/  ISETP.LT.AND P2, PT, R119, UR36, !P0 ;  /* 0x0000002477007c0c */ /* 0x000fe2000c741270 */
[----:B------:R-:W1:Y:S01]  /*5e950*/  LDCU UR36, c[0x0][0x398] ;  /* 0x00007300ff2477ac */ /* 0x000e620008000800 */
[----:B------:R-:W-:Y:S01]  /*5e960*/  ISETP.LT.AND P1, PT, R122, UR40, !P0 ;  /* 0x000000287a007c0c */ /* 0x000fe2000c721270 */
[----:B------:R-:W1:Y:S06]  /*5e970*/  LDCU UR40, c[0x0][0x398] ;  /* 0x00007300ff2877ac */ /* 0x000e6c0008000800 */
[----:B------:R-:W-:Y:S01]  /*5e980*/  @P3 LOP3.LUT R12, R12, 0x80000, RZ, 0xfc, !PT ;  /* 0x000800000c0c3812 */ /* 0x000fe200078efcff */
[----:B------:R-:W1:Y:S03]  /*5e990*/  LDCU UR4, c[0x0][0x398] ;  /* 0x00007300ff0477ac */ /* 0x000e660008000800 */
        /* <DEDUP_REMOVED lines=35> */
[----:B--2---:R2:W-:Y:S01]  /*5ebd0*/  STSM.16.M88.4 [R0], R64 ;  /* 0x0000004000007844 */ /* 0x0045e20000000200 */
[----:B------:R-:W-:Y:S01]  /*5ebe0*/  LOP3.LUT R12, R12, 0xffffefff, RZ, 0xc0, !PT ;  /* 0xffffefff0c0c7812 */ /* 0x000fe200078ec0ff */
[----:B------:R-:W-:-:S03]  /*5ebf0*/  NOP ;  /* 0x0000000000007918 */ /* 0x000fc60000000000 */
[----:B------:R-:W-:Y:S01]  /*5ec00*/  @P2 LOP3.LUT R12, R12, 0x1000, RZ, 0xfc, !PT ;  /* 0x000010000c0c2812 */ /* 0x000fe200078efcff */
[----:B------:R-:W1:Y:S01]  /*5ec10*/  LDS.128 R84, [R0] ;  /* 0x0000000000547984 */ /* 0x000e620000000c00 */
[----:B------:R-:W-:Y:S01]  /*5ec20*/  ISETP.LT.AND P3, PT, R98, UR61, !P0 ;  /* 0x0000003d62007c0c */ /* 0x000fe2000c761270 */
[----:B------:R-:W1:Y:S01]  /*5ec30*/  LDCU UR61, c[0x0][0x398] ;  /* 0x00007300ff3d77ac */ /* 0x000e620008000800 */
[----:B------:R-:W-:Y:S02]  /*5ec40*/  LOP3.LUT R12, R12, 0xfffff7ff, RZ, 0xc0, !PT ;  /* 0xfffff7ff0c0c7812 */ /* 0x000fe400078ec0ff */
[----:B------:R-:W-:Y:S01]  /*5ec50*/  LOP3.LUT R19, R19, 0x7fffffff, RZ, 0xc0, !PT ;  /* 0x7fffffff13137812 */ /* 0x000fe200078ec0ff */
[----:B------:R-:W1:Y:S01]  /*5ec60*/  LDCU UR60, c[0x0][0x398] ;  /* 0x00007300ff3c77ac */ /* 0x000e620008000800 */
[----:B------:R-:W-:Y:S01]  /*5ec70*/  @P1 LOP3.LUT R12, R12, 0x800, RZ, 0xfc, !PT ;  /* 0x000008000c0c1812 */ /* 0x000fe200078efcff */
[----:B--2---:R-:W2:Y:S01]  /*5ec80*/  LDL.LU R64, [R1+0xa94] ;  /* 0x000a940001407983 */ /* 0x004ea20000300800 */
[----:B------:R-:W-:Y:S01]  /*5ec90*/  ISETP.LT.AND P2, PT, R97, UR62, !P0 ;  /* 0x0000003e61007c0c */ /* 0x000fe2000c741270 */
[----:B------:R-:W1:Y:S01]  /*5eca0*/  LDCU UR62, c[0x0][0x398] ;  /* 0x00007300ff3e77ac */ /* 0x000e620008000800 */
[----:B------:R-:W-:Y:S01]  /*5ecb0*/  LOP3.LUT R12, R12, 0xfffffbff, RZ, 0xc0, !PT ;  /* 0xfffffbff0c0c7812 */ /* 0x000fe200078ec0ff */
[----:B------:R-:W2:Y:S03]  /*5ecc0*/  LDL.LU R65, [R1+0xa9c] ;  /* 0x000a9c0001417983 */ /* 0x000ea60000300800 */
[----:B------:R-:W-:Y:S01]  /*5ecd0*/  @P3 LOP3.LUT R12, R12, 0x400, RZ, 0xfc, !PT ;  /* 0x000004000c0c3812 */ /* 0x000fe200078efcff */
[----:B------:R-:W2:Y:S01]  /*5ece0*/  LDL.LU R66, [R1+0x1334] ;  /* 0x0013340001427983 */ /* 0x000ea20000300800 */
[----:B------:R-:W-:Y:S01]  /*5ecf0*/  ISETP.LT.AND P1, PT, R96, UR63, !P0 ;  /* 0x0000003f60007c0c */ /* 0x000fe2000c721270 */
[----:B------:R-:W1:Y:S01]  /*5ed00*/  LDCU UR63, c[0x0][0x398] ;  /* 0x00007300ff3f77ac */ /* 0x000e620008000800 */
[----:B------:R-:W-:Y:S01]  /*5ed10*/  LOP3.LUT R12, R12, 0xfffffdff, RZ, 0xc0, !PT ;  /* 0xfffffdff0c0c7812 */ /* 0x000fe200078ec0ff */
[----:B------:R-:W2:Y:S01]  /*5ed20*/  LDL.LU R67, [R1+0x133c] ;  /* 0x00133c0001437983 */ /* 0x000ea20000300800 */
[----:B------:R-:W-:-:S02]  /*5ed30*/  NOP ;  /* 0x0000000000007918 */ /* 0x000fc40000000000 */
        /* <DEDUP_REMOVED lines=10> */
[----:B------:R-:W-:Y:S01]  /*5ede0*/  ISETP.LT.AND P3, PT, R121, UR6, !P0 ;  /* 0x0000000679007c0c */ /* 0x000fe2000c761270 */
[----:B-1----:R-:W-:Y:S01]  /*5edf0*/  STL.64 [R1+0xa90], R84 ;  /* 0x000a905401007387 */ /* 0x002fe20000100a00 */
[----:B------:R-:W-:Y:S01]  /*5ee00*/  ISETP.LT.AND P2, PT, R119, UR13, !P0 ;  /* 0x0000000d77007c0c */ /* 0x000fe2000c741270 */
[----:B------:R-:W1:Y:S01]  /*5ee10*/  LDCU UR5, c[0x0][0x398] ;  /* 0x00007300ff0577ac */ /* 0x000e620008000800 */
[----:B------:R-:W-:-:S09]  /*5ee20*/  ISETP.LT.AND P1, PT, R122, UR14, !P0 ;  /* 0x0000000e7a007c0c */ /* 0x000fd2000c721270 */
[----:B------:R-:W-:Y:S01]  /*5ee30*/  @P3 LOP3.LUT R12, R12, 0x8, RZ, 0xfc, !PT ;  /* 0x000000080c0c3812 */ /* 0x000fe200078efcff */
[----:B------:R-:W-:Y:S01]  /*5ee40*/  STL.64 [R1+0xa98], R86 ;  /* 0x000a985601007387 */ /* 0x000fe20000100a00 */
[----:B------:R-:W1:Y:S02]  /*5ee50*/  LDCU UR13, c[0x0][0x398] ;  /* 0x00007300ff0d77ac */ /* 0x000e640008000800 */
        /* <DEDUP_REMOVED lines=56> */
[----:B------:R-:W1:Y:S03]  /*5f1e0*/  LDCU.64 UR6, c[0x0][0x398] ;  /* 0x00007300ff0677ac */ /* 0x000e660008000a00 */
[----:B------:R-:W-:Y:S02]  /*5f1f0*/  ISETP.LT.AND P3, PT, R121, UR20, !P0 ;  /* 0x0000001479007c0c */ /* 0x000fe4000c761270 */
        /* <DEDUP_REMOVED lines=47> */
[----:B------:R-:W-:Y:S02]  /*5f4f0*/  LOP3.LUT R50, R50, 0x7fffffff, RZ, 0xc0, !PT ;  /* 0x7fffffff32327812 */ /* 0x000fe400078ec0ff */
[----:B------:R-:W-:Y:S01]  /*5f500*/  LOP3.LUT R51, R51, 0x7fffffff, RZ, 0xc0, !PT ;  /* 0x7fffffff33337812 */ /* 0x000fe200078ec0ff */
[----:B------:R-:W-:Y:S01]  /*5f510*/  VIADD R48, R204, 0x9 ;  /* 0x00000009cc307836 */ /* 0x000fe20000000000 */
[----:B------:R-:W-:Y:S01]  /*5f520*/  LOP3.LUT R14, R14, 0xfffff7ff, RZ, 0xc0, !PT ;  /* 0xfffff7ff0e0e7812 */ /* 0x000fe200078ec0ff */
[----:B------:R-:W1:Y:S03]  /*5f530*/  LDCU UR66, c[0x0][0x398] ;  /* 0x00007300ff4277ac */ /* 0x000e660008000800 */
[----:B------:R-:W-:-:S02]  /*5f540*/  @P1 LOP3.LUT R14, R14, 0x800, RZ, 0xfc, !PT ;  /* 0x000008000e0e1812 */ /* 0x000fc400078efcff */
[----:B---3--:R-:W-:Y:S01]  /*5f550*/  ISETP.LT.AND P2, PT, R97, UR11, !P0 ;  /* 0x0000000b61007c0c */ /* 0x008fe2000c741270 */
[----:B------:R-:W3:Y:S01]  /*5f560*/  LDCU UR11, c[0x0][0x398] ;  /* 0x00007300ff0b77ac */ /* 0x000ee20008000800 */
        /* <DEDUP_REMOVED lines=15> */
[----:B-1----:R-:W-:Y:S01]  /*5f660*/  ISETP.LT.AND P2, PT, R121, UR6, !P0 ;  /* 0x0000000679007c0c */ /* 0x002fe2000c741270 */
[----:B--2---:R1:W-:Y:S01]  /*5f670*/  STSM.16.M88.4 [R0], R64 ;  /* 0x0000004000007844 */ /* 0x0043e20000000200 */
[----:B------:R-:W-:Y:S01]  /*5f680*/  ISETP.LT.AND P1, PT, R119, UR61, !P0 ;  /* 0x0000003d77007c0c */ /* 0x000fe2000c721270 */
[----:B------:R-:W2:Y:S01]  /*5f690*/  LDCU UR61, c[0x0][0x398] ;  /* 0x00007300ff3d77ac */ /* 0x000ea20008000800 */
[----:B------:R-:W-:Y:S01]  /*5f6a0*/  ISETP.LT.AND P3, PT, R118, UR63, !P0 ;  /* 0x0000003f76007c0c */ /* 0x000fe2000c761270 */
[----:B------:R-:W-:Y:S01]  /*5f6b0*/  NOP ;  /* 0x0000000000007918 */ /* 0x000fe20000000000 */
[----:B------:R-:W2:Y:S01]  /*5f6c0*/  LDCU UR63, c[0x0][0x398] ;  /* 0x00007300ff3f77ac */ /* 0x000ea20008000800 */
[----:B------:R-:W3:Y:S06]  /*5f6d0*/  LDS.128 R84, [R0] ;  /* 0x0000000000547984 */ /* 0x000eec0000000c00 */
[----:B------:R-:W-:Y:S01]  /*5f6e0*/  @P2 LOP3.LUT R14, R14, 0x8, RZ, 0xfc, !PT ;  /* 0x000000080e0e2812 */ /* 0x000fe200078efcff */
[----:B------:R-:W2:Y:S03]  /*5f6f0*/  LDCU UR21, c[0x0][0x398] ;  /* 0x00007300ff1577ac */ /* 0x000ea60008000800 */
[----:B------:R-:W-:Y:S01]  /*5f700*/  LOP3.LUT R14, R14, 0xffffffbf, RZ, 0xc0, !PT ;  /* 0xffffffbf0e0e7812 */ /* 0x000fe200078ec0ff */
[----:B-1----:R-:W4:Y:S03]  /*5f710*/  LDL.LU R64, [R1+0x8c4] ;  /* 0x0008c40001407983 */ /* 0x002f260000300800 */
[----:B------:R-:W-:Y:S01]  /*5f720*/  @P1 LOP3.LUT R14, R14, 0x40, RZ, 0xfc, !PT ;  /* 0x000000400e0e1812 */ /* 0x000fe200078efcff */
[----:B------:R-:W4:Y:S01]  /*5f730*/  LDL.LU R65, [R1+0x8cc] ;  /* 0x0008cc0001417983 */ /* 0x000f220000300800 */
[----:B------:R-:W-:Y:S01]  /*5f740*/  ISETP.LT.AND P1, PT, R122, UR64, !P0 ;  /* 0x000000407a007c0c */ /* 0x000fe2000c721270 */
[----:B------:R-:W1:Y:S01]  /*5f750*/  LDCU UR64, c[0x0][0x398] ;  /* 0x00007300ff4077ac */ /* 0x000e620008000800 */
[----:B------:R-:W-:Y:S01]  /*5f760*/  LOP3.LUT R14, R14, 0xffffffdf, RZ, 0xc0, !PT ;  /* 0xffffffdf0e0e7812 */ /* 0x000fe200078ec0ff */
[----:B------:R-:W4:Y:S01]  /*5f770*/  LDL.LU R66, [R1+0x12f4] ;  /* 0x0012f40001427983 */ /* 0x000f220000300800 */
[----:B------:R-:W-:Y:S01]  /*5f780*/  ISETP.LT.AND P2, PT, R120, UR62, !P0 ;  /* 0x0000003e78007c0c */ /* 0x000fe2000c741270 */
[----:B------:R-:W1:Y:S02]  /*5f790*/  LDCU UR62, c[0x0][0x398] ;  /* 0x00007300ff3e77ac */ /* 0x000e640008000800 */
[----:B------:R-:W4:Y:S01]  /*5f7a0*/  LDL.LU R67, [R1+0x12fc] ;  /* 0x0012fc0001437983 */ /* 0x000f220000300800 */
[----:B------:R-:W-:-:S05]  /*5f7b0*/  NOP ;  /* 0x0000000000007918 */ /* 0x000fca0000000000 */
[----:B------:R-:W-:-:S04]  /*5f7c0*/  @P1 LOP3.LUT R14, R14, 0x20, RZ, 0xfc, !PT ;  /* 0x000000200e0e1812 */ /* 0x000fc800078efcff */
[----:B------:R-:W-:-:S04]  /*5f7d0*/  LOP3.LUT R14, R14, 0xffffffef, RZ, 0xc0, !PT ;  /* 0xffffffef0e0e7812 */ /* 0x000fc800078ec0ff */
[----:B------:R-:W-:Y:S02]  /*5f7e0*/  @P3 LOP3.LUT R14, R14, 0x10, RZ, 0xfc, !PT ;  /* 0x000000100e0e3812 */ /* 0x000fe400078efcff */
[----:B--2---:R-:W-:Y:S01]  /*5f7f0*/  ISETP.LT.AND P1, PT, R117, UR61, !P0 ;  /* 0x0000003d75007c0c */ /* 0x004fe2000c721270 */
[----:B------:R-:W2:Y:S01]  /*5f800*/  LDCU UR61, c[0x0][0x398] ;  /* 0x00007300ff3d77ac */ /* 0x000ea20008000800 */
[----:B------:R-:W-:-:S04]  /*5f810*/  LOP3.LUT R14, R14, 0xfffffffb, RZ, 0xc0, !PT ;  /* 0xfffffffb0e0e7812 */ /* 0x000fc800078ec0ff */
[----:B------:R-:W-:-:S04]  /*5f820*/  @P2 LOP3.LUT R14, R14, 0x4, RZ, 0xfc, !PT ;  /* 0x000000040e0e2812 */ /* 0x000fc800078efcff */
[----:B------:R-:W-:Y:S02]  /*5f830*/  LOP3.LUT R14, R14, 0xfffffffd, RZ, 0xc0, !PT ;  /* 0xfffffffd0e0e7812 */ /* 0x000fe400078ec0ff */
[----:B------:R-:W-:Y:S01]  /*5f840*/  ISETP.LT.AND P3, PT, R103, UR63, !P0 ;  /* 0x0000003f67007c0c */ /* 0x000fe2000c761270 */
[----:B------:R-:W2:Y:S01]  /*5f850*/  LDCU UR63, c[0x0][0x398] ;  /* 0x00007300ff3f77ac */ /* 0x000ea20008000800 */
[----:B------:R-:W-:Y:S02]  /*5f860*/  @P1 LOP3.LUT R14, R14, 0x2, RZ, 0xfc, !PT ;  /* 0x000000020e0e1812 */ /* 0x000fe400078efcff */
[----:B-1----:R-:W-:Y:S01]  /*5f870*/  ISETP.LT.AND P1, PT, R116, UR64, !P0 ;  /* 0x0000004074007c0c */ /* 0x002fe2000c721270 */
[----:B------:R-:W1:Y:S01]  /*5f880*/  LDCU UR64, c[0x0][0x398] ;  /* 0x00007300ff4077ac */ /* 0x000e620008000800 */
[----:B------:R-:W-:Y:S02]  /*5f890*/  ISETP.LT.AND P2, PT, R102, UR62, !P0 ;  /* 0x0000003e66007c0c */ /* 0x000fe4000c741270 */
[----:B------:R-:W-:Y:S01]  /*5f8a0*/  LOP3.LUT R14, R14, 0xfffffffe, RZ, 0xc0, !PT ;  /* 0xfffffffe0e0e7812 */ /* 0x000fe200078ec0ff */
[----:B------:R-:W1:Y:S04]  /*5f8b0*/  LDCU UR62, c[0x0][0x398] ;  /* 0x00007300ff3e77ac */ /* 0x000e680008000800 */
[----:B------:R-:W-:-:S04]  /*5f8c0*/  @P3 LOP3.LUT R17, R17, 0x80000000, RZ, 0xfc, !PT ;  /* 0x8000000011113812 */ /* 0x000fc800078efcff */
        /* <DEDUP_REMOVED lines=33> */
[----:B------:R-:W-:Y:S02]  /*5fae0*/  ISETP.LT.AND P1, PT, R121, UR30, !P0 ;  /* 0x0000001e79007c0c */ /* 0x000fe4000c721270 */
[----:B------:R-:W-:Y:S01]  /*5faf0*/  LOP3.LUT R17, R17, 0xfff7ffff, RZ, 0xc0, !PT ;  /* 0xfff7ffff11117812 */ /* 0x000fe200078ec0ff */
[----:B------:R-:W-:Y:S01]  /*5fb00*/  VIADD R46, R204, 0xd ;  /* 0x0000000dcc2e7836 */ /* 0x000fe20000000000 */
[----:B-1----:R-:W-:Y:S01]  /*5fb10*/  ISETP.LT.AND P2, PT, R119, UR64, !P0 ;  /* 0x0000004077007c0c */ /* 0x002fe2000c741270 */
[----:B---3--:R-:W-:Y:S01]  /*5fb20*/  STL.64 [R1+0x9f0], R84 ;  /* 0x0009f05401007387 */ /* 0x008fe20000100a00 */
[----:B------:R-:W-:Y:S01]  /*5fb30*/  ISETP.LT.AND P3, PT, R118, UR62, !P0 ;  /* 0x0000003e76007c0c */ /* 0x000fe2000c761270 */
[----:B------:R-:W1:Y:S01]  /*5fb40*/  LDCU UR62, c[0x0][0x398] ;  /* 0x00007300ff3e77ac */ /* 0x000e620008000800 */
[----:B------:R-:W3:Y:S05]  /*5fb50*/  LDCU UR30, c[0x0][0x398] ;  /* 0x00007300ff1e77ac */ /* 0x000eea0008000800 */
[----:B------:R-:W-:-:S02]  /*5fb60*/  @P1 LOP3.LUT R17, R17, 0x80000, RZ, 0xfc, !PT ;  /* 0x0008000011111812 */ /* 0x000fc400078efcff */
[----:B------:R-:W-:Y:S01]  /*5fb70*/  ISETP.LT.AND P1, PT, R122, UR63, !P0 ;  /* 0x0000003f7a007c0c */ /* 0x000fe2000c721270 */
[----:B------:R-:W1:Y:S01]  /*5fb80*/  LDCU UR63, c[0x0][0x398] ;  /* 0x00007300ff3f77ac */ /* 0x000e620008000800 */
[----:B------:R-:W-:Y:S01]  /*5fb90*/  LOP3.LUT R17, R17, 0xffbfffff, RZ, 0xc0, !PT ;  /* 0xffbfffff11117812 */ /* 0x000fe200078ec0ff */
[----:B------:R-:W1:Y:S03]  /*5fba0*/  LDCU UR64, c[0x0][0x398] ;  /* 0x00007300ff4077ac */ /* 0x000e660008000800 */
[----:B------:R-:W-:-:S04]  /*5fbb0*/  @P2 LOP3.LUT R17, R17, 0x400000, RZ, 0xfc, !PT ;  /* 0x0040000011112812 */ /* 0x000fc800078efcff */
        /* <DEDUP_REMOVED lines=36> */
[----:B------:R-:W-:Y:S01]  /*5fe00*/  VIADD R76, R204, 0x8 ;  /* 0x00000008cc4c7836 */ /* 0x000fe20000000000 */
        /* <DEDUP_REMOVED lines=21> */
[----:B------:R-:W2:Y:S01]  /*5ff60*/  LDCU UR31, c[0x0][0x398] ;  /* 0x00007300ff1f77ac */ /* 0x000ea20008000800 */
[----:B-1----:R-:W-:Y:S02]  /*5ff70*/  ISETP.LT.AND P2, PT, R119, UR63, !P0 ;  /* 0x0000003f77007c0c */ /* 0x002fe4000c741270 */
[----:B------:R-:W-:Y:S01]  /*5ff80*/  ISETP.LT.AND P1, PT, R122, UR62, !P0 ;  /* 0x0000003e7a007c0c */ /* 0x000fe2000c721270 */
[----:B------:R-:W1:Y:S01]  /*5ff90*/  LDCU UR62, c[0x0][0x398] ;  /* 0x00007300ff3e77ac */ /* 0x000e620008000800 */
[----:B------:R-:W-:Y:S01]  /*5ffa0*/  LOP3.LUT R62, R62, 0x7fffffff, RZ, 0xc0, !PT ;  /* 0x7fffffff3e3e7812 */ /* 0x000fe200078ec0ff */
        /* <DEDUP_REMOVED lines=16> */
[----:B----4-:R4:W-:Y:S01]  /*600b0*/  STSM.16.M88.4 [R0], R64 ;  /* 0x0000004000007844 */ /* 0x0109e20000000200 */
[----:B------:R-:W-:Y:S01]  /*600c0*/  ISETP.LT.AND P3, PT, R116, UR9, !P0 ;  /* 0x0000000974007c0c */ /* 0x000fe2000c761270 */
[----:B------:R-:W1:Y:S01]  /*600d0*/  LDCU.64 UR8, c[0x0][0x398] ;  /* 0x00007300ff0877ac */ /* 0x000e620008000a00 */
[----:B------:R-:W-:Y:S01]  /*600e0*/  LOP3.LUT R17, R17, 0xfffffffd, RZ, 0xc0, !PT ;  /* 0xfffffffd11117812 */ /* 0x000fe200078ec0ff */
[----:B------:R-:W-:-:S03]  /*600f0*/  NOP ;  /* 0x0000000000007918 */ /* 0x000fc60000000000 */
[----:B------:R-:W-:Y:S01]  /*60100*/  @P1 LOP3.LUT R17, R17, 0x2, RZ, 0xfc, !PT ;  /* 0x0000000211111812 */ /* 0x000fe200078efcff */
[----:B------:R-:W1:Y:S01]  /*60110*/  LDS.128 R84, [R0] ;  /* 0x0000000000547984 */ /* 0x000e620000000c00 */
[----:B------:R-:W-:Y:S01]  /*60120*/  ISETP.LT.AND P1, PT, R102, UR37, !P0 ;  /* 0x0000002566007c0c */ /* 0x000fe2000c721270 */
[----:B------:R-:W1:Y:S01]  /*60130*/  LDCU UR37, c[0x0][0x398] ;  /* 0x00007300ff2577ac */ /* 0x000e620008000800 */
[----:B------:R-:W-:Y:S02]  /*60140*/  LOP3.LUT R17, R17, 0xfffffffe, RZ, 0xc0, !PT ;  /* 0xfffffffe11117812 */ /* 0x000fe400078ec0ff */
[----:B------:R-:W-:Y:S01]  /*60150*/  @P2 LOP3.LUT R19, R19, 0x80000000, RZ, 0xfc, !PT ;  /* 0x8000000013132812 */ /* 0x000fe200078efcff */
[----:B----4-:R-:W4:Y:S01]  /*60160*/  LDL.LU R64, [R1+0x6d4] ;  /* 0x0006d40001407983 */ /* 0x010f220000300800 */
[----:B------:R-:W-:Y:S01]  /*60170*/  @P3 LOP3.LUT R17, R17, 0x1, RZ, 0xfc, !PT ;  /* 0x0000000111113812 */ /* 0x000fe200078efcff */
[----:B------:R-:W1:Y:S01]  /*60180*/  LDCU UR36, c[0x0][0x398] ;  /* 0x00007300ff2477ac */ /* 0x000e620008000800 */
[----:B------:R-:W-:Y:S01]  /*60190*/  ISETP.LT.AND P3, PT, R101, UR40, !P0 ;  /* 0x0000002865007c0c */ /* 0x000fe2000c761270 */
[----:B------:R-:W4:Y:S01]  /*601a0*/  LDL.LU R65, [R1+0x6dc] ;  /* 0x0006dc0001417983 */ /* 0x000f220000300800 */
[----:B------:R-:W-:Y:S01]  /*601b0*/  LOP3.LUT R19, R19, 0xbfffffff, RZ, 0xc0, !PT ;  /* 0xbfffffff13137812 */ /* 0x000fe200078ec0ff */
[----:B------:R-:W1:Y:S01]  /*601c0*/  LDCU UR40, c[0x0][0x398] ;  /* 0x00007300ff2877ac */ /* 0x000e620008000800 */
[----:B------:R-:W-:Y:S01]  /*601d0*/  ISETP.LT.AND P2, PT, R100, UR41, !P0 ;  /* 0x0000002964007c0c */ /* 0x000fe2000c741270 */
[----:B------:R-:W4:Y:S01]  /*601e0*/  LDL.LU R66, [R1+0x12c4] ;  /* 0x0012c40001427983 */ /* 0x000f220000300800 */
[----:B------:R-:W-:Y:S01]  /*601f0*/  @P1 LOP3.LUT R19, R19, 0x40000000, RZ, 0xfc, !PT ;  /* 0x4000000013131812 */ /* 0x000fe200078efcff */
[----:B------:R-:W1:Y:S02]  /*60200*/  LDCU UR41, c[0x0][0x398] ;  /* 0x00007300ff2977ac */ /* 0x000e640008000800 */
[----:B------:R-:W4:Y:S01]  /*60210*/  LDL.LU R67, [R1+0x12cc] ;  /* 0x0012cc0001437983 */ /* 0x000f220000300800 */
[----:B------:R-:W-:Y:S01]  /*60220*/  LOP3.LUT R19, R19, 0xdfffffff, RZ, 0xc0, !PT ;  /* 0xdfffffff13137812 */ /* 0x000fe200078ec0ff */
[----:B------:R-:W-:-:S03]  /*60230*/  NOP ;  /* 0x0000000000007918 */ /* 0x000fc60000000000 */
        /* <DEDUP_REMOVED lines=25> */
[----:B-1----:R-:W-:Y:S01]  /*603d0*/  ISETP.LT.AND P3, PT, R121, UR8, !P0 ;  /* 0x0000000879007c0c */ /* 0x002fe2000c761270 */
[----:B------:R-:W1:Y:S01]  /*603e0*/  LDCU UR8, c[0x0][0x398] ;  /* 0x00007300ff0877ac */ /* 0x000e620008000800 */
[----:B------:R-:W-:Y:S02]  /*603f0*/  ISETP.LT.AND P2, PT, R119, UR60, !P0 ;  /* 0x0000003c77007c0c */ /* 0x000fe4000c741270 */
[----:B------:R-:W-:Y:S01]  /*60400*/  LOP3.LUT R19, R19, 0xfff7ffff, RZ, 0xc0, !PT ;  /* 0xfff7ffff13137812 */ /* 0x000fe200078ec0ff */
[----:B------:R-:W-:Y:S01]  /*60410*/  VIADD R46, R204, 0xa ;  /* 0x0000000acc2e7836 */ /* 0x000fe20000000000 */
[----:B------:R-:W-:Y:S01]  /*60420*/  ISETP.LT.AND P1, PT, R122, UR59, !P0 ;  /* 0x0000003b7a007c0c */ /* 0x000fe2000c721270 */
[----:B------:R-:W-:Y:S01]  /*60430*/  STL.64 [R1+0x8f0], R84 ;  /* 0x0008f05401007387 */ /* 0x000fe20000100a00 */
[----:B------:R-:W1:Y:S01]  /*60440*/  LDCU UR59, c[0x0][0x398] ;  /* 0x00007300ff3b77ac */ /* 0x000e620008000800 */
[----:B------:R-:W1:Y:S04]  /*60450*/  LDCU UR60, c[0x0][0x398] ;  /* 0x00007300ff3c77ac */ /* 0x000e680008000800 */
[----:B------:R-:W-:-:S04]  /*60460*/  @P3 LOP3.LUT R19, R19, 0x80000, RZ, 0xfc, !PT ;  /* 0x0008000013133812 */ /* 0x000fc800078efcff */
        /* <DEDUP_REMOVED lines=59> */
[----:B------:R-:W3:Y:S03]  /*60820*/  LDCU UR9, c[0x0][0x398] ;  /* 0x00007300ff0977ac */ /* 0x000ee60008000800 */
[----:B--2---:R-:W-:Y:S01]  /*60830*/  ISETP.LT.AND P1, PT, R121, UR6, !P0 ;  /* 0x0000000679007c0c */ /* 0x004fe2000c721270 */
[----:B------:R-:W2:Y:S01]  /*60840*/  LDCU UR6, c[0x0][0x398] ;  /* 0x00007300ff0677ac */ /* 0x000ea20008000800 */
[----:B-1----:R-:W-:Y:S02]  /*60850*/  ISETP.LT.AND P2, PT, R119, UR8, !P0 ;  /* 0x0000000877007c0c */ /* 0x002fe4000c741270 */
[----:B------:R-:W-:Y:S01]  /*60860*/  LOP3.LUT R19, R19, 0xfffffff7, RZ, 0xc0, !PT ;  /* 0xfffffff713137812 */ /* 0x000fe200078ec0ff */
[----:B------:R-:W1:Y:S08]  /*60870*/  LDCU UR8, c[0x0][0x398] ;  /* 0x00007300ff0877ac */ /* 0x000e700008000800 */
        /* <DEDUP_REMOVED lines=51> */
[----:B----4-:R4:W-:Y:S01]  /*60bb0*/  STSM.16.M88.4 [R0], R64 ;  /* 0x0000004000007844 */ /* 0x0109e20000000200 */
[----:B------:R-:W-:Y:S01]  /*60bc0*/  LOP3.LUT R50, R50, 0xfeffffff, RZ, 0xc0, !PT ;  /* 0xfeffffff32327812 */ /* 0x000fe200078ec0ff */
[----:B------:R-:W1:Y:S01]  /*60bd0*/  LDCU UR35, c[0x0][0x398] ;  /* 0x00007300ff2377ac */ /* 0x000e620008000800 */
[----:B------:R-:W-:Y:S01]  /*60be0*/  IADD3 R44, PT, PT, R204, 0xb, RZ ;  /* 0x0000000bcc2c7810 */ /* 0x000fe20007ffe0ff */
[----:B------:R-:W-:Y:S01]  /*60bf0*/  NOP ;  /* 0x0000000000007918 */ /* 0x000fe20000000000 */
[----:B------:R-:W-:Y:S01]  /*60c00*/  @P1 LOP3.LUT R50, R50, 0x1000000, RZ, 0xfc, !PT ;  /* 0x0100000032321812 */ /* 0x000fe200078efcff */
[----:B------:R-:W2:Y:S03]  /*60c10*/  LDS.128 R84, [R0] ;  /* 0x0000000000547984 */ /* 0x000ea60000000c00 */
[----:B------:R-:W-:Y:S01]  /*60c20*/  LOP3.LUT R50, R50, 0xff7fffff, RZ, 0xc0, !PT ;  /* 0xff7fffff32327812 */ /* 0x000fe200078ec0ff */
[----:B----4-:R-:W4:Y:S03]  /*60c30*/  LDL.LU R64, [R1+0x5c4] ;  /* 0x0005c40001407983 */ /* 0x010f260000300800 */
[----:B------:R-:W-:-:S02]  /*60c40*/  @P0 LOP3.LUT R50, R50, 0x800000, RZ, 0xfc, !PT ;  /* 0x0080000032320812 */ /* 0x000fc400078efcff */
[----:B------:R-:W-:Y:S01]  /*60c50*/  ISETP.GE.AND P0, PT, R44, UR7, PT ;  /* 0x000000072c007c0c */ /* 0x000fe2000bf06270 */
[----:B------:R-:W4:Y:S01]  /*60c60*/  LDL.LU R65, [R1+0x5cc] ;  /* 0x0005cc0001417983 */ /* 0x000f220000300800 */
[----:B------:R-:W-:Y:S01]  /*60c70*/  LOP3.LUT R50, R50, 0xfff7ffff, RZ, 0xc0, !PT ;  /* 0xfff7ffff32327812 */ /* 0x000fe200078ec0ff */
[----:B------:R-:W2:Y:S01]  /*60c80*/  LDCU UR7, c[0x0][0x398] ;  /* 0x00007300ff0777ac */ /* 0x000ea20008000800 */
[----:B-1----:R-:W-:Y:S01]  /*60c90*/  ISETP.LT.AND P3, PT, R121, UR18, !P0 ;  /* 0x0000001279007c0c */ /* 0x002fe2000c761270 */
[----:B------:R-:W4:Y:S01]  /*60ca0*/  LDL.LU R66, [R1+0x1244] ;  /* 0x0012440001427983 */ /* 0x000f220000300800 */
[----:B---3--:R-:W-:Y:S01]  /*60cb0*/  ISETP.LT.AND P2, PT, R119, UR9, !P0 ;  /* 0x0000000977007c0c */ /* 0x008fe2000c741270 */
[----:B------:R-:W1:Y:S01]  /*60cc0*/  LDCU UR9, c[0x0][0x398] ;  /* 0x00007300ff0977ac */ /* 0x000e620008000800 */
[----:B------:R-:W-:Y:S01]  /*60cd0*/  ISETP.LT.AND P1, PT, R122, UR8, !P0 ;  /* 0x000000087a007c0c */ /* 0x000fe2000c721270 */
[----:B------:R-:W4:Y:S01]  /*60ce0*/  LDL.LU R67, [R1+0x124c] ;  /* 0x00124c0001437983 */ /* 0x000f220000300800 */
[----:B------:R-:W-:Y:S01]  /*60cf0*/  NOP ;  /* 0x0000000000007918 */ /* 0x000fe20000000000 */
[----:B------:R-:W3:Y:S06]  /*60d00*/  LDCU UR8, c[0x0][0x398] ;  /* 0x00007300ff0877ac */ /* 0x000eec0008000800 */
[----:B------:R-:W-:Y:S01]  /*60d10*/  @P3 LOP3.LUT R50, R50, 0x80000, RZ, 0xfc, !PT ;  /* 0x0008000032323812 */ /* 0x000fe200078efcff */
[----:B------:R-:W1:Y:S03]  /*60d20*/  LDCU UR18, c[0x0][0x398] ;  /* 0x00007300ff1277ac */ /* 0x000e660008000800 */
[----:B------:R-:W-:-:S04]  /*60d30*/  LOP3.LUT R50, R50, 0xffbfffff, RZ, 0xc0, !PT ;  /* 0xffbfffff32327812 */ /* 0x000fc800078ec0ff */
[----:B------:R-:W-:Y:S02]  /*60d40*/  @P2 LOP3.LUT R50, R50, 0x400000, RZ, 0xfc, !PT ;  /* 0x0040000032322812 */ /* 0x000fe400078efcff */
[----:B------:R-:W-:Y:S01]  /*60d50*/  ISETP.LT.AND P3, PT, R118, UR10, !P0 ;  /* 0x0000000a76007c0c */ /* 0x000fe2000c761270 */
[----:B------:R-:W3:Y:S01]  /*60d60*/  LDCU UR10, c[0x0][0x398] ;  /* 0x00007300ff0a77ac */ /* 0x000ee20008000800 */
        /* <DEDUP_REMOVED lines=31> */
[----:B------:R-:W-:Y:S01]  /*60f60*/  LOP3.LUT R63, R63, 0x7fffffff, RZ, 0xc0, !PT ;  /* 0x7fffffff3f3f7812 */ /* 0x000fe200078ec0ff */
[----:B------:R-:W-:Y:S01]  /*60f70*/  VIADD R44, R204, 0x4 ;  /* 0x00000004cc2c7836 */ /* 0x000fe20000000000 */
        /* <DEDUP_REMOVED lines=22> */
[----:B------:R-:W-:Y:S01]  /*610e0*/  ISETP.LT.AND P1, PT, R121, UR28, !P0 ;  /* 0x0000001c79007c0c */ /* 0x000fe2000c721270 */
        /* <DEDUP_REMOVED lines=63> */
[----:B------:R-:W2:Y:S03]  /*614e0*/  LDCU UR29, c[0x0][0x398] ;  /* 0x00007300ff1d77ac */ /* 0x000ea60008000800 */
[----:B-1----:R-:W-:Y:S02]  /*614f0*/  ISETP.LT.AND P1, PT, R121, UR18, !P0 ;  /* 0x0000001279007c0c */ /* 0x002fe4000c721270 */
[----:B------:R-:W-:Y:S01]  /*61500*/  ISETP.LT.AND P2, PT, R119, UR74, !P0 ;  /* 0x0000004a77007c0c */ /* 0x000fe2000c741270 */
[----:B------:R-:W1:Y:S01]  /*61510*/  LDCU UR74, c[0x0][0x398] ;  /* 0x00007300ff4a77ac */ /* 0x000e620008000800 */
[----:B------:R-:W-:-:S09]  /*61520*/  LOP3.LUT R51, R51, 0xfff7ffff, RZ, 0xc0, !PT ;  /* 0xfff7ffff33337812 */ /* 0x000fd200078ec0ff */
        /* <DEDUP_REMOVED lines=14> */
[----:B----4-:R4:W-:Y:S01]  /*61610*/  STSM.16.M88.4 [R0], R64 ;  /* 0x0000004000007844 */ /* 0x0109e20000000200 */
[----:B------:R-:W-:Y:S01]  /*61620*/  LOP3.LUT R51, R51, 0xfffbffff, RZ, 0xc0, !PT ;  /* 0xfffbffff33337812 */ /* 0x000fe200078ec0ff */
[----:B------:R-:W1:Y:S01]  /*61630*/  LDCU UR64, c[0x0][0x398] ;  /* 0x00007300ff4077ac */ /* 0x000e620008000800 */
[----:B------:R-:W-:Y:S02]  /*61640*/  ISETP.LT.AND P3, PT, R116, UR65, !P0 ;  /* 0x0000004174007c0c */ /* 0x000fe4000c761270 */
[----:B------:R-:W-:Y:S01]  /*61650*/  LOP3.LUT R69, R69, 0x7fffffff, RZ, 0xc0, !PT ;  /* 0x7fffffff45457812 */ /* 0x000fe200078ec0ff */
[----:B------:R-:W1:Y:S01]  /*61660*/  LDCU UR65, c[0x0][0x398] ;  /* 0x00007300ff4177ac */ /* 0x000e620008000800 */
[----:B------:R-:W-:Y:S01]  /*61670*/  @P2 LOP3.LUT R51, R51, 0x40000, RZ, 0xfc, !PT ;  /* 0x0004000033332812 */ /* 0x000fe200078efcff */
[----:B------:R-:W-:Y:S01]  /*61680*/  VIADD R46, R204, 0x3 ;  /* 0x00000003cc2e7836 */ /* 0x000fe20000000000 */
[----:B------:R-:W-:-:S02]  /*61690*/  LOP3.LUT R68, R68, 0x7fffffff, RZ, 0xc0, !PT ;  /* 0x7fffffff44447812 */ /* 0x000fc400078ec0ff */
[----:B------:R-:W-:Y:S01]  /*616a0*/  LOP3.LUT R49, R49, 0x7fffffff, RZ, 0xc0, !PT ;  /* 0x7fffffff31317812 */ /* 0x000fe200078ec0ff */
[C---:B------:R-:W-:Y:S01]  /*616b0*/  VIADD R94, R204.reuse, 0x20 ;  /* 0x00000020cc5e7836 */ /* 0x040fe20000000000 */
[----:B------:R-:W-:Y:S01]  /*616c0*/  LOP3.LUT R51, R51, 0xfffdffff, RZ, 0xc0, !PT ;  /* 0xfffdffff33337812 */ /* 0x000fe200078ec0ff */
[C---:B------:R-:W-:Y:S02]  /*616d0*/  VIADD R93, R204.reuse, 0x21 ;  /* 0x00000021cc5d7836 */ /* 0x040fe40000000000 */
[C---:B------:R-:W-:Y:S01]  /*616e0*/  VIADD R92, R204.reuse, 0x22 ;  /* 0x00000022cc5c7836 */ /* 0x040fe20000000000 */
[----:B------:R-:W-:Y:S01]  /*616f0*/  @P1 LOP3.LUT R51, R51, 0x20000, RZ, 0xfc, !PT ;  /* 0x0002000033331812 */ /* 0x000fe200078efcff */
[C---:B----4-:R-:W-:Y:S01]  /*61700*/  VIADD R65, R204.reuse, 0x6 ;  /* 0x00000006cc417836 */ /* 0x050fe20000000000 */
[----:B------:R-:W-:Y:S01]  /*61710*/  ISETP.LT.AND P2, PT, R103, UR42, !P0 ;  /* 0x0000002a67007c0c */ /* 0x000fe2000c741270 */
[----:B------:R-:W-:Y:S01]  /*61720*/  VIADD R66, R204, 0x5 ;  /* 0x00000005cc427836 */ /* 0x000fe20000000000 */
[----:B------:R-:W-:-:S02]  /*61730*/  LOP3.LUT R51, R51, 0xfffeffff, RZ, 0xc0, !PT ;  /* 0xfffeffff33337812 */ /* 0x000fc400078ec0ff */
[C---:B------:R-:W-:Y:S01]  /*61740*/  IADD3 R64, PT, PT, R204.reuse, 0x2, RZ ;  /* 0x00000002cc407810 */ /* 0x040fe20007ffe0ff */
[C---:B------:R-:W-:Y:S01]  /*61750*/  VIADD R67, R204.reuse, 0x1 ;  /* 0x00000001cc437836 */ /* 0x040fe20000000000 */
[----:B------:R-:W-:Y:S01]  /*61760*/  @P3 LOP3.LUT R51, R51, 0x10000, RZ, 0xfc, !PT ;  /* 0x0001000033333812 */ /* 0x000fe200078efcff */
[----:B------:R-:W-:Y:S01]  /*61770*/  VIADD R91, R204, 0x23 ;  /* 0x00000023cc5b7836 */ /* 0x000fe20000000000 */
[----:B------:R-:W-:Y:S01]  /*61780*/  ISETP.LT.AND P1, PT, R102, UR41, !P0 ;  /* 0x0000002966007c0c */ /* 0x000fe2000c721270 */
[----:B------:R-:W4:Y:S01]  /*61790*/  LDCU UR41, c[0x0][0x398] ;  /* 0x00007300ff2977ac */ /* 0x000f220008000800 */
[----:B------:R-:W-:Y:S01]  /*617a0*/  LOP3.LUT R51, R51, 0xffff7fff, RZ, 0xc0, !PT ;  /* 0xffff7fff33337812 */ /* 0x000fe200078ec0ff */
[C---:B------:R-:W-:Y:S02]  /*617b0*/  VIADD R90, R204.reuse, 0x24 ;  /* 0x00000024cc5a7836 */ /* 0x040fe40000000000 */
[C---:B------:R-:W-:Y:S01]  /*617c0*/  VIADD R89, R204.reuse, 0x25 ;  /* 0x00000025cc597836 */ /* 0x040fe20000000000 */
[----:B------:R-:W-:Y:S01]  /*617d0*/  @P2 LOP3.LUT R51, R51, 0x8000, RZ, 0xfc, !PT ;  /* 0x0000800033332812 */ /* 0x000fe200078efcff */
[----:B------:R-:W-:Y:S01]  /*617e0*/  VIADD R88, R204, 0x26 ;  /* 0x00000026cc587836 */ /* 0x000fe20000000000 */
[----:B------:R-:W-:Y:S01]  /*617f0*/  ISETP.LT.AND P3, PT, R101, UR40, !P0 ;  /* 0x0000002865007c0c */ /* 0x000fe2000c761270 */
[----:B------:R-:W1:Y:S01]  /*61800*/  LDCU UR40, c[0x0][0x398] ;  /* 0x00007300ff2877ac */ /* 0x000e620008000800 */
[----:B------:R-:W-:-:S02]  /*61810*/  LOP3.LUT R51, R51, 0xffffbfff, RZ, 0xc0, !PT ;  /* 0xffffbfff33337812 */ /* 0x000fc400078ec0ff */
[----:B------:R-:W-:Y:S01]  /*61820*/  LOP3.LUT R70, R70, 0xff7fffff, RZ, 0xc0, !PT ;  /* 0xff7fffff46467812 */ /* 0x000fe200078ec0ff */
[----:B------:R1:W-:Y:S01]  /*61830*/  STL.64 [R1+0x8c0], R84 ;  /* 0x0008c05401007387 */ /* 0x0003e20000100a00 */
[----:B------:R-:W-:Y:S01]  /*61840*/  @P1 LOP3.LUT R51, R51, 0x4000, RZ, 0xfc, !PT ;  /* 0x0000400033331812 */ /* 0x000fe200078efcff */
[----:B------:R-:W-:Y:S01]  /*61850*/  VIADD R83, R204, 0x2b ;  /* 0x0000002bcc537836 */ /* 0x000fe20000000000 */
[----:B------:R-:W-:Y:S01]  /*61860*/  ISETP.LT.AND P2, PT, R100, UR37, !P0 ;  /* 0x0000002564007c0c */ /* 0x000fe2000c741270 */
[----:B------:R-:W2:Y:S01]  /*61870*/  LDCU UR37, c[0x0][0x398] ;  /* 0x00007300ff2577ac */ /* 0x000ea20008000800 */
[----:B------:R-:W-:Y:S01]  /*61880*/  LOP3.LUT R51, R51, 0xffffdfff, RZ, 0xc0, !PT ;  /* 0xffffdfff33337812 */ /* 0x000fe200078ec0ff */
[C---:B------:R-:W-:Y:S01]  /*61890*/  VIADD R81, R204.reuse, 0x2d ;  /* 0x0000002dcc517836 */ /* 0x040fe20000000000 */
[----:B------:R-:W-:Y:S02]  /*618a0*/  NOP ;  /* 0x0000000000007918 */ /* 0x000fe40000000000 */
[----:B------:R-:W-:Y:S01]  /*618b0*/  @P3 LOP3.LUT R51, R51, 0x2000, RZ, 0xfc, !PT ;  /* 0x0000200033333812 */ /* 0x000fe200078efcff */
[----:B------:R2:W-:Y:S01]  /*618c0*/  STL.64 [R1+0x8c8], R86 ;  /* 0x0008c85601007387 */ /* 0x0005e20000100a00 */
[----:B------:R-:W-:Y:S01]  /*618d0*/  ISETP.LT.AND P1, PT, R99, UR36, !P0 ;  /* 0x0000002463007c0c */ /* 0x000fe2000c721270 */
[----:B------:R-:W2:Y:S01]  /*618e0*/  LDCU UR36, c[0x0][0x398] ;  /* 0x00007300ff2477ac */ /* 0x000ea20008000800 */
[----:B------:R-:W-:Y:S01]  /*618f0*/  LOP3.LUT R51, R51, 0xffffefff, RZ, 0xc0, !PT ;  /* 0xffffefff33337812 */ /* 0x000fe200078ec0ff */
[C---:B-1----:R-:W-:Y:S01]  /*61900*/  VIADD R85, R204.reuse, 0x29 ;  /* 0x00000029cc557836 */ /* 0x042fe20000000000 */
[C---:B------:R-:W-:Y:S01]  /*61910*/  IADD3 R84, PT, PT, R204.reuse, 0x2a, RZ ;  /* 0x0000002acc547810 */ /* 0x040fe20007ffe0ff */
[----:B------:R-:W-:Y:S01]  /*61920*/  VIADD R82, R204, 0x2c ;  /* 0x0000002ccc527836 */ /* 0x000fe20000000000 */
[----:B------:R-:W-:Y:S01]  /*61930*/  @P2 LOP3.LUT R51, R51, 0x1000, RZ, 0xfc, !PT ;  /* 0x0000100033332812 */ /* 0x000fe200078efcff */
[----:B------:R-:W1:Y:S01]  /*61940*/  LDS.128 R112, [R0] ;  /* 0x0000000000707984 */ /* 0x000e620000000c00 */
        /* <DEDUP_REMOVED lines=84> */
[----:B--2---:R-:W-:Y:S02]  /*61e90*/  ISETP.LT.AND P3, PT, R121, UR18, !P0 ;  /* 0x0000001279007c0c */ /* 0x004fe4000c761270 */
[----:B------:R-:W-:Y:S01]  /*61ea0*/  ISETP.LT.AND P2, PT, R119, UR5, !P0 ;  /* 0x0000000577007c0c */ /* 0x000fe2000c741270 */
[----:B------:R-:W2:Y:S01]  /*61eb0*/  LDCU UR5, c[0x0][0x398] ;  /* 0x00007300ff0577ac */ /* 0x000ea20008000800 */
[----:B------:R-:W-:-:S02]  /*61ec0*/  LOP3.LUT R62, R62, 0xfff7ffff, RZ, 0xc0, !PT ;  /* 0xfff7ffff3e3e7812 */ /* 0x000fc400078ec0ff */
[----:B------:R-:W-:-:S07]  /*61ed0*/  ISETP.LT.AND P1, PT, R122, UR17, !P0 ;  /* 0x000000117a007c0c */ /* 0x000fce000c721270 */
        /* <DEDUP_REMOVED lines=73> */
[----:B------:R-:W-:Y:S01]  /*62370*/  VIADD R86, R204, 0x28 ;  /* 0x00000028cc567836 */ /* 0x000fe20000000000 */
[----:B------:R-:W-:Y:S01]  /*62380*/  ISETP.LT.AND P3, PT, R116, UR7, !P0 ;  /* 0x0000000774007c0c */ /* 0x000fe2000c761270 */
[----:B------:R-:W1:Y:S01]  /*62390*/  LDCU UR6, c[0x0][0x398] ;  /* 0x00007300ff0677ac */ /* 0x000e620008000800 */
[----:B------:R-:W-:Y:S02]  /*623a0*/  @P2 LOP3.LUT R62, R62, 0x4, RZ, 0xfc, !PT ;  /* 0x000000043e3e2812 */ /* 0x000fe400078efcff */
[----:B------:R-:W-:Y:S01]  /*623b0*/  ISETP.LT.AND P2, PT, R103, UR16, !P0 ;  /* 0x0000001067007c0c */ /* 0x000fe2000c741270 */
[----:B------:R-:W1:Y:S01]  /*623c0*/  LDCU UR16, c[0x0][0x398] ;  /* 0x00007300ff1077ac */ /* 0x000e620008000800 */
[----:B------:R-:W-:Y:S01]  /*623d0*/  LOP3.LUT R62, R62, 0xfffffffd, RZ, 0xc0, !PT ;  /* 0xfffffffd3e3e7812 */ /* 0x000fe200078ec0ff */
[----:B------:R-:W1:Y:S03]  /*623e0*/  LDCU UR7, c[0x0][0x398] ;  /* 0x00007300ff0777ac */ /* 0x000e660008000800 */
[----:B------:R-:W-:-:S02]  /*623f0*/  @P1 LOP3.LUT R62, R62, 0x2, RZ, 0xfc, !PT ;  /* 0x000000023e3e1812 */ /* 0x000fc400078efcff */
[----:B---3--:R-:W-:Y:S01]  /*62400*/  ISETP.LT.AND P1, PT, R102, UR8, !P0 ;  /* 0x0000000866007c0c */ /* 0x008fe2000c721270 */
[----:B------:R-:W3:Y:S01]  /*62410*/  LDCU UR8, c[0x0][0x398] ;  /* 0x00007300ff0877ac */ /* 0x000ee20008000800 */
[----:B------:R-:W-:-:S03]  /*62420*/  LOP3.LUT R62, R62, 0xfffffffe, RZ, 0xc0, !PT ;  /* 0xfffffffe3e3e7812 */ /* 0x000fc600078ec0ff */
        /* <DEDUP_REMOVED lines=35> */
[----:B--2---:R-:W-:Y:S01]  /*62660*/  ISETP.LT.AND P2, PT, R103, UR18, !P0 ;  /* 0x0000001267007c0c */ /* 0x004fe2000c741270 */
[----:B------:R-:W2:Y:S01]  /*62670*/  LDCU UR18, c[0x0][0x398] ;  /* 0x00007300ff1277ac */ /* 0x000ea20008000800 */
[----:B------:R-:W-:-:S09]  /*62680*/  LOP3.LUT R63, R63, 0xfff7ffff, RZ, 0xc0, !PT ;  /* 0xfff7ffff3f3f7812 */ /* 0x000fd200078ec0ff */
        /* <DEDUP_REMOVED lines=56> */
[----:B------:R-:W2:Y:S03]  /*62a10*/  LDCU.64 UR38, c[0x0][0x398] ;  /* 0x00007300ff2677ac */ /* 0x000ea60008000a00 */
[----:B------:R-:W-:Y:S02]  /*62a20*/  ISETP.LT.AND P1, PT, R121, UR50, !P0 ;  /* 0x0000003279007c0c */ /* 0x000fe4000c721270 */
[----:B------:R-:W-:Y:S01]  /*62a30*/  ISETP.LT.AND P2, PT, R119, UR61, !P0 ;  /* 0x0000003d77007c0c */ /* 0x000fe2000c741270 */
[----:B------:R-:W2:Y:S01]  /*62a40*/  LDCU UR61, c[0x0][0x398] ;  /* 0x00007300ff3d77ac */ /* 0x000ea20008000800 */
[----:B------:R-:W-:-:S02]  /*62a50*/  LOP3.LUT R63, R63, 0xfffffff7, RZ, 0xc0, !PT ;  /* 0xfffffff73f3f7812 */ /* 0x000fc400078ec0ff */
[----:B-1----:R-:W-:Y:S01]  /*62a60*/  ISETP.LT.AND P3, PT, R103, UR20, !P0 ;  /* 0x0000001467007c0c */ /* 0x002fe2000c761270 */
[----:B------:R-:W1:Y:S06]  /*62a70*/  LDCU UR20, c[0x0][0x398] ;  /* 0x00007300ff1477ac */ /* 0x000e6c0008000800 */
        /* <DEDUP_REMOVED lines=18> */
[----:B------:R-:W-:Y:S02]  /*62ba0*/  ISETP.LT.AND P2, PT, R102, UR28, !P0 ;  /* 0x0000001c66007c0c */ /* 0x000fe4000c741270 */
[----:B-1----:R-:W-:Y:S01]  /*62bb0*/  ISETP.LT.AND P3, PT, R116, UR60, !P0 ;  /* 0x0000003c74007c0c */ /* 0x002fe2000c761270 */
[----:B------:R-:W1:Y:S01]  /*62bc0*/  LDCU UR60, c[0x0][0x3b8] ;  /* 0x00007700ff3c77ac */ /* 0x000e620008000800 */
[----:B------:R-:W-:Y:S02]  /*62bd0*/  LOP3.LUT R63, R63, 0xfffffffd, RZ, 0xc0, !PT ;  /* 0xfffffffd3f3f7812 */ /* 0x000fe400078ec0ff */
[----:B------:R-:W-:Y:S02]  /*62be0*/  LOP3.LUT R69, R69, 0xbfffffff, RZ, 0xc0, !PT ;  /* 0xbfffffff45457812 */ /* 0x000fe400078ec0ff */
[----:B------:R-:W-:-:S02]  /*62bf0*/  @P1 LOP3.LUT R63, R63, 0x2, RZ, 0xfc, !PT ;  /* 0x000000023f3f1812 */ /* 0x000fc400078efcff */
[----:B------:R-:W-:Y:S01]  /*62c00*/  ISETP.LT.AND P1, PT, R101, UR29, !P0 ;  /* 0x0000001d65007c0c */ /* 0x000fe2000c721270 */
[----:B------:R-:W2:Y:S01]  /*62c10*/  LDCU.64 UR28, c[0x0][0x398] ;  /* 0x00007300ff1c77ac */ /* 0x000ea20008000a00 */
[----:B------:R-:W-:Y:S02]  /*62c20*/  LOP3.LUT R63, R63, 0xfffffffe, RZ, 0xc0, !PT ;  /* 0xfffffffe3f3f7812 */ /* 0x000fe400078ec0ff */
[----:B------:R-:W-:Y:S02]  /*62c30*/  @P2 LOP3.LUT R69, R69, 0x40000000, RZ, 0xfc, !PT ;  /* 0x4000000045452812 */ /* 0x000fe400078efcff */
[----:B------:R-:W-:Y:S02]  /*62c40*/  @P3 LOP3.LUT R63, R63, 0x1, RZ, 0xfc, !PT ;  /* 0x000000013f3f3812 */ /* 0x000fe400078efcff */
[----:B------:R-:W-:Y:S02]  /*62c50*/  ISETP.LT.AND P3, PT, R100, UR30, !P0 ;  /* 0x0000001e64007c0c */ /* 0x000fe4000c761270 */
[----:B------:R-:W-:-:S04]  /*62c60*/  LOP3.LUT R69, R69, 0xdfffffff, RZ, 0xc0, !PT ;  /* 0xdfffffff45457812 */ /* 0x000fc800078ec0ff */
[----:B------:R-:W-:Y:S02]  /*62c70*/  @P1 LOP3.LUT R69, R69, 0x20000000, RZ, 0xfc, !PT ;  /* 0x2000000045451812 */ /* 0x000fe400078efcff */
[----:B------:R-:W-:Y:S01]  /*62c80*/  ISETP.LT.AND P2, PT, R99, UR31, !P0 ;  /* 0x0000001f63007c0c */ /* 0x000fe2000c741270 */
[----:B-1----:R-:W-:Y:S01]  /*62c90*/  VIADD R48, R80, UR60 ;  /* 0x0000003c50307c36 */ /* 0x002fe20008000000 */
[----:B------:R-:W-:Y:S01]  /*62ca0*/  LOP3.LUT R69, R69, 0xefffffff, RZ, 0xc0, !PT ;  /* 0xefffffff45457812 */ /* 0x000fe200078ec0ff */
[----:B------:R-:W1:Y:S03]  /*62cb0*/  LDCU UR60, c[0x0][0x398] ;  /* 0x00007300ff3c77ac */ /* 0x000e660008000800 */
[----:B------:R-:W-:Y:S01]  /*62cc0*/  @P3 LOP3.LUT R69, R69, 0x10000000, RZ, 0xfc, !PT ;  /* 0x1000000045453812 */ /* 0x000fe200078efcff */
[----:B------:R-:W1:Y:S01]  /*62cd0*/  LDCU.64 UR30, c[0x0][0x398] ;  /* 0x00007300ff1e77ac */ /* 0x000e620008000a00 */
[----:B------:R-:W-:-:S02]  /*62ce0*/  ISETP.LT.AND P1, PT, R98, UR36, !P0 ;  /* 0x0000002462007c0c */ /* 0x000fc4000c721270 */
        /* <DEDUP_REMOVED lines=9> */
[----:B----4-:R-:W-:Y:S01]  /*62d80*/  ISETP.LT.AND P0, PT, R95, UR41, !P0 ;  /* 0x000000295f007c0c */ /* 0x010fe2000c701270 */
[----:B------:R-:W4:Y:S01]  /*62d90*/  LDCU.64 UR40, c[0x0][0x398] ;  /* 0x00007300ff2877ac */ /* 0x000f220008000a00 */
[----:B------:R-:W-:-:S04]  /*62da0*/  LOP3.LUT R69, R69, 0xfeffffff, RZ, 0xc0, !PT ;  /* 0xfeffffff45457812 */ /* 0x000fc800078ec0ff */
[----:B------:R-:W-:-:S04]  /*62db0*/  @P1 LOP3.LUT R69, R69, 0x1000000, RZ, 0xfc, !PT ;  /* 0x0100000045451812 */ /* 0x000fc800078efcff */
[----:B------:R-:W-:-:S04]  /*62dc0*/  LOP3.LUT R69, R69, 0xff7fffff, RZ, 0xc0, !PT ;  /* 0xff7fffff45457812 */ /* 0x000fc800078ec0ff */
[----:B------:R-:W-:Y:S02]  /*62dd0*/  @P0 LOP3.LUT R69, R69, 0x800000, RZ, 0xfc, !PT ;  /* 0x0080000045450812 */ /* 0x000fe400078efcff */
[----:B------:R-:W-:Y:S01]  /*62de0*/  ISETP.GE.AND P0, PT, R46, UR51, PT ;  /* 0x000000332e007c0c */ /* 0x000fe2000bf06270 */
[----:B------:R-:W1:Y:S03]  /*62df0*/  LDCU.64 UR50, c[0x0][0x398] ;  /* 0x00007300ff3277ac */ /* 0x000e660008000a00 */
[----:B------:R-:W-:Y:S01]  /*62e00*/  ISETP.LT.AND P1, PT, R121, UR24, !P0 ;  /* 0x0000001879007c0c */ /* 0x000fe2000c721270 */
[----:B------:R-:W1:Y:S01]  /*62e10*/  LDCU UR24, c[0x0][0x398] ;  /* 0x00007300ff1877ac */ /* 0x000e620008000800 */
[----:B------:R-:W-:Y:S02]  /*62e20*/  LOP3.LUT R69, R69, 0xfff7ffff, RZ, 0xc0, !PT ;  /* 0xfff7ffff45457812 */ /* 0x000fe400078ec0ff */
[----:B---3--:R-:W-:Y:S01]  /*62e30*/  ISETP.LT.AND P3, PT, R119, UR62, !P0 ;  /* 0x0000003e77007c0c */ /* 0x008fe2000c761270 */
[----:B------:R-:W3:Y:S08]  /*62e40*/  LDCU UR62, c[0x0][0x398] ;  /* 0x00007300ff3e77ac */ /* 0x000ef00008000800 */
[----:B------:R-:W-:-:S02]  /*62e50*/  @P1 LOP3.LUT R69, R69, 0x80000, RZ, 0xfc, !PT ;  /* 0x0008000045451812 */ /* 0x000fc400078efcff */
[----:B------:R-:W-:Y:S01]  /*62e60*/  ISETP.LT.AND P1, PT, R103, UR26, !P0 ;  /* 0x0000001a67007c0c */ /* 0x000fe2000c721270 */
[----:B------:R-:W1:Y:S01]  /*62e70*/  LDCU UR26, c[0x0][0x398] ;  /* 0x00007300ff1a77ac */ /* 0x000e620008000800 */
[----:B------:R-:W-:Y:S02]  /*62e80*/  LOP3.LUT R69, R69, 0xffff7fff, RZ, 0xc0, !PT ;  /* 0xffff7fff45457812 */ /* 0x000fe400078ec0ff */
[----:B--2---:R-:W-:Y:S01]  /*62e90*/  ISETP.LT.AND P2, PT, R122, UR61, !P0 ;  /* 0x0000003d7a007c0c */ /* 0x004fe2000c741270 */
[----:B------:R-:W2:Y:S08]  /*62ea0*/  LDCU UR61, c[0x0][0x398] ;  /* 0x00007300ff3d77ac */ /* 0x000eb00008000800 */
[----:B------:R-:W-:-:S04]  /*62eb0*/  @P1 LOP3.LUT R69, R69, 0x8000, RZ, 0xfc, !PT ;  /* 0x0000800045451812 */ /* 0x000fc800078efcff */
[----:B------:R-:W-:-:S04]  /*62ec0*/  LOP3.LUT R69, R69, 0xffbfffff, RZ, 0xc0, !PT ;  /* 0xffbfffff45457812 */ /* 0x000fc800078ec0ff */
[----:B------:R-:W-:Y:S02]  /*62ed0*/  @P3 LOP3.LUT R69, R69, 0x400000, RZ, 0xfc, !PT ;  /* 0x0040000045453812 */ /* 0x000fe400078efcff */
[----:B-1----:R-:W-:Y:S01]  /*62ee0*/  ISETP.LT.AND P1, PT, R118, UR60, !P0 ;  /* 0x0000003c76007c0c */ /* 0x002fe2000c721270 */
[----:B------:R-:W1:Y:S01]  /*62ef0*/  LDCU UR60, c[0x0][0x398] ;  /* 0x00007300ff3c77ac */ /* 0x000e620008000800 */
[----:B------:R-:W-:-:S04]  /*62f00*/  LOP3.LUT R69, R69, 0xffdfffff, RZ, 0xc0, !PT ;  /* 0xffdfffff45457812 */ /* 0x000fc800078ec0ff */
[----:B------:R-:W-:Y:S02]  /*62f10*/  @P2 LOP3.LUT R69, R69, 0x200000, RZ, 0xfc, !PT ;  /* 0x0020000045452812 */ /* 0x000fe400078efcff */
[----:B------:R-:W-:Y:S02]  /*62f20*/  ISETP.LT.AND P2, PT, R120, UR63, !P0 ;  /* 0x0000003f78007c0c */ /* 0x000fe4000c741270 */
[----:B------:R-:W-:-:S04]  /*62f30*/  LOP3.LUT R69, R69, 0xffefffff, RZ, 0xc0, !PT ;  /* 0xffefffff45457812 */ /* 0x000fc800078ec0ff */
[----:B------:R-:W-:Y:S02]  /*62f40*/  @P1 LOP3.LUT R69, R69, 0x100000, RZ, 0xfc, !PT ;  /* 0x0010000045451812 */ /* 0x000fe400078efcff */
[----:B---3--:R-:W-:Y:S01]  /*62f50*/  ISETP.LT.AND P1, PT, R117, UR62, !P0 ;  /* 0x0000003e75007c0c */ /* 0x008fe2000c721270 */
[----:B------:R-:W3:Y:S01]  /*62f60*/  LDCU.64 UR62, c[0x0][0x398] ;  /* 0x00007300ff3e77ac */ /* 0x000ee20008000a00 */
[----:B------:R-:W-:-:S04]  /*62f70*/  LOP3.LUT R69, R69, 0xfffbffff, RZ, 0xc0, !PT ;  /* 0xfffbffff45457812 */ /* 0x000fc800078ec0ff */
[----:B------:R-:W-:Y:S02]  /*62f80*/  @P2 LOP3.LUT R69, R69, 0x40000, RZ, 0xfc, !PT ;  /* 0x0004000045452812 */ /* 0x000fe400078efcff */
[----:B--2---:R-:W-:Y:S02]  /*62f90*/  ISETP.LT.AND P3, PT, R116, UR61, !P0 ;  /* 0x0000003d74007c0c */ /* 0x004fe4000c761270 */
        /* <DEDUP_REMOVED lines=34> */
[----:B------:R-:W1:Y:S03]  /*631c0*/  LDCU UR21, c[0x0][0x398] ;  /* 0x00007300ff1577ac */ /* 0x000e660008000800 */
[----:B------:R-:W-:Y:S02]  /*631d0*/  ISETP.LT.AND P1, PT, R121, UR28, !P0 ;  /* 0x0000001c79007c0c */ /* 0x000fe4000c721270 */
[----:B------:R-:W-:Y:S02]  /*631e0*/  LOP3.LUT R69, R69, 0xfffffff7, RZ, 0xc0, !PT ;  /* 0xfffffff745457812 */ /* 0x000fe400078ec0ff */
[----:B------:R-:W-:Y:S01]  /*631f0*/  ISETP.LT.AND P2, PT, R119, UR24, !P0 ;  /* 0x0000001877007c0c */ /* 0x000fe2000c741270 */
[----:B------:R-:W1:Y:S08]  /*63200*/  LDCU UR24, c[0x0][0x398] ;  /* 0x00007300ff1877ac */ /* 0x000e700008000800 */
[----:B------:R-:W-:-:S02]  /*63210*/  @P1 LOP3.LUT R69, R69, 0x8, RZ, 0xfc, !PT ;  /* 0x0000000845451812 */ /* 0x000fc400078efcff */
[----:B------:R-:W-:Y:S02]  /*63220*/  ISETP.LT.AND P1, PT, R103, UR30, !P0 ;  /* 0x0000001e67007c0c */ /* 0x000fe4000c721270 */
[----:B------:R-:W-:-:S04]  /*63230*/  LOP3.LUT R69, R69, 0xffffffbf, RZ, 0xc0, !PT ;  /* 0xffffffbf45457812 */ /* 0x000fc800078ec0ff */
[----:B------:R-:W-:-:S07]  /*63240*/  @P2 LOP3.LUT R69, R69, 0x40, RZ, 0xfc, !PT ;  /* 0x0000004045452812 */ /* 0x000fce00078efcff */
[----:B------:R-:W-:Y:S02]  /*63250*/  @P1 LOP3.LUT R68, R68, 0x80000000, RZ, 0xfc, !PT ;  /* 0x8000000044441812 */ /* 0x000fe400078efcff */
[----:B------:R-:W-:Y:S01]  /*63260*/  ISETP.LT.AND P1, PT, R122, UR20, !P0 ;  /* 0x000000147a007c0c */ /* 0x000fe2000c721270 */
[----:B------:R-:W2:Y:S01]  /*63270*/  LDCU UR20, c[0x0][0x398] ;  /* 0x00007300ff1477ac */ /* 0x000ea20008000800 */
[----:B------:R-:W-:Y:S02]  /*63280*/  ISETP.LT.AND P3, PT, R97, UR36, !P0 ;  /* 0x0000002461007c0c */ /* 0x000fe4000c761270 */
[----:B------:R-:W-:Y:S02]  /*63290*/  LOP3.LUT R69, R69, 0xffffffdf, RZ, 0xc0, !PT ;  /* 0xffffffdf45457812 */ /* 0x000fe400078ec0ff */
[----:B------:R-:W-:-:S07]  /*632a0*/  LOP3.LUT R68, R68, 0xfdffffff, RZ, 0xc0, !PT ;  /* 0xfdffffff44447812 */ /* 0x000fce00078ec0ff */
[----:B------:R-:W-:Y:S02]  /*632b0*/  @P1 LOP3.LUT R69, R69, 0x20, RZ, 0xfc, !PT ;  /* 0x0000002045451812 */ /* 0x000fe400078efcff */
[----:B-1----:R-:W-:Y:S01]  /*632c0*/  ISETP.LT.AND P1, PT, R118, UR21, !P0 ;  /* 0x0000001576007c0c */ /* 0x002fe2000c721270 */
[----:B------:R-:W1:Y:S01]  /*632d0*/  LDCU UR21, c[0x0][0x398] ;  /* 0x00007300ff1577ac */ /* 0x000e620008000800 */
[----:B------:R-:W-:Y:S02]  /*632e0*/  @P3 LOP3.LUT R68, R68, 0x2000000, RZ, 0xfc, !PT ;  /* 0x0200000044443812 */ /* 0x000fe400078efcff */
[----:B------:R-:W-:Y:S01]  /*632f0*/  ISETP.LT.AND P3, PT, R120, UR26, !P0 ;  /* 0x0000001a78007c0c */ /* 0x000fe2000c761270 */
[----:B------:R-:W1:Y:S01]  /*63300*/  LDCU UR26, c[0x0][0x398] ;  /* 0x00007300ff1a77ac */ /* 0x000e620008000800 */
[----:B------:R-:W-:Y:S02]  /*63310*/  LOP3.LUT R69, R69, 0xffffffef, RZ, 0xc0, !PT ;  /* 0xffffffef45457812 */ /* 0x000fe400078ec0ff */
[----:B------:R-:W-:Y:S01]  /*63320*/  ISETP.LT.AND P2, PT, R117, UR24, !P0 ;  /* 0x0000001875007c0c */ /* 0x000fe2000c741270 */
[----:B------:R-:W1:Y:S04]  /*63330*/  LDCU UR24, c[0x0][0x398] ;  /* 0x00007300ff1877ac */ /* 0x000e680008000800 */
[----:B------:R-:W-:-:S04]  /*63340*/  @P1 LOP3.LUT R69, R69, 0x10, RZ, 0xfc, !PT ;  /* 0x0000001045451812 */ /* 0x000fc800078efcff */
[----:B------:R-:W-:-:S04]  /*63350*/  LOP3.LUT R69, R69, 0xfffffffb, RZ, 0xc0, !PT ;  /* 0xfffffffb45457812 */ /* 0x000fc800078ec0ff */
[----:B------:R-:W-:Y:S02]  /*63360*/  @P3 LOP3.LUT R69, R69, 0x4, RZ, 0xfc, !PT ;  /* 0x0000000445453812 */ /* 0x000fe400078efcff */
[----:B--2---:R-:W-:Y:S01]  /*63370*/  ISETP.LT.AND P1, PT, R116, UR20, !P0 ;  /* 0x0000001474007c0c */ /* 0x004fe2000c721270 */
[----:B------:R-:W2:Y:S01]  /*63380*/  LDCU UR20, c[0x0][0x398] ;  /* 0x00007300ff1477ac */ /* 0x000ea20008000800 */
[----:B------:R-:W-:-:S04]  /*63390*/  LOP3.LUT R69, R69, 0xfffffffd, RZ, 0xc0, !PT ;  /* 0xfffffffd45457812 */ /* 0x000fc800078ec0ff */
[----:B------:R-:W-:-:S04]  /*633a0*/  @P2 LOP3.LUT R69, R69, 0x2, RZ, 0xfc, !PT ;  /* 0x0000000245452812 */ /* 0x000fc800078efcff */
[----:B------:R-:W-:-:S04]  /*633b0*/  LOP3.LUT R69, R69, 0xfffffffe, RZ, 0xc0, !PT ;  /* 0xfffffffe45457812 */ /* 0x000fc800078ec0ff */
[----:B------:R-:W-:Y:S02]  /*633c0*/  @P1 LOP3.LUT R69, R69, 0x1, RZ, 0xfc, !PT ;  /* 0x0000000145451812 */ /* 0x000fe400078efcff */
[----:B-1----:R-:W-:Y:S02]  /*633d0*/  ISETP.LT.AND P1, PT, R102, UR21, !P0 ;  /* 0x0000001566007c0c */ /* 0x002fe4000c721270 */
[----:B------:R-:W-:Y:S02]  /*633e0*/  ISETP.LT.AND P3, PT, R101, UR26, !P0 ;  /* 0x0000001a65007c0c */ /* 0x000fe4000c761270 */
[----:B------:R-:W-:Y:S02]  /*633f0*/  LOP3.LUT R68, R68, 0xbfffffff, RZ, 0xc0, !PT ;  /* 0xbfffffff44447812 */ /* 0x000fe400078ec0ff */
[----:B------:R-:W-:Y:S01]  /*63400*/  ISETP.LT.AND P2, PT, R100, UR24, !P0 ;  /* 0x0000001864007c0c */ /* 0x000fe2000c741270 */
[----:B------:R-:W-:Y:S01]  /*63410*/  VIADD R44, R48, UR60 ;  /* 0x0000003c302c7c36 */ /* 0x000fe20008000000 */
[----:B------:R-:W1:Y:S05]  /*63420*/  LDCU.64 UR60, c[0x0][0x398] ;  /* 0x00007300ff3c77ac */ /* 0x000e6a0008000a00 */
[----:B------:R-:W-:Y:S01]  /*63430*/  @P1 LOP3.LUT R68, R68, 0x40000000, RZ, 0xfc, !PT ;  /* 0x4000000044441812 */ /* 0x000fe200078efcff */
[----:B------:R-:W1:Y:S03]  /*63440*/  LDCU UR24, c[0x0][0x398] ;  /* 0x00007300ff1877ac */ /* 0x000e660008000800 */
[----:B------:R-:W-:-:S04]  /*63450*/  LOP3.LUT R68, R68, 0xdfffffff, RZ, 0xc0, !PT ;  /* 0xdfffffff44447812 */ /* 0x000fc800078ec0ff */
[----:B------:R-:W-:Y:S02]  /*63460*/  @P3 LOP3.LUT R68, R68, 0x20000000, RZ, 0xfc, !PT ;  /* 0x2000000044443812 */ /* 0x000fe400078efcff */
[----:B--2---:R-:W-:Y:S01]  /*63470*/  ISETP.LT.AND P1, PT, R99, UR20, !P0 ;  /* 0x0000001463007c0c */ /* 0x004fe2000c721270 */
[----:B------:R-:W2:Y:S01]  /*63480*/  LDCU UR20, c[0x0][0x3b8] ;  /* 0x00007700ff1477ac */ /* 0x000ea20008000800 */
        /* <DEDUP_REMOVED lines=11> */
[----:B------:R-:W-:Y:S02]  /*63540*/  ISETP.GE.AND P0, PT, R67, UR19, PT ;  /* 0x0000001343007c0c */ /* 0x000fe4000bf06270 */
[----:B------:R-:W-:-:S04]  /*63550*/  LOP3.LUT R68, R68, 0xff7fffff, RZ, 0xc0, !PT ;  /* 0xff7fffff44447812 */ /* 0x000fc800078ec0ff */
[----:B------:R-:W-:Y:S02]  /*63560*/  @P1 LOP3.LUT R68, R68, 0x800000, RZ, 0xfc, !PT ;  /* 0x0080000044441812 */ /* 0x000fe400078efcff */
[----:B----4-:R-:W-:Y:S02]  /*63570*/  ISETP.LT.AND P1, PT, R122, UR40, !P0 ;  /* 0x000000287a007c0c */ /* 0x010fe4000c721270 */
[----:B------:R-:W-:Y:S02]  /*63580*/  ISETP.LT.AND P3, PT, R121, UR42, !P0 ;  /* 0x0000002a79007c0c */ /* 0x000fe4000c761270 */
[----:B------:R-:W-:Y:S02]  /*63590*/  LOP3.LUT R68, R68, 0xffdfffff, RZ, 0xc0, !PT ;  /* 0xffdfffff44447812 */ /* 0x000fe400078ec0ff */
[----:B------:R-:W-:-:S07]  /*635a0*/  ISETP.LT.AND P2, PT, R120, UR44, !P0 ;  /* 0x0000002c78007c0c */ /* 0x000fce000c741270 */
[----:B------:R-:W-:-:S04]  /*635b0*/  @P1 LOP3.LUT R68, R68, 0x200000, RZ, 0xfc, !PT ;  /* 0x0020000044441812 */ /* 0x000fc800078efcff */
        /* <DEDUP_REMOVED lines=39> */
[----:B------:R-:W-:Y:S02]  /*63830*/  LOP3.LUT R68, R68, 0xfffffeff, RZ, 0xc0, !PT ;  /* 0xfffffeff44447812 */ /* 0x000fe400078ec0ff */
[----:B------:R-:W-:Y:S02]  /*63840*/  ISETP.GE.AND P0, PT, R204, UR17, PT ;  /* 0x00000011cc007c0c */ /* 0x000fe4000bf06270 */
[----:B------:R-:W-:Y:S02]  /*63850*/  @P2 LOP3.LUT R68, R68, 0x100, RZ, 0xfc, !PT ;  /* 0x0000010044442812 */ /* 0x000fe400078efcff */
[----:B------:R-:W-:-:S02]  /*63860*/  ISETP.LT.AND P3, PT, R122, UR58, !P0 ;  /* 0x0000003a7a007c0c */ /* 0x000fc4000c761270 */
[----:B------:R-:W-:-:S04]  /*63870*/  LOP3.LUT R68, R68, 0xffffff7f, RZ, 0xc0, !PT ;  /* 0xffffff7f44447812 */ /* 0x000fc800078ec0ff */
[----:B------:R-:W-:Y:S02]  /*63880*/  @P1 LOP3.LUT R68, R68, 0x80, RZ, 0xfc, !PT ;  /* 0x0000008044441812 */ /* 0x000fe400078efcff */
[----:B-1----:R-:W-:Y:S02]  /*63890*/  ISETP.LT.AND P2, PT, R121, UR60, !P0 ;  /* 0x0000003c79007c0c */ /* 0x002fe4000c741270 */
[----:B------:R-:W-:-:S04]  /*638a0*/  LOP3.LUT R68, R68, 0xffffffdf, RZ, 0xc0, !PT ;  /* 0xffffffdf44447812 */ /* 0x000fc800078ec0ff */
[----:B------:R-:W-:Y:S02]  /*638b0*/  @P3 LOP3.LUT R68, R68, 0x20, RZ, 0xfc, !PT ;  /* 0x0000002044443812 */ /* 0x000fe400078efcff */
[----:B---3--:R-:W-:Y:S02]  /*638c0*/  ISETP.LT.AND P1, PT, R120, UR62, !P0 ;  /* 0x0000003e78007c0c */ /* 0x008fe4000c721270 */
        /* <DEDUP_REMOVED lines=12> */
[----:B------:R-:W-:Y:S02]  /*63990*/  ISETP.LT.AND P3, PT, R116, UR35, !P0 ;  /* 0x0000002374007c0c */ /* 0x000fe4000c761270 */
[----:B------:R-:W-:-:S04]  /*639a0*/  LOP3.LUT R68, R68, 0xfffffffd, RZ, 0xc0, !PT ;  /* 0xfffffffd44447812 */ /* 0x000fc800078ec0ff */
[----:B------:R-:W-:Y:S02]  /*639b0*/  @P1 LOP3.LUT R68, R68, 0x2, RZ, 0xfc, !PT ;  /* 0x0000000244441812 */ /* 0x000fe400078efcff */
[----:B------:R-:W-:Y:S02]  /*639c0*/  ISETP.LT.AND P1, PT, R102, UR65, !P0 ;  /* 0x0000004166007c0c */ /* 0x000fe4000c721270 */
[----:B------:R-:W-:Y:S02]  /*639d0*/  LOP3.LUT R68, R68, 0xfffffffe, RZ, 0xc0, !PT ;  /* 0xfffffffe44447812 */ /* 0x000fe400078ec0ff */
[----:B------:R-:W-:Y:S02]  /*639e0*/  @P2 LOP3.LUT R49, R49, 0x80000000, RZ, 0xfc, !PT ;  /* 0x8000000031312812 */ /* 0x000fe400078efcff */
[----:B------:R-:W-:Y:S02]  /*639f0*/  @P3 LOP3.LUT R68, R68, 0x1, RZ, 0xfc, !PT ;  /* 0x0000000144443812 */ /* 0x000fe400078efcff */
[----:B------:R-:W-:-:S02]  /*63a00*/  ISETP.LT.AND P3, PT, R101, UR66, !P0 ;  /* 0x0000004265007c0c */ /* 0x000fc4000c761270 */
        /* <DEDUP_REMOVED lines=27> */
[----:B------:R-:W-:Y:S02]  /*63bc0*/  LOP3.LUT R49, R49, 0xfffffffd, RZ, 0xc0, !PT ;  /* 0xfffffffd31317812 */ /* 0x000fe400078ec0ff */
[----:B------:R-:W-:Y:S02]  /*63bd0*/  ISETP.GE.AND P0, PT, R90, UR31, PT ;  /* 0x0000001f5a007c0c */ /* 0x000fe4000bf06270 */
[----:B------:R-:W-:Y:S02]  /*63be0*/  @P2 LOP3.LUT R49, R49, 0x2, RZ, 0xfc, !PT ;  /* 0x0000000231312812 */ /* 0x000fe400078efcff */
[----:B------:R-:W-:-:S02]  /*63bf0*/  ISETP.GE.AND P3, PT, R89, UR37, PT ;  /* 0x0000002559007c0c */ /* 0x000fc4000bf66270 */
[----:B------:R-:W-:-:S04]  /*63c00*/  LOP3.LUT R49, R49, 0xfffffffe, RZ, 0xc0, !PT ;  /* 0xfffffffe31317812 */ /* 0x000fc800078ec0ff */
[----:B------:R-:W-:Y:S02]  /*63c10*/  @P1 LOP3.LUT R49, R49, 0x1, RZ, 0xfc, !PT ;  /* 0x0000000131311812 */ /* 0x000fe400078efcff */
[----:B------:R-:W-:Y:S02]  /*63c20*/  ISETP.GE.AND P2, PT, R88, UR39, PT ;  /* 0x0000002758007c0c */ /* 0x000fe4000bf46270 */
[----:B------:R-:W-:Y:S02]  /*63c30*/  @P0 LOP3.LUT R70, R70, 0x800000, RZ, 0xfc, !PT ;  /* 0x0080000046460812 */ /* 0x000fe400078efcff */
[C---:B------:R-:W-:Y:S02]  /*63c40*/  LOP3.LUT P0, RZ, R49.reuse, 0x8, RZ, 0xc0, !PT ;  /* 0x0000000831ff7812 */ /* 0x040fe4000780c0ff */
        /* <DEDUP_REMOVED lines=13> */
[----:B------:R-:W-:-:S04]  /*63d20*/  @P2 LOP3.LUT R49, R49, 0x800, RZ, 0xfc, !PT ;  /* 0x0000080031312812 */ /* 0x000fc800078efcff */
[----:B------:R-:W-:Y:S02]  /*63d30*/  LOP3.LUT R49, R49, 0xffffdfff, RZ, 0xc0, !PT ;  /* 0xffffdfff31317812 */ /* 0x000fe400078ec0ff */
[----:B------:R-:W-:Y:S02]  /*63d40*/  ISETP.GE.AND P3, PT, R83, UR49, PT ;  /* 0x0000003153007c0c */ /* 0x000fe4000bf66270 */
[----:B------:R-:W-:Y:S02]  /*63d50*/  @P1 LOP3.LUT R49, R49, 0x2000, RZ, 0xfc, !PT ;  /* 0x0000200031311812 */ /* 0x000fe400078efcff */
[----:B------:R-:W-:Y:S02]  /*63d60*/  ISETP.GE.AND P1, PT, R81, UR53, PT ;  /* 0x0000003551007c0c */ /* 0x000fe4000bf26270 */
[----:B------:R-:W-:Y:S02]  /*63d70*/  ISETP.GE.AND P2, PT, R82, UR51, PT ;  /* 0x0000003352007c0c */ /* 0x000fe4000bf46270 */
[----:B------:R-:W-:-:S02]  /*63d80*/  LOP3.LUT R49, R49, 0xfffeffff, RZ, 0xc0, !PT ;  /* 0xfffeffff31317812 */ /* 0x000fc400078ec0ff */
[----:B------:R-:W-:Y:S01]  /*63d90*/  LOP3.LUT R70, R70, 0xfeffffff, RZ, 0xc0, !PT ;  /* 0xfeffffff46467812 */ /* 0x000fe200078ec0ff */
[----:B--2---:R-:W-:Y:S01]  /*63da0*/  VIADD R46, R44, UR20 ;  /* 0x000000142c2e7c36 */ /* 0x004fe20008000000 */
[----:B------:R-:W1:Y:S01]  /*63db0*/  LDCU UR20, c[0x0][0x3b8] ;  /* 0x00007700ff1477ac */ /* 0x000e620008000800 */
[----:B------:R-:W-:-:S04]  /*63dc0*/  @P3 LOP3.LUT R49, R49, 0x10000, RZ, 0xfc, !PT ;  /* 0x0001000031313812 */ /* 0x000fc800078efcff */
[----:B------:R-:W-:Y:S02]  /*63dd0*/  @P1 LOP3.LUT R70, R70, 0x1000000, RZ, 0xfc, !PT ;  /* 0x0100000046461812 */ /* 0x000fe400078efcff */
[----:B------:R-:W-:Y:S02]  /*63de0*/  ISETP.LT.AND P1, PT, R117, UR22, !P0 ;  /* 0x0000001675007c0c */ /* 0x000fe4000c721270 */
[----:B------:R-:W-:-:S04]  /*63df0*/  LOP3.LUT R49, R49, 0xfffbffff, RZ, 0xc0, !PT ;  /* 0xfffbffff31317812 */ /* 0x000fc800078ec0ff */
[----:B------:R-:W-:-:S04]  /*63e00*/  @P2 LOP3.LUT R49, R49, 0x40000, RZ, 0xfc, !PT ;  /* 0x0004000031312812 */ /* 0x000fc800078efcff */
[----:B------:R-:W-:-:S04]  /*63e10*/  LOP3.LUT R49, R49, 0xbfffffff, RZ, 0xc0, !PT ;  /* 0xbfffffff31317812 */ /* 0x000fc800078ec0ff */
[----:B------:R-:W-:Y:S02]  /*63e20*/  @P1 LOP3.LUT R49, R49, 0x40000000, RZ, 0xfc, !PT ;  /* 0x4000000031311812 */ /* 0x000fe400078efcff */
[----:B------:R-:W-:Y:S01]  /*63e30*/  ISETP.LT.AND P1, PT, R116, UR34, !P0 ;  /* 0x0000002274007c0c */ /* 0x000fe2000c721270 */
[----:B------:R1:W-:Y:S01]  /*63e40*/  STL [R1+0x9e0], R44 ;  /* 0x0009e02c01007387 */ /* 0x0003e20000100800 */
[----:B------:R-:W-:Y:S01]  /*63e50*/  LOP3.LUT R49, R49, 0xdfffffff, RZ, 0xc0, !PT ;  /* 0xdfffffff31317812 */ /* 0x000fe200078ec0ff */
[----:B-1----:R-:W-:Y:S01]  /*63e60*/  VIADD R44, R46, UR20 ;  /* 0x000000142e2c7c36 */ /* 0x002fe20008000000 */
[----:B------:R-:W1:Y:S09]  /*63e70*/  LDCU UR20, c[0x0][0x3b8] ;  /* 0x00007700ff1477ac */ /* 0x000e720008000800 */
[----:B------:R-:W-:-:S02]  /*63e80*/  @P1 LOP3.LUT R49, R49, 0x20000000, RZ, 0xfc, !PT ;  /* 0x2000000031311812 */ /* 0x000fc400078efcff */
[----:B------:R-:W-:Y:S02]  /*63e90*/  ISETP.GE.AND P1, PT, R95, UR12, PT ;  /* 0x0000000c5f007c0c */ /* 0x000fe4000bf26270 */
[----:B------:R-:W-:Y:S01]  /*63ea0*/  LOP3.LUT R49, R49, 0xffffffdf, RZ, 0xc0, !PT ;  /* 0xffffffdf31317812 */ /* 0x000fe200078ec0ff */
[----:B-1----:R-:W-:Y:S01]  /*63eb0*/  VIADD R144, R44, UR20 ;  /* 0x000000142c907c36 */ /* 0x002fe20008000000 */
[----:B------:R-:W1:Y:S09]  /*63ec0*/  LDCU UR20, c[0x0][0x398] ;  /* 0x00007300ff1477ac */ /* 0x000e720008000800 */
[----:B------:R-:W-:-:S02]  /*63ed0*/  @P1 LOP3.LUT R49, R49, 0x20, RZ, 0xfc, !PT ;  /* 0x0000002031311812 */ /* 0x000fc400078efcff */
[----:B------:R-:W-:Y:S02]  /*63ee0*/  ISETP.LT.AND P1, PT, R103, UR24, !P0 ;  /* 0x0000001867007c0c */ /* 0x000fe4000c721270 */
[----:B------:R-:W-:-:S11]  /*63ef0*/  LOP3.LUT R49, R49, 0xefffffff, RZ, 0xc0, !PT ;  /* 0xefffffff31317812 */ /* 0x000fd600078ec0ff */
[----:B------:R-:W-:Y:S02]  /*63f00*/  @P1 LOP3.LUT R49, R49, 0x10000000, RZ, 0xfc, !PT ;  /* 0x1000000031311812 */ /* 0x000fe400078efcff */
[----:B-1----:R-:W-:Y:S02]  /*63f10*/  ISETP.LT.AND P1, PT, R102, UR20, !P0 ;  /* 0x0000001466007c0c */ /* 0x002fe4000c721270 */
[----:B------:R-:W-:-:S11]  /*63f20*/  LOP3.LUT R49, R49, 0xf7ffffff, RZ, 0xc0, !PT ;  /* 0xf7ffffff31317812 */ /* 0x000fd600078ec0ff */
[----:B------:R-:W-:Y:S02]  /*63f30*/  @P1 LOP3.LUT R49, R49, 0x8000000, RZ, 0xfc, !PT ;  /* 0x0800000031311812 */ /* 0x000fe400078efcff */
[----:B------:R-:W-:Y:S02]  /*63f40*/  ISETP.LT.AND P1, PT, R101, UR6, !P0 ;  /* 0x0000000665007c0c */ /* 0x000fe4000c721270 */
        /* <DEDUP_REMOVED lines=12> */
[----:B------:R-:W-:Y:S01]  /*64010*/  LOP3.LUT R49, R49, 0xffbfffff, RZ, 0xc0, !PT ;  /* 0xffbfffff31317812 */ /* 0x000fe200078ec0ff */
[----:B------:R1:W-:Y:S04]  /*64020*/  STL.64 [R1+0x6d0], R112 ;  /* 0x0006d07001007387 */ /* 0x0003e80000100a00 */
[----:B------:R-:W-:Y:S06]  /*64030*/  STL.64 [R1+0x6d8], R114 ;  /* 0x0006d87201007387 */ /* 0x000fec0000100a00 */
[----:B------:R-:W-:-:S02]  /*64040*/  @P1 LOP3.LUT R49, R49, 0x400000, RZ, 0xfc, !PT ;  /* 0x0040000031311812 */ /* 0x000fc400078efcff */
[----:B------:R-:W-:Y:S02]  /*64050*/  ISETP.LT.AND P1, PT, R96, UR11, !P0 ;  /* 0x0000000b60007c0c */ /* 0x000fe4000c721270 */
[----:B------:R-:W-:Y:S02]  /*64060*/  ISETP.LT.AND P0, PT, R95, UR13, !P0 ;  /* 0x0000000d5f007c0c */ /* 0x000fe4000c701270 */
[----:B------:R-:W-:Y:S01]  /*64070*/  LOP3.LUT R49, R49, 0xffdfffff, RZ, 0xc0, !PT ;  /* 0xffdfffff31317812 */ /* 0x000fe200078ec0ff */
[C---:B------:R-:W-:Y:S01]  /*64080*/  VIADD R80, R204.reuse, 0x2e ;  /* 0x0000002ecc507836 */ /* 0x040fe20000000000 */
[C---:B------:R-:W-:Y:S01]  /*64090*/  IADD3 R65, PT, PT, R204.reuse, 0x32, RZ ;  /* 0x00000032cc417810 */ /* 0x040fe20007ffe0ff */
[C---:B------:R-:W-:Y:S02]  /*640a0*/  VIADD R78, R204.reuse, 0x2f ;  /* 0x0000002fcc4e7836 */ /* 0x040fe40000000000 */
[----:B------:R-:W-:-:S04]  /*640b0*/  VIADD R76, R204, 0x30 ;  /* 0x00000030cc4c7836 */ /* 0x000fc80000000000 */
[----:B------:R-:W-:Y:S01]  /*640c0*/  @P1 LOP3.LUT R49, R49, 0x200000, RZ, 0xfc, !PT ;  /* 0x0020000031311812 */ /* 0x000fe200078efcff */
[----:B------:R-:W-:-:S03]  /*640d0*/  VIADD R66, R204, 0x31 ;  /* 0x00000031cc427836 */ /* 0x000fc60000000000 */
[----:B------:R-:W-:Y:S02]  /*640e0*/  LOP3.LUT R49, R49, 0xffefffff, RZ, 0xc0, !PT ;  /* 0xffefffff31317812 */ /* 0x000fe400078ec0ff */
[----:B------:R-:W-:Y:S02]  /*640f0*/  ISETP.GE.AND P2, PT, R80, UR55, PT ;  /* 0x0000003750007c0c */ /* 0x000fe4000bf46270 */
[----:B------:R-:W-:Y:S02]  /*64100*/  @P0 LOP3.LUT R49, R49, 0x100000, RZ, 0xfc, !PT ;  /* 0x0010000031310812 */ /* 0x000fe400078efcff */
[----:B------:R-:W-:Y:S02]  /*64110*/  ISETP.GE.AND P3, PT, R78, UR57, PT ;  /* 0x000000394e007c0c */ /* 0x000fe4000bf66270 */
[----:B------:R-:W-:Y:S02]  /*64120*/  ISETP.GE.AND P4, PT, R76, UR59, PT ;  /* 0x0000003b4c007c0c */ /* 0x000fe4000bf86270 */
[----:B------:R-:W-:-:S02]  /*64130*/  ISETP.GE.AND P5, PT, R66, UR61, PT ;  /* 0x0000003d42007c0c */ /* 0x000fc4000bfa6270 */
[----:B------:R-:W-:Y:S02]  /*64140*/  ISETP.GE.AND P6, PT, R65, UR63, PT ;  /* 0x0000003f41007c0c */ /* 0x000fe4000bfc6270 */
[C---:B------:R-:W-:Y:S02]  /*64150*/  LOP3.LUT P1, RZ, R70.reuse, 0x1000000, RZ, 0xc0, !PT ;  /* 0x0100000046ff7812 */ /* 0x040fe4000782c0ff */
[----:B------:R-:W-:Y:S01]  /*64160*/  LOP3.LUT P0, RZ, R70, 0x800000, RZ, 0xc0, !PT ;  /* 0x0080000046ff7812 */ /* 0x000fe2000780c0ff */
[----:B------:R-:W-:Y:S01]  /*64170*/  NOP ;  /* 0x0000000000007918 */ /* 0x000fe20000000000 */
[----:B------:R2:W-:Y:S01]  /*64180*/  STL.64 [R1+0x2af8], R154 ;  /* 0x002af89a01007387 */ /* 0x0005e20000100a00 */
[----:B------:R-:W3:Y:S01]  /*64190*/  LDCU UR4, c[0x0][0x39c] ;  /* 0x00007380ff0477ac */ /* 0x000ee20008000800 */
[----:B------:R-:W-:Y:S02]  /*641a0*/  LOP3.LUT R58, R58, 0xdfffffff, RZ, 0xc0, !PT ;  /* 0xdfffffff3a3a7812 */ /* 0x000fe400078ec0ff */
[----:B------:R-:W-:Y:S07]  /*641b0*/  STL [R1+0x2aec], R153 ;  /* 0x002aec9901007387 */ /* 0x000fee0000100800 */
[----:B------:R-:W-:Y:S01]  /*641c0*/  @P0 LOP3.LUT R58, R58, 0x20000000, RZ, 0xfc, !PT ;  /* 0x200000003a3a0812 */ /* 0x000fe200078efcff */
[----:B------:R-:W-:Y:S01]  /*641d0*/  STL [R1+0x2ae8], R152 ;  /* 0x002ae89801007387 */ /* 0x000fe20000100800 */
[----:B------:R-:W-:Y:S01]  /*641e0*/  LOP3.LUT P0, RZ, R49, 0x20, RZ, 0xc0, !PT ;  /* 0x0000002031ff7812 */ /* 0x000fe2000780c0ff */
[----:B-1----:R-:W-:-:S02]  /*641f0*/  IMAD.MOV.U32 R112, RZ, RZ, R249 ;  /* 0x000000ffff707224 */ /* 0x002fc400078e00f9 */
[----:B------:R-:W-:Y:S01]  /*64200*/  IMAD.MOV.U32 R113, RZ, RZ, R251 ;  /* 0x000000ffff717224 */ /* 0x000fe200078e00fb */
[----:B------:R-:W-:Y:S01]  /*64210*/  STL [R1+0x2ae0], R147 ;  /* 0x002ae09301007387 */ /* 0x000fe20000100800 */
[----:B------:R-:W-:Y:S01]  /*64220*/  IMAD.MOV.U32 R120, RZ, RZ, R137 ;  /* 0x000000ffff787224 */ /* 0x000fe200078e0089 */
[----:B------:R-:W-:Y:S02]  /*64230*/  MOV R121, R139 ;  /* 0x0000008b00797202 */ /* 0x000fe40000000f00 */
[----:B------:R-:W-:Y:S01]  /*64240*/  STL [R1+0x2ad8], R146 ;  /* 0x002ad89201007387 */ /* 0x000fe20000100800 */
[----:B------:R-:W-:-:S03]  /*64250*/  LOP3.LUT R58, R58, 0xefffffff, RZ, 0xc0, !PT ;  /* 0xefffffff3a3a7812 */ /* 0x000fc600078ec0ff */
[----:B------:R-:W-:Y:S01]  /*64260*/  STL [R1+0x2ad4], R145 ;  /* 0x002ad49101007387 */ /* 0x000fe20000100800 */
[----:B---3--:R-:W-:Y:S02]  /*64270*/  ISETP.LT.AND P0, PT, R204, UR4, !P0 ;  /* 0x00000004cc007c0c */ /* 0x008fe4000c701270 */
[----:B------:R-:W-:Y:S01]  /*64280*/  LOP3.LUT R70, R70, 0xffbfffff, RZ, 0xc0, !PT ;  /* 0xffbfffff46467812 */ /* 0x000fe200078ec0ff */
[----:B------:R-:W-:Y:S01]  /*64290*/  STL [R1+0x2ad0], R71 ;  /* 0x002ad04701007387 */ /* 0x000fe20000100800 */
[----:B------:R-:W-:Y:S01]  /*642a0*/  @P1 LOP3.LUT R58, R58, 0x10000000, RZ, 0xfc, !PT ;  /* 0x100000003a3a1812 */ /* 0x000fe200078efcff */
[----:B--2---:R-:W-:Y:S01]  /*642b0*/  IMAD.WIDE R154, R252, 0x4, R30 ;  /* 0x00000004fc9a7825 */ /* 0x004fe200078e021e */
[----:B------:R-:W1:Y:S01]  /*642c0*/  LDCU UR4, c[0x0][0x39c] ;  /* 0x00007380ff0477ac */ /* 0x000e620008000800 */
[----:B------:R-:W-:Y:S01]  /*642d0*/  STL [R1+0x2acc], R48 ;  /* 0x002acc3001007387 */ /* 0x000fe20000100800 */
[----:B------:R-:W-:-:S03]  /*642e0*/  LOP3.LUT R58, R58, 0xf7ffffff, RZ, 0xc0, !PT ;  /* 0xf7ffffff3a3a7812 */ /* 0x000fc600078ec0ff */
[----:B------:R-:W-:Y:S01]  /*642f0*/  STL [R1+0x2ac8], R46 ;  /* 0x002ac82e01007387 */ /* 0x000fe20000100800 */
[----:B------:R-:W-:-:S03]  /*64300*/  @P2 LOP3.LUT R58, R58, 0x8000000, RZ, 0xfc, !PT ;  /* 0x080000003a3a2812 */ /* 0x000fc600078efcff */
[----:B------:R-:W-:Y:S01]  /*64310*/  STL [R1+0x2ac4], R44 ;  /* 0x002ac42c01007387 */ /* 0x000fe20000100800 */
[----:B------:R-:W-:-:S03]  /*64320*/  LOP3.LUT R58, R58, 0xfbffffff, RZ, 0xc0, !PT ;  /* 0xfbffffff3a3a7812 */ /* 0x000fc600078ec0ff */
[----:B------:R-:W-:Y:S01]  /*64330*/  STL [R1+0x2ac0], R144 ;  /* 0x002ac09001007387 */ /* 0x000fe20000100800 */
[----:B------:R-:W-:-:S03]  /*64340*/  @P3 LOP3.LUT R58, R58, 0x4000000, RZ, 0xfc, !PT ;  /* 0x040000003a3a3812 */ /* 0x000fc600078efcff */
[----:B------:R-:W2:Y:S01]  /*64350*/  LDL.LU R64, [R1+0x4c4] ;  /* 0x0004c40001407983 */ /* 0x000ea20000300800 */
[----:B------:R-:W-:-:S03]  /*64360*/  LOP3.LUT R58, R58, 0xfdffffff, RZ, 0xc0, !PT ;  /* 0xfdffffff3a3a7812 */ /* 0x000fc600078ec0ff */
[----:B------:R-:W2:Y:S01]  /*64370*/  LDL.LU R66, [R1+0x11c4] ;  /* 0x0011c40001427983 */ /* 0x000ea20000300800 */
[----:B------:R-:W-:-:S03]  /*64380*/  @P4 LOP3.LUT R58, R58, 0x2000000, RZ, 0xfc, !PT ;  /* 0x020000003a3a4812 */ /* 0x000fc600078efcff */
[----:B------:R-:W2:Y:S01]  /*64390*/  LDL.LU R67, [R1+0x11cc] ;  /* 0x0011cc0001437983 */ /* 0x000ea20000300800 */
[----:B------:R-:W-:-:S03]  /*643a0*/  LOP3.LUT R58, R58, 0xfeffffff, RZ, 0xc0, !PT ;  /* 0xfeffffff3a3a7812 */ /* 0x000fc600078ec0ff */
[----:B------:R-:W2:Y:S01]  /*643b0*/  LDL.LU R65, [R1+0x4cc] ;  /* 0x0004cc0001417983 */ /* 0x000ea20000300800 */
[----:B------:R-:W-:-:S04]  /*643c0*/  @P5 LOP3.LUT R58, R58, 0x1000000, RZ, 0xfc, !PT ;  /* 0x010000003a3a5812 */ /* 0x000fc800078efcff */
[----:B------:R-:W-:-:S04]  /*643d0*/  LOP3.LUT R58, R58, 0xff7fffff, RZ, 0xc0, !PT ;  /* 0xff7fffff3a3a7812 */ /* 0x000fc800078ec0ff */
[----:B------:R-:W-:Y:S01]  /*643e0*/  @P6 LOP3.LUT R58, R58, 0x800000, RZ, 0xfc, !PT ;  /* 0x008000003a3a6812 */ /* 0x000fe200078efcff */
        /* <DEDUP_REMOVED lines=68> */
[----:B---3--:R-:W-:-:S02]  /*64830*/  IMAD.MOV.U32 R147, RZ, RZ, R82 ;  /* 0x000000ffff937224 */ /* 0x008fc400078e0052 */
[----:B------:R-:W-:Y:S01]  /*64840*/  IMAD.MOV.U32 R145, RZ, RZ, R83 ;  /* 0x000000ffff917224 */ /* 0x000fe200078e0053 */
[----:B------:R-:W-:Y:S04]  /*64850*/  STL.64 [R1+0xd0], R80 ;  /* 0x0000d05001007387 */ /* 0x000fe80000100a00 */
[----:B------:R-:W-:Y:S04]  /*64860*/  STL [R1+0x2ae4], R147 ;  /* 0x002ae49301007387 */ /* 0x000fe80000100800 */
[----:B------:R-:W-:Y:S04]  /*64870*/  STL [R1+0x2adc], R145 ;  /* 0x002adc9101007387 */ /* 0x000fe80000100800 */
[----:B------:R-:W3:Y:S04]  /*64880*/  LDL.LU R82, [R1+0xe34] ;  /* 0x000e340001527983 */ /* 0x000ee80000300800 */
[----:B------:R-:W3:Y:S04]  /*64890*/  LDL.LU R83, [R1+0xe3c] ;  /* 0x000e3c0001537983 */ /* 0x000ee80000300800 */
[----:B--2---:R-:W-:Y:S01]  /*648a0*/  STSM.16.M88.4 [R0], R64 ;  /* 0x0000004000007844 */ /* 0x004fe20000000200 */
[----:B------:R-:W-:-:S03]  /*648b0*/  NOP ;  /* 0x0000000000007918 */ /* 0x000fc60000000000 */
[----:B------:R-:W2:Y:S04]  /*648c0*/  LDS.128 R64, [R0] ;  /* 0x0000000000407984 */ /* 0x000ea80000000c00 */
[----:B--2---:R-:W-:Y:S04]  /*648d0*/  STL.64 [R1+0xc0], R64 ;  /* 0x0000c04001007387 */ /* 0x004fe80000100a00 */
[----:B------:R2:W-:Y:S04]  /*648e0*/  STL.64 [R1+0xc8], R66 ;  /* 0x0000c84201007387 */ /* 0x0005e80000100a00 */
[----:B--2---:R-:W2:Y:S04]  /*648f0*/  LDL.LU R66, [R1+0xb34] ;  /* 0x000b340001427983 */ /* 0x004ea80000300800 */
[----:B------:R-:W2:Y:S01]  /*64900*/  LDL.LU R67, [R1+0xb3c] ;  /* 0x000b3c0001437983 */ /* 0x000ea20000300800 */
[----:B------:R-:W-:Y:S01]  /*64910*/  MOV R80, R109 ;  /* 0x0000006d00507202 */ /* 0x000fe20000000f00 */
[----:B------:R-:W-:Y:S01]  /*64920*/  IMAD.MOV.U32 R81, RZ, RZ, R111 ;  /* 0x000000ffff517224 */ /* 0x000fe200078e006f */
[----:B------:R-:W-:-:S04]  /*64930*/  NOP ;  /* 0x0000000000007918 */ /* 0x000fc80000000000 */
[----:B---3--:R-:W-:Y:S01]  /*64940*/  STSM.16.M88.4 [R0], R80 ;  /* 0x0000005000007844 */ /* 0x008fe20000000200 */
[----:B------:R-:W-:Y:S01]  /*64950*/  IMAD.MOV.U32 R64, RZ, RZ, R77 ;  /* 0x000000ffff407224 */ /* 0x000fe200078e004d */
[----:B------:R-:W-:Y:S01]  /*64960*/  NOP ;  /* 0x0000000000007918 */ /* 0x000fe20000000000 */
[----:B------:R-:W-:Y:S02]  /*64970*/  IMAD.MOV.U32 R65, RZ, RZ, R79 ;  /* 0x000000ffff417224 */ /* 0x000fe400078e004f */
[----:B------:R-:W3:Y:S01]  /*64980*/  LDS.128 R76, [R0] ;  /* 0x00000000004c7984 */ /* 0x000ee20000000c00 */
[----:B------:R-:W-:Y:S01]  /*64990*/  NOP ;  /* 0x0000000000007918 */ /* 0x000fe20000000000 */
[----:B---3--:R-:W-:Y:S02]  /*649a0*/  IMAD.MOV.U32 R152, RZ, RZ, R77 ;  /* 0x000000ffff987224 */ /* 0x008fe400078e004d */
[----:B------:R-:W-:Y:S04]  /*649b0*/  STL [R1+0x40], R76 ;  /* 0x0000404c01007387 */ /* 0x000fe80000100800 */
[----:B------:R-:W-:Y:S04]  /*649c0*/  STL.64 [R1+0x48], R78 ;  /* 0x0000484e01007387 */ /* 0x000fe80000100a00 */
[----:B------:R-:W-:Y:S04]  /*649d0*/  STL [R1+0x2af0], R152 ;  /* 0x002af09801007387 */ /* 0x000fe80000100800 */
        /* <DEDUP_REMOVED lines=8> */
[----:B---3--:R-:W-:Y:S01]  /*64a60*/  STL [R1+0x34], R45 ;  /* 0x0000342d01007387 */ /* 0x008fe20000100800 */
[----:B------:R-:W-:-:S03]  /*64a70*/  IMAD.MOV.U32 R152, RZ, RZ, R44 ;  /* 0x000000ffff987224 */ /* 0x000fc600078e002c */
[----:B------:R-:W-:Y:S04]  /*64a80*/  STL.64 [R1+0x38], R46 ;  /* 0x0000382e01007387 */ /* 0x000fe80000100a00 */
[----:B------:R-:W3:Y:S04]  /*64a90*/  LDL.LU R78, [R1+0x9e4] ;  /* 0x0009e400014e7983 */ /* 0x000ee80000300800 */
[----:B------:R-:W3:Y:S04]  /*64aa0*/  LDL.LU R79, [R1+0x9ec] ;  /* 0x0009ec00014f7983 */ /* 0x000ee80000300800 */
[----:B--2---:R-:W-:Y:S01]  /*64ab0*/  STSM.16.M88.4 [R0], R64 ;  /* 0x0000004000007844 */ /* 0x004fe20000000200 */
[----:B------:R-:W-:-:S03]  /*64ac0*/  NOP ;  /* 0x0000000000007918 */ /* 0x000fc60000000000 */
[----:B------:R-:W2:Y:S04]  /*64ad0*/  LDS.128 R44, [R0] ;  /* 0x00000000002c7984 */ /* 0x000ea80000000c00 */
[----:B--2---:R-:W-:Y:S04]  /*64ae0*/  STL [R1+0x24], R45 ;  /* 0x0000242d01007387 */ /* 0x004fe80000100800 */
[----:B------:R-:W2:Y:S04]  /*64af0*/  LDL.LU R64, [R1+0xa80] ;  /* 0x000a800001407983 */ /* 0x000ea80000300800 */
[----:B------:R-:W2:Y:S04]  /*64b00*/  LDL.LU R65, [R1+0xa88] ;  /* 0x000a880001417983 */ /* 0x000ea80000300800 */
[----:B------:R-:W2:Y:S04]  /*64b10*/  LDL.LU R66, [R1+0x1310] ;  /* 0x0013100001427983 */ /* 0x000ea80000300800 */
[----:B------:R-:W2:Y:S01]  /*64b20*/  LDL.LU R67, [R1+0x1318] ;  /* 0x0013180001437983 */ /* 0x000ea20000300800 */
[----:B------:R-:W-:Y:S01]  /*64b30*/  IMAD.MOV.U32 R76, RZ, RZ, R13 ;  /* 0x000000ffff4c7224 */ /* 0x000fe200078e000d */
[----:B------:R-:W-:Y:S01]  /*64b40*/  NOP ;  /* 0x0000000000007918 */ /* 0x000fe20000000000 */
[----:B------:R-:W-:Y:S01]  /*64b50*/  IMAD.MOV.U32 R77, RZ, RZ, R15 ;  /* 0x000000ffff4d7224 */ /* 0x000fe200078e000f */
[----:B------:R-:W-:Y:S01]  /*64b60*/  MOV R153, R44 ;  /* 0x0000002c00997202 */ /* 0x000fe20000000f00 */
[----:B------:R-:W-:-:S02]  /*64b70*/  IMAD.MOV.U32 R145, RZ, RZ, R46 ;  /* 0x000000ffff917224 */ /* 0x000fc400078e002e */
[----:B------:R-:W-:Y:S01]  /*64b80*/  IMAD.MOV.U32 R71, RZ, RZ, R47 ;  /* 0x000000ffff477224 */ /* 0x000fe200078e002f */
[----:B---3--:R-:W-:Y:S01]  /*64b90*/  STSM.16.M88.4 [R0], R76 ;  /* 0x0000004c00007844 */ /* 0x008fe20000000200 */
[----:B------:R-:W-:-:S03]  /*64ba0*/  NOP ;  /* 0x0000000000007918 */ /* 0x000fc60000000000 */
[----:B------:R-:W3:Y:S01]  /*64bb0*/  LDS.128 R44, [R0] ;  /* 0x00000000002c7984 */ /* 0x000ee20000000c00 */
[----:B------:R-:W-:-:S03]  /*64bc0*/  NOP ;  /* 0x0000000000007918 */ /* 0x000fc60000000000 */
[----:B--2---:R2:W-:Y:S01]  /*64bd0*/  STSM.16.M88.4 [R0], R64 ;  /* 0x0000004000007844 */ /* 0x0045e20000000200 */
[----:B------:R-:W-:-:S03]  /*64be0*/  NOP ;  /* 0x0000000000007918 */ /* 0x000fc60000000000 */
[----:B------:R-:W4:Y:S04]  /*64bf0*/  LDS.128 R76, [R0] ;  /* 0x00000000004c7984 */ /* 0x000f280000000c00 */
[----:B--2---:R-:W2:Y:S04]  /*64c00*/  LDL.LU R64, [R1+0x850] ;  /* 0x0008500001407983 */ /* 0x004ea80000300800 */
[----:B------:R-:W2:Y:S04]  /*64c10*/  LDL.LU R65, [R1+0x858] ;  /* 0x0008580001417983 */ /* 0x000ea80000300800 */
[----:B------:R-:W2:Y:S04]  /*64c20*/  LDL.LU R66, [R1+0x12e0] ;  /* 0x0012e00001427983 */ /* 0x000ea80000300800 */
[----:B------:R-:W2:Y:S01]  /*64c30*/  LDL.LU R67, [R1+0x12e8] ;  /* 0x0012e80001437983 */ /* 0x000ea20000300800 */
[----:B------:R-:W-:-:S03]  /*64c40*/  NOP ;  /* 0x0000000000007918 */ /* 0x000fc60000000000 */
[----:B--2---:R2:W-:Y:S01]  /*64c50*/  STSM.16.M88.4 [R0], R64 ;  /* 0x0000004000007844 */ /* 0x0045e20000000200 */
[----:B------:R-:W-:-:S03]  /*64c60*/  NOP ;  /* 0x0000000000007918 */ /* 0x000fc60000000000 */
[----:B------:R-:W1:Y:S04]  /*64c70*/  LDS.128 R244, [R0] ;  /* 0x0000000000f47984 */ /* 0x000e680000000c00 */
        /* <DEDUP_REMOVED lines=46> */
[----:B---3--:R-:W-:Y:S01]  /*64f60*/  IMAD.MOV.U32 R15, RZ, RZ, R44 ;  /* 0x000000ffff0f7224 */ /* 0x008fe200078e002c */
[----:B----4-:R-:W-:Y:S02]  /*64f70*/  MOV R144, R79 ;  /* 0x0000004f00907202 */ /* 0x010fe40000000f00 */
[----:B--2---:R-:W2:Y:S01]  /*64f80*/  LDL.LU R64, [R1+0xb0] ;  /* 0x0000b00001407983 */ /* 0x004ea20000300800 */
[----:B------:R-:W-:-:S03]  /*64f90*/  NOP ;  /* 0x0000000000007918 */ /* 0x000fc60000000000 */
[----:B------:R-:W2:Y:S04]  /*64fa0*/  LDL.LU R65, [R1+0xb8] ;  /* 0x0000b80001417983 */ /* 0x000ea80000300800 */
[----:B------:R-:W2:Y:S04]  /*64fb0*/  LDL.LU R66, [R1+0xfb0] ;  /* 0x000fb00001427983 */ /* 0x000ea80000300800 */
[----:B------:R-:W2:Y:S01]  /*64fc0*/  LDL.LU R67, [R1+0xfb8] ;  /* 0x000fb80001437983 */ /* 0x000ea20000300800 */
[----:B------:R-:W-:-:S03]  /*64fd0*/  IMAD.MOV.U32 R44, RZ, RZ, R78 ;  /* 0x000000ffff2c7224 */ /* 0x000fc600078e004e */
[----:B------:R-:W3:Y:S04]  /*64fe0*/  LDL.LU R78, [R1+0xf30] ;  /* 0x000f3000014e7983 */ /* 0x000ee80000300800 */
[----:B------:R-:W4:Y:S01]  /*64ff0*/  LDS.128 R216, [R0] ;  /* 0x0000000000d87984 */ /* 0x000f220000000c00 */
[----:B------:R-:W-:-:S03]  /*65000*/  NOP ;  /* 0x0000000000007918 */ /* 0x000fc60000000000 */
[----:B------:R-:W3:Y:S04]  /*65010*/  LDL.LU R79, [R1+0xf38] ;  /* 0x000f3800014f7983 */ /* 0x000ee80000300800 */
[----:B--2---:R2:W-:Y:S01]  /*65020*/  STSM.16.M88.4 [R0], R64 ;  /* 0x0000004000007844 */ /* 0x0045e20000000200 */
[----:B------:R-:W-:Y:S01]  /*65030*/  IMAD.MOV.U32 R146, RZ, RZ, R46 ;  /* 0x000000ffff927224 */ /* 0x000fe200078e002e */
[----:B------:R-:W-:Y:S02]  /*65040*/  NOP ;  /* 0x0000000000007918 */ /* 0x000fe40000000000 */
[----:B--2---:R-:W2:Y:S04]  /*65050*/  LDL.LU R66, [R1+0xea0] ;  /* 0x000ea00001427983 */ /* 0x004ea80000300800 */
[----:B------:R-:W2:Y:S01]  /*65060*/  LDL.LU R67, [R1+0xea8] ;  /* 0x000ea80001437983 */ /* 0x000ea20000300800 */
[----:B------:R-:W-:-:S02]  /*65070*/  IMAD.MOV.U32 R48, RZ, RZ, R47 ;  /* 0x000000ffff307224 */ /* 0x000fc400078e002f */
[----:B------:R-:W-:Y:S01]  /*65080*/  IMAD.MOV.U32 R47, RZ, RZ, R76 ;  /* 0x000000ffff2f7224 */ /* 0x000fe200078e004c */
[----:B------:R-:W1:Y:S01]  /*65090*/  LDS.128 R212, [R0] ;  /* 0x0000000000d47984 */ /* 0x000e620000000c00 */
[----:B------:R-:W-:Y:S02]  /*650a0*/  IMAD.MOV.U32 R46, RZ, RZ, R77 ;  /* 0x000000ffff2e7224 */ /* 0x000fe400078e004d */
[----:B------:R-:W-:Y:S02]  /*650b0*/  IMAD.MOV.U32 R76, RZ, RZ, R248 ;  /* 0x000000ffff4c7224 */ /* 0x000fe400078e00f8 */
[----:B------:R-:W-:Y:S01]  /*650c0*/  IMAD.MOV.U32 R77, RZ, RZ, R250 ;  /* 0x000000ffff4d7224 */ /* 0x000fe200078e00fa */
[----:B------:R-:W-:Y:S01]  /*650d0*/  NOP ;  /* 0x0000000000007918 */ /* 0x000fe20000000000 */
[----:B------:R-:W-:-:S03]  /*650e0*/  IMAD.MOV.U32 R64, RZ, RZ, R168 ;  /* 0x000000ffff407224 */ /* 0x000fc600078e00a8 */
[----:B---3--:R-:W-:Y:S01]  /*650f0*/  STSM.16.M88.4 [R0], R76 ;  /* 0x0000004c00007844 */ /* 0x008fe20000000200 */
[----:B------:R-:W-:Y:S01]  /*65100*/  IMAD.MOV.U32 R65, RZ, RZ, R170 ;  /* 0x000000ffff417224 */ /* 0x000fe200078e00aa */
[----:B------:R-:W-:Y:S02]  /*65110*/  NOP ;  /* 0x0000000000007918 */ /* 0x000fe40000000000 */
[----:B------:R-:W3:Y:S01]  /*65120*/  LDS.128 R208, [R0] ;  /* 0x0000000000d07984 */ /* 0x000ee20000000c00 */
[----:B------:R-:W-:-:S03]  /*65130*/  NOP ;  /* 0x0000000000007918 */ /* 0x000fc60000000000 */
[----:B--2---:R2:W-:Y:S01]  /*65140*/  STSM.16.M88.4 [R0], R64 ;  /* 0x0000004000007844 */ /* 0x0045e20000000200 */
[----:B------:R-:W-:-:S03]  /*65150*/  NOP ;  /* 0x0000000000007918 */ /* 0x000fc60000000000 */
[----:B------:R-:W1:Y:S04]  /*65160*/  LDS.128 R204, [R0] ;  /* 0x0000000000cc7984 */ /* 0x000e680000000c00 */
[----:B--2---:R-:W2:Y:S04]  /*65170*/  LDL.LU R66, [R1+0xe50] ;  /* 0x000e500001427983 */ /* 0x004ea80000300800 */
[----:B------:R-:W2:Y:S01]  /*65180*/  LDL.LU R67, [R1+0xe58] ;  /* 0x000e580001437983 */ /* 0x000ea20000300800 */
[----:B------:R-:W-:Y:S02]  /*65190*/  IMAD.MOV.U32 R64, RZ, RZ, R136 ;  /* 0x000000ffff407224 */ /* 0x000fe400078e0088 */
[----:B------:R-:W-:Y:S01]  /*651a0*/  IMAD.MOV.U32 R65, RZ, RZ, R138 ;  /* 0x000000ffff417224 */ /* 0x000fe200078e008a */
[----:B------:R-:W3:Y:S01]  /*651b0*/  LDL.LU R78, [R1+0xdf0] ;  /* 0x000df000014e7983 */ /* 0x000ee20000300800 */
[----:B------:R-:W-:-:S03]  /*651c0*/  NOP ;  /* 0x0000000000007918 */ /* 0x000fc60000000000 */
[----:B------:R-:W3:Y:S04]  /*651d0*/  LDL.LU R79, [R1+0xdf8] ;  /* 0x000df800014f7983 */ /* 0x000ee80000300800 */
[----:B--2---:R2:W-:Y:S01]  /*651e0*/  STSM.16.M88.4 [R0], R64 ;  /* 0x0000004000007844 */ /* 0x0045e20000000200 */
[----:B------:R-:W-:Y:S01]  /*651f0*/  IMAD.MOV.U32 R76, RZ, RZ, R104 ;  /* 0x000000ffff4c7224 */ /* 0x000fe200078e0068 */
[----:B------:R-:W-:Y:S01]  /*65200*/  NOP ;  /* 0x0000000000007918 */ /* 0x000fe20000000000 */
[----:B------:R-:W-:Y:S01]  /*65210*/  IMAD.MOV.U32 R77, RZ, RZ, R106 ;  /* 0x000000ffff4d7224 */ /* 0x000fe200078e006a */
[----:B------:R-:W1:Y:S01]  /*65220*/  LDS.128 R172, [R0] ;  /* 0x0000000000ac7984 */ /* 0x000e620000000c00 */
[----:B------:R-:W-:-:S03]  /*65230*/  NOP ;  /* 0x0000000000007918 */ /* 0x000fc60000000000 */
[----:B--2---:R-:W2:Y:S04]  /*65240*/  LDL.LU R66, [R1+0xb00] ;  /* 0x000b000001427983 */ /* 0x004ea80000300800 */
[----:B------:R-:W2:Y:S01]  /*65250*/  LDL.LU R67, [R1+0xb08] ;  /* 0x000b080001437983 */ /* 0x000ea20000300800 */
[----:B------:R-:W-:Y:S01]  /*65260*/  IMAD.MOV.U32 R64, RZ, RZ, R72 ;  /* 0x000000ffff407224 */ /* 0x000fe200078e0048 */
[----:B------:R-:W-:Y:S02]  /*65270*/  MOV R65, R74 ;  /* 0x0000004a00417202 */ /* 0x000fe40000000f00 */
[----:B---3--:R-:W-:Y:S01]  /*65280*/  STSM.16.M88.4 [R0], R76 ;  /* 0x0000004c00007844 */ /* 0x008fe20000000200 */
[----:B------:R-:W-:-:S03]  /*65290*/  NOP ;  /* 0x0000000000007918 */ /* 0x000fc60000000000 */
        /* <DEDUP_REMOVED lines=9> */
[----:B------:R-:W-:Y:S01]  /*65330*/  NOP ;  /* 0x0000000000007918 */ /* 0x000fe20000000000 */
[----:B------:R-:W3:Y:S04]  /*65340*/  LDL.LU R78, [R1+0x9c0] ;  /* 0x0009c000014e7983 */ /* 0x000ee80000300800 */
        /* <DEDUP_REMOVED lines=8> */
[----:B------:R-:W2:Y:S04]  /*653d0*/  LDL.LU R65, [R1+0xa8c] ;  /* 0x000a8c0001417983 */ /* 0x000ea80000300800 */
[----:B------:R-:W2:Y:S04]  /*653e0*/  LDL.LU R66, [R1+0x1314] ;  /* 0x0013140001427983 */ /* 0x000ea80000300800 */
[----:B------:R-:W2:Y:S04]  /*653f0*/  LDL.LU R67, [R1+0x131c] ;  /* 0x00131c0001437983 */ /* 0x000ea80000300800 */
        /* <DEDUP_REMOVED lines=68> */
[----:B------:R-:W3:Y:S04]  /*65840*/  LDL.LU R114, [R1+0xf34] ;  /* 0x000f340001727983 */ /* 0x000ee80000300800 */
[----:B------:R-:W3:Y:S01]  /*65850*/  LDL.LU R115, [R1+0xf3c] ;  /* 0x000f3c0001737983 */ /* 0x000ee20000300800 */
[----:B------:R-:W-:Y:S02]  /*65860*/  IMAD.MOV.U32 R104, RZ, RZ, R105 ;  /* 0x000000ffff687224 */ /* 0x000fe400078e0069 */
[----:B------:R-:W-:Y:S02]  /*65870*/  IMAD.MOV.U32 R105, RZ, RZ, R107 ;  /* 0x000000ffff697224 */ /* 0x000fe400078e006b */
[----:B------:R-:W-:Y:S02]  /*65880*/  IMAD.MOV.U32 R72, RZ, RZ, R73 ;  /* 0x000000ffff487224 */ /* 0x000fe400078e0049 */
[----:B------:R-:W-:-:S02]  /*65890*/  IMAD.MOV.U32 R73, RZ, RZ, R75 ;  /* 0x000000ffff497224 */ /* 0x000fc400078e004b */
[----:B------:R-:W-:Y:S02]  /*658a0*/  IMAD.MOV.U32 R40, RZ, RZ, R41 ;  /* 0x000000ffff287224 */ /* 0x000fe400078e0029 */
[----:B------:R-:W-:Y:S01]  /*658b0*/  IMAD.MOV.U32 R41, RZ, RZ, R43 ;  /* 0x000000ffff297224 */ /* 0x000fe200078e002b */
[----:B--2---:R-:W-:Y:S01]  /*658c0*/  STSM.16.M88.4 [R0], R64 ;  /* 0x0000004000007844 */ /* 0x004fe20000000200 */
[----:B------:R-:W-:-:S03]  /*658d0*/  NOP ;  /* 0x0000000000007918 */ /* 0x000fc60000000000 */
[----:B------:R-:W2:Y:S01]  /*658e0*/  LDS.128 R64, [R0] ;  /* 0x0000000000407984 */ /* 0x000ea20000000c00 */
[----:B------:R-:W-:-:S03]  /*658f0*/  NOP ;  /* 0x0000000000007918 */ /* 0x000fc60000000000 */
[----:B---3--:R3:W-:Y:S01]  /*65900*/  STSM.16.M88.4 [R0], R112 ;  /* 0x0000007000007844 */ /* 0x0087e20000000200 */
[----:B------:R-:W-:-:S03]  /*65910*/  NOP ;  /* 0x0000000000007918 */ /* 0x000fc60000000000 */
[----:B------:R-:W1:Y:S04]  /*65920*/  LDS.128 R116, [R0] ;  /* 0x0000000000747984 */ /* 0x000e680000000c00 */
[----:B---3--:R-:W3:Y:S04]  /*65930*/  LDL.LU R114, [R1+0xea4] ;  /* 0x000ea40001727983 */ /* 0x008ee80000300800 */
[----:B------:R-:W3:Y:S04]  /*65940*/  LDL.LU R115, [R1+0xeac] ;  /* 0x000eac0001737983 */ /* 0x000ee80000300800 */
[----:B------:R-:W2:Y:S04]  /*65950*/  LDL.LU R122, [R1+0xe54] ;  /* 0x000e5400017a7983 */ /* 0x000ea80000300800 */
[----:B------:R-:W2:Y:S01]  /*65960*/  LDL.LU R123, [R1+0xe5c] ;  /* 0x000e5c00017b7983 */ /* 0x000ea20000300800 */
[----:B------:R-:W-:Y:S01]  /*65970*/  IMAD.MOV.U32 R113, RZ, RZ, R171 ;  /* 0x000000ffff717224 */ /* 0x000fe200078e00ab */
[----:B------:R-:W-:-:S02]  /*65980*/  NOP ;  /* 0x0000000000007918 */ /* 0x000fc40000000000 */
        /* <DEDUP_REMOVED lines=17> */
[----:B---3--:R-:W-:Y:S01]  /*65aa0*/  STSM.16.M88.4 [R0], R112 ;  /* 0x0000007000007844 */ /* 0x008fe20000000200 */
[----:B------:R-:W-:-:S03]  /*65ab0*/  NOP ;  /* 0x0000000000007918 */ /* 0x000fc60000000000 */
[----:B------:R-:W3:Y:S01]  /*65ac0*/  LDS.128 R112, [R0] ;  /* 0x0000000000707984 */ /* 0x000ee20000000c00 */
[----:B------:R-:W-:-:S03]  /*65ad0*/  NOP ;  /* 0x0000000000007918 */ /* 0x000fc60000000000 */
[----:B--2---:R-:W-:Y:S01]  /*65ae0*/  STSM.16.M88.4 [R0], R120 ;  /* 0x0000007800007844 */ /* 0x004fe20000000200 */
[----:B------:R-:W-:-:S03]  /*65af0*/  NOP ;  /* 0x0000000000007918 */ /* 0x000fc60000000000 */
[----:B------:R-:W2:Y:S01]  /*65b00*/  LDS.128 R120, [R0] ;  /* 0x0000000000787984 */ /* 0x000ea20000000c00 */
[----:B------:R-:W-:-:S03]  /*65b10*/  NOP ;  /* 0x0000000000007918 */ /* 0x000fc60000000000 */
[----:B----4-:R-:W-:Y:S01]  /*65b20*/  STSM.16.M88.4 [R0], R104 ;  /* 0x0000006800007844 */ /* 0x010fe20000000200 */
[----:B------:R-:W-:-:S03]  /*65b30*/  NOP ;  /* 0x0000000000007918 */ /* 0x000fc60000000000 */
[----:B------:R-:W4:Y:S01]  /*65b40*/  LDS.128 R104, [R0] ;  /* 0x0000000000687984 */ /* 0x000f220000000c00 */
[----:B------:R-:W-:-:S03]  /*65b50*/  NOP ;  /* 0x0000000000007918 */ /* 0x000fc60000000000 */
[----:B------:R-:W-:Y:S01]  /*65b60*/  STSM.16.M88.4 [R0], R72 ;  /* 0x0000004800007844 */ /* 0x000fe20000000200 */
[----:B------:R-:W-:-:S03]  /*65b70*/  NOP ;  /* 0x0000000000007918 */ /* 0x000fc60000000000 */
[----:B------:R-:W1:Y:S01]  /*65b80*/  LDS.128 R72, [R0] ;  /* 0x0000000000487984 */ /* 0x000e620000000c00 */
[----:B------:R-:W-:-:S03]  /*65b90*/  NOP ;  /* 0x0000000000007918 */ /* 0x000fc60000000000 */
[----:B------:R2:W-:Y:S01]  /*65ba0*/  STSM.16.M88.4 [R0], R40 ;  /* 0x0000002800007844 */ /* 0x0005e20000000200 */
[C---:B------:R-:W-:Y:S01]  /*65bb0*/  LOP3.LUT P6, RZ, R49.reuse, 0x8000, RZ, 0xc0, !PT ;  /* 0x0000800031ff7812 */ /* 0x040fe200078cc0ff */
[----:B------:R-:W-:Y:S02]  /*65bc0*/  NOP ;  /* 0x0000000000007918 */ /* 0x000fe40000000000 */
[----:B--2---:R-:W2:Y:S04]  /*65bd0*/  LDL.LU R42, [R1+0x9c4] ;  /* 0x0009c400012a7983 */ /* 0x004ea80000300800 */
[----:B------:R-:W2:Y:S04]  /*65be0*/  LDL.LU R43, [R1+0x9cc] ;  /* 0x0009cc00012b7983 */ /* 0x000ea80000300800 */
[----:B------:R-:W3:Y:S04]  /*65bf0*/  LDL.LU R250, [R1+0x360] ;  /* 0x0003600001fa7983 */ /* 0x000ee80000300800 */
[----:B------:R-:W3:Y:S04]  /*65c00*/  LDL.LU R248, [R1+0x350] ;  /* 0x0003500001f87983 */ /* 0x000ee80000300800 */
[----:B------:R-:W3:Y:S01]  /*65c10*/  LDL.LU R45, [R1+0x340] ;  /* 0x00034000012d7983 */ /* 0x000ee20000300800 */
[----:B------:R-:W-:-:S02]  /*65c20*/  LOP3.LUT R49, R49, 0xffffffdf, RZ, 0xc0, !PT ;  /* 0xffffffdf31317812 */ /* 0x000fc400078ec0ff */
[----:B------:R-:W-:Y:S01]  /*65c30*/  @P6 LOP3.LUT R70, R70, 0x400000, RZ, 0xfc, !PT ;  /* 0x0040000046466812 */ /* 0x000fe200078efcff */
[----:B------:R-:W-:Y:S01]  /*65c40*/  IMAD.MOV.U32 R40, RZ, RZ, R9 ;  /* 0x000000ffff287224 */ /* 0x000fe200078e0009 */
[----:B------:R-:W-:Y:S01]  /*65c50*/  @P0 LOP3.LUT R49, R49, 0x20, RZ, 0xfc, !PT ;  /* 0x0000002031310812 */ /* 0x000fe200078efcff */
[----:B------:R-:W-:Y:S01]  /*65c60*/  IMAD.MOV.U32 R41, RZ, RZ, R11 ;  /* 0x000000ffff297224 */ /* 0x000fe200078e000b */
[----:B------:R-:W1:Y:S01]  /*65c70*/  LDS.128 R132, [R0] ;  /* 0x0000000000847984 */ /* 0x000e620000000c00 */
[----:B------:R-:W-:Y:S01]  /*65c80*/  LOP3.LUT R70, R70, 0xff7fffff, RZ, 0xc0, !PT ;  /* 0xff7fffff46467812 */ /* 0x000fe200078ec0ff */
[----:B------:R-:W-:Y:S01]  /*65c90*/  NOP ;  /* 0x0000000000007918 */ /* 0x000fe20000000000 */
[----:B------:R-:W-:-:S13]  /*65ca0*/  LOP3.LUT P6, RZ, R49, 0x4000, RZ, 0xc0, !PT ;  /* 0x0000400031ff7812 */ /* 0x000fda00078cc0ff */
[----:B------:R-:W-:Y:S02]  /*65cb0*/  @P6 LOP3.LUT R70, R70, 0x800000, RZ, 0xfc, !PT ;  /* 0x0080000046466812 */ /* 0x000fe400078efcff */
[----:B------:R-:W-:Y:S02]  /*65cc0*/  LOP3.LUT P6, RZ, R49, 0x1000, RZ, 0xc0, !PT ;  /* 0x0000100031ff7812 */ /* 0x000fe400078cc0ff */
[----:B------:R-:W-:-:S11]  /*65cd0*/  LOP3.LUT R70, R70, 0xfeffffff, RZ, 0xc0, !PT ;  /* 0xfeffffff46467812 */ /* 0x000fd600078ec0ff */
[----:B------:R-:W-:Y:S02]  /*65ce0*/  @P6 LOP3.LUT R70, R70, 0x1000000, RZ, 0xfc, !PT ;  /* 0x0100000046466812 */ /* 0x000fe400078efcff */
[----:B------:R-:W-:Y:S02]  /*65cf0*/  LOP3.LUT P6, RZ, R49, 0x400, RZ, 0xc0, !PT ;  /* 0x0000040031ff7812 */ /* 0x000fe400078cc0ff */
[----:B------:R-:W-:-:S11]  /*65d00*/  LOP3.LUT R70, R70, 0xfdffffff, RZ, 0xc0, !PT ;  /* 0xfdffffff46467812 */ /* 0x000fd600078ec0ff */
[----:B------:R-:W-:Y:S02]  /*65d10*/  @P6 LOP3.LUT R70, R70, 0x2000000, RZ, 0xfc, !PT ;  /* 0x0200000046466812 */ /* 0x000fe400078efcff */
[----:B------:R-:W-:Y:S02]  /*65d20*/  LOP3.LUT P6, RZ, R49, 0x100, RZ, 0xc0, !PT ;  /* 0x0000010031ff7812 */ /* 0x000fe400078cc0ff */
[----:B------:R-:W-:-:S11]  /*65d30*/  LOP3.LUT R70, R70, 0xfbffffff, RZ, 0xc0, !PT ;  /* 0xfbffffff46467812 */ /* 0x000fd600078ec0ff */
[----:B------:R-:W-:Y:S02]  /*65d40*/  @P6 LOP3.LUT R70, R70, 0x4000000, RZ, 0xfc, !PT ;  /* 0x0400000046466812 */ /* 0x000fe400078efcff */
[C---:B------:R-:W-:Y:S02]  /*65d50*/  LOP3.LUT P6, RZ, R49.reuse, 0x20, RZ, 0xc0, !PT ;  /* 0x0000002031ff7812 */ /* 0x040fe400078cc0ff */
[C---:B------:R-:W-:Y:S02]  /*65d60*/  LOP3.LUT P5, RZ, R49.reuse, 0x20000, RZ, 0xc0, !PT ;  /* 0x0002000031ff7812 */ /* 0x040fe400078ac0ff */
[C---:B------:R-:W-:Y:S02]  /*65d70*/  LOP3.LUT P4, RZ, R49.reuse, 0x80000, RZ, 0xc0, !PT ;  /* 0x0008000031ff7812 */ /* 0x040fe4000788c0ff */
[----:B------:R-:W-:Y:S02]  /*65d80*/  LOP3.LUT P3, RZ, R49, 0x80000000, RZ, 0xc0, !PT ;  /* 0x8000000031ff7812 */ /* 0x000fe4000786c0ff */
[----:B------:R-:W-:-:S02]  /*65d90*/  LOP3.LUT P2, RZ, R68, 0x1, RZ, 0xc0, !PT ;  /* 0x0000000144ff7812 */ /* 0x000fc4000784c0ff */
[C---:B------:R-:W-:Y:S02]  /*65da0*/  LOP3.LUT P1, RZ, R68.reuse, 0x2, RZ, 0xc0, !PT ;  /* 0x0000000244ff7812 */ /* 0x040fe4000782c0ff */
[----:B------:R-:W-:Y:S01]  /*65db0*/  LOP3.LUT P0, RZ, R68, 0x4, RZ, 0xc0, !PT ;  /* 0x0000000444ff7812 */ /* 0x000fe2000780c0ff */
[----:B--2---:R2:W-:Y:S01]  /*65dc0*/  STSM.16.M88.4 [R0], R40 ;  /* 0x0000002800007844 */ /* 0x0045e20000000200 */
[----:B------:R-:W-:-:S03]  /*65dd0*/  NOP ;  /* 0x0000000000007918 */ /* 0x000fc60000000000 */
[----:B------:R1:W-:Y:S01]  /*65de0*/  @P6 STG.E desc[UR32][R154.64], R137 ;  /* 0x000000899a006986 */ /* 0x0003e2000c101920 */
[----:B------:R-:W-:Y:S01]  /*65df0*/  LOP3.LUT P6, RZ, R70, 0x4000000, RZ, 0xc0, !PT ;  /* 0x0400000046ff7812 */ /* 0x000fe200078cc0ff */
[----:B--2---:R-:W-:Y:S02]  /*65e00*/  IMAD.WIDE R40, R252, 0x4, R28 ;  /* 0x00000004fc287825 */ /* 0x004fe400078e021c */
[----:B-1----:R-:W2:Y:S10]  /*65e10*/  LDL.LU.64 R154, [R1+0x2af8] ;  /* 0x002af800019a7983 */ /* 0x002eb40000300a00 */
[----:B------:R1:W-:Y:S01]  /*65e20*/  @P6 STG.E desc[UR32][R40.64], R171 ;  /* 0x000000ab28006986 */ /* 0x0003e2000c101920 */
[----:B------:R-:W-:Y:S01]  /*65e30*/  LOP3.LUT P6, RZ, R70, 0x2000000, RZ, 0xc0, !PT ;  /* 0x0200000046ff7812 */ /* 0x000fe200078cc0ff */
[----:B-1----:R-:W-:-:S12]  /*65e40*/  IMAD.WIDE R40, R252, 0x4, R26 ;  /* 0x00000004fc287825 */ /* 0x002fd800078e021a */
        /* <DEDUP_REMOVED lines=9> */
[----:B------:R1:W-:Y:S02]  /*65ee0*/  @P6 STG.E desc[UR32][R40.64], R138 ;  /* 0x0000008a28006986 */ /* 0x0003e4000c101920 */
[----:B-1----:R-:W-:-:S05]  /*65ef0*/  IMAD.WIDE R40, R252, 0x4, R2 ;  /* 0x00000004fc287825 */ /* 0x002fca00078e0202 */
[----:B------:R1:W-:Y:S02]  /*65f00*/  @P5 STG.E desc[UR32][R40.64], R136 ;  /* 0x0000008828005986 */ /* 0x0003e4000c101920 */
[----:B-1----:R-:W-:-:S05]  /*65f10*/  IMAD.WIDE R40, R252, 0x4, R36 ;  /* 0x00000004fc287825 */ /* 0x002fca00078e0224 */
[----:B------:R1:W-:Y:S02]  /*65f20*/  @P4 STG.E desc[UR32][R40.64], R170 ;  /* 0x000000aa28004986 */ /* 0x0003e4000c101920 */
[----:B-1----:R-:W-:-:S05]  /*65f30*/  IMAD.WIDE R40, R252, 0x4, R34 ;  /* 0x00000004fc287825 */ /* 0x002fca00078e0222 */
[----:B------:R1:W-:Y:S02]  /*65f40*/  @P3 STG.E desc[UR32][R40.64], R168 ;  /* 0x000000a828003986 */ /* 0x0003e4000c101920 */
[----:B-1----:R-:W-:-:S05]  /*65f50*/  IMAD.WIDE R40, R252, 0x4, R32 ;  /* 0x00000004fc287825 */ /* 0x002fca00078e0220 */
[----:B---3--:R1:W-:Y:S02]  /*65f60*/  @P2 STG.E desc[UR32][R40.64], R250 ;  /* 0x000000fa28002986 */ /* 0x0083e4000c101920 */
[----:B-1----:R-:W-:-:S05]  /*65f70*/  IMAD.WIDE R40, R252, 0x4, R38 ;  /* 0x00000004fc287825 */ /* 0x002fca00078e0226 */
[----:B------:R1:W-:Y:S02]  /*65f80*/  @P1 STG.E desc[UR32][R40.64], R248 ;  /* 0x000000f828001986 */ /* 0x0003e4000c101920 */
[----:B-1----:R-:W-:-:S05]  /*65f90*/  IMAD.WIDE R40, R252, 0x4, R52 ;  /* 0x00000004fc287825 */ /* 0x002fca00078e0234 */
[----:B------:R1:W-:Y:S04]  /*65fa0*/  @P0 STG.E desc[UR32][R40.64], R45 ;  /* 0x0000002d28000986 */ /* 0x0003e8000c101920 */
[----:B-1----:R-:W3:Y:S04]  /*65fb0*/  LDL.LU R45, [R1+0x330] ;  /* 0x00033000012d7983 */ /* 0x002ee80000300800 */
[----:B------:R-:W2:Y:S04]  /*65fc0*/  LDL.LU R136, [R1+0x320] ;  /* 0x0003200001887983 */ /* 0x000ea80000300800 */
[----:B------:R-:W2:Y:S04]  /*65fd0*/  LDL.LU R170, [R1+0x310] ;  /* 0x0003100001aa7983 */ /* 0x000ea80000300800 */
[----:B------:R-:W2:Y:S04]  /*65fe0*/  LDL.LU R168, [R1+0x300] ;  /* 0x0003000001a87983 */ /* 0x000ea80000300800 */
[----:B------:R-:W2:Y:S01]  /*65ff0*/  LDL.LU R250, [R1+0x2f0] ;  /* 0x0002f00001fa7983 */ /* 0x000ea20000300800 */
[----:B------:R-:W-:-:S03]  /*66000*/  LOP3.LUT P3, RZ, R68, 0x8, RZ, 0xc0, !PT ;  /* 0x0000000844ff7812 */ /* 0x000fc6000786c0ff */
[----:B------:R-:W2:Y:S01]  /*66010*/  LDL.LU R248, [R1+0x2e0] ;  /* 0x0002e00001f87983 */ /* 0x000ea20000300800 */
[----:B------:R-:W-:Y:S01]  /*66020*/  IMAD.WIDE R40, R252, 0x4, R54 ;  /* 0x00000004fc287825 */ /* 0x000fe200078e0236 */
        /* <DEDUP_REMOVED lines=13> */
[----:B------:R-:W-:Y:S01]  /*66100*/  LOP3.LUT R70, R70, 0xfffbffff, RZ, 0xc0, !PT ;  /* 0xfffbffff46467812 */ /* 0x000fe200078ec0ff */
[----:B---3--:R1:W-:Y:S04]  /*66110*/  @P3 STG.E desc[UR32][R40.64], R45 ;  /* 0x0000002d28003986 */ /* 0x0083e8000c101920 */
[----:B-1----:R-:W3:Y:S04]  /*66120*/  LDL.LU R45, [R1+0x2d0] ;  /* 0x0002d000012d7983 */ /* 0x002ee80000300800 */
[----:B------:R-:W4:Y:S04]  /*66130*/  LDL.LU R137, [R1+0x2c0] ;  /* 0x0002c00001897983 */ /* 0x000f280000300800 */
[----:B------:R-:W4:Y:S01]  /*66140*/  LDL.LU R171, [R1+0x2b0] ;  /* 0x0002b00001ab7983 */ /* 0x000f220000300800 */
[----:B------:R-:W-:-:S02]  /*66150*/  @P6 LOP3.LUT R70, R70, 0x40000, RZ, 0xfc, !PT ;  /* 0x0004000046466812 */ /* 0x000fc400078efcff */
[----:B------:R-:W-:Y:S01]  /*66160*/  LOP3.LUT P6, RZ, R68, 0x400, RZ, 0xc0, !PT ;  /* 0x0000040044ff7812 */ /* 0x000fe200078cc0ff */
[----:B------:R-:W4:Y:S01]  /*66170*/  LDL.LU R169, [R1+0x250] ;  /* 0x0002500001a97983 */ /* 0x000f220000300800 */
[----:B------:R-:W-:-:S03]  /*66180*/  LOP3.LUT R70, R70, 0xfff7ffff, RZ, 0xc0, !PT ;  /* 0xfff7ffff46467812 */ /* 0x000fc600078ec0ff */
[----:B------:R-:W4:Y:S01]  /*66190*/  LDL.LU R251, [R1+0x1e0] ;  /* 0x0001e00001fb7983 */ /* 0x000f220000300800 */
[C---:B------:R-:W-:Y:S02]  /*661a0*/  LOP3.LUT P2, RZ, R68.reuse, 0x10, RZ, 0xc0, !PT ;  /* 0x0000001044ff7812 */ /* 0x040fe4000784c0ff */
[----:B------:R-:W-:Y:S01]  /*661b0*/  LOP3.LUT P1, RZ, R68, 0x20, RZ, 0xc0, !PT ;  /* 0x0000002044ff7812 */ /* 0x000fe2000782c0ff */
[----:B------:R-:W-:Y:S01]  /*661c0*/  IMAD.WIDE R40, R252, 0x4, R20 ;  /* 0x00000004fc287825 */ /* 0x000fe200078e0214 */
[----:B------:R-:W4:Y:S03]  /*661d0*/  LDL.LU R249, [R1+0x1c0] ;  /* 0x0001c00001f97983 */ /* 0x000f260000300800 */
[----:B------:R-:W-:Y:S01]  /*661e0*/  @P6 LOP3.LUT R70, R70, 0x80000, RZ, 0xfc, !PT ;  /* 0x0008000046466812 */ /* 0x000fe200078efcff */
[----:B------:R-:W4:Y:S01]  /*661f0*/  LDL.LU R138, [R1+0x1b0] ;  /* 0x0001b000018a7983 */ /* 0x000f220000300800 */
[----:B------:R-:W-:-:S02]  /*66200*/  LOP3.LUT P6, RZ, R68, 0x200, RZ, 0xc0, !PT ;  /* 0x0000020044ff7812 */ /* 0x000fc400078cc0ff */
[----:B------:R-:W-:Y:S02]  /*66210*/  LOP3.LUT R70, R70, 0xffefffff, RZ, 0xc0, !PT ;  /* 0xffefffff46467812 */ /* 0x000fe400078ec0ff */
[----:B------:R-:W-:-:S09]  /*66220*/  LOP3.LUT P0, RZ, R68, 0x40, RZ, 0xc0, !PT ;  /* 0x0000004044ff7812 */ /* 0x000fd2000780c0ff */
[----:B------:R-:W-:Y:S02]  /*66230*/  @P6 LOP3.LUT R70, R70, 0x100000, RZ, 0xfc, !PT ;  /* 0x0010000046466812 */ /* 0x000fe400078efcff */
[----:B------:R-:W-:Y:S01]  /*66240*/  LOP3.LUT P6, RZ, R68, 0x100, RZ, 0xc0, !PT ;  /* 0x0000010044ff7812 */ /* 0x000fe200078cc0ff */
[----:B--2---:R1:W-:Y:S01]  /*66250*/  @P2 STG.E desc[UR32][R40.64], R136 ;  /* 0x0000008828002986 */ /* 0x0043e2000c101920 */
[----:B------:R-:W-:Y:S01]  /*66260*/  LOP3.LUT R70, R70, 0xffdfffff, RZ, 0xc0, !PT ;  /* 0xffdfffff46467812 */ /* 0x000fe200078ec0ff */
[----:B-1----:R-:W-:-:S10]  /*66270*/  IMAD.WIDE R40, R252, 0x4, R22 ;  /* 0x00000004fc287825 */ /* 0x002fd400078e0216 */
[----:B------:R-:W-:Y:S01]  /*66280*/  @P6 LOP3.LUT R70, R70, 0x200000, RZ, 0xfc, !PT ;  /* 0x0020000046466812 */ /* 0x000fe200078efcff */
[----:B------:R-:W2:Y:S01]  /*66290*/  LDL.LU R136, [R1+0x130] ;  /* 0x0001300001887983 */ /* 0x000ea20000300800 */
[----:B------:R-:W-:-:S03]  /*662a0*/  LOP3.LUT P6, RZ, R68, 0x80, RZ, 0xc0, !PT ;  /* 0x0000008044ff7812 */ /* 0x000fc600078cc0ff */
[----:B------:R1:W-:Y:S02]  /*662b0*/  @P1 STG.E desc[UR32][R40.64], R170 ;  /* 0x000000aa28001986 */ /* 0x0003e4000c101920 */
[----:B-1----:R-:W-:Y:S02]  /*662c0*/  IMAD.WIDE R40, R252, 0x4, R56 ;  /* 0x00000004fc287825 */ /* 0x002fe400078e0238 */
[----:B------:R-:W2:Y:S04]  /*662d0*/  LDL.LU R170, [R1+0x110] ;  /* 0x0001100001aa7983 */ /* 0x000ea80000300800 */
[----:B------:R1:W-:Y:S02]  /*662e0*/  @P0 STG.E desc[UR32][R40.64], R168 ;  /* 0x000000a828000986 */ /* 0x0003e4000c101920 */
[----:B-1----:R-:W-:-:S02]  /*662f0*/  IMAD.WIDE R40, R226, 0x4, R30 ;  /* 0x00000004e2287825 */ /* 0x002fc400078e021e */
[----:B------:R-:W2:Y:S04]  /*66300*/  LDL.LU R168, [R1+0xa0] ;  /* 0x0000a00001a87983 */ /* 0x000ea80000300800 */
[----:B------:R1:W-:Y:S01]  /*66310*/  @P6 STG.E desc[UR32][R40.64], R250 ;  /* 0x000000fa28006986 */ /* 0x0003e2000c101920 */
[----:B------:R-:W-:Y:S01]  /*66320*/  LOP3.LUT P6, RZ, R70, 0x200000, RZ, 0xc0, !PT ;  /* 0x0020000046ff7812 */ /* 0x000fe200078cc0ff */
[----:B-1----:R-:W-:Y:S02]  /*66330*/  IMAD.WIDE R40, R226, 0x4, R28 ;  /* 0x00000004e2287825 */ /* 0x002fe400078e021c */
[----:B------:R-:W2:Y:S10]  /*66340*/  LDL.LU R250, [R1+0x90] ;  /* 0x0000900001fa7983 */ /* 0x000eb40000300800 */
[----:B------:R1:W-:Y:S01]  /*66350*/  @P6 STG.E desc[UR32][R40.64], R248 ;  /* 0x000000f828006986 */ /* 0x0003e2000c101920 */
[----:B------:R-:W-:-:S03]  /*66360*/  LOP3.LUT P6, RZ, R70, 0x100000, RZ, 0xc0, !PT ;  /* 0x0010000046ff7812 */ /* 0x000fc600078cc0ff */
[----:B-1----:R-:W2:Y:S01]  /*66370*/  LDL.LU R248, [R1+0x80] ;  /* 0x0000800001f87983 */ /* 0x002ea20000300800 */
[----:B------:R-:W-:-:S09]  /*66380*/  IMAD.WIDE R40, R226, 0x4, R26 ;  /* 0x00000004e2287825 */ /* 0x000fd200078e021a */
[----:B---3--:R1:W-:Y:S04]  /*66390*/  @P6 STG.E desc[UR32][R40.64], R45 ;  /* 0x0000002d28006986 */ /* 0x0083e8000c101920 */
[----:B-1----:R-:W3:Y:S01]  /*663a0*/  LDL.LU R45, [R1+0x70] ;  /* 0x00007000012d7983 */ /* 0x002ee20000300800 */
[----:B------:R-:W-:Y:S01]  /*663b0*/  LOP3.LUT P6, RZ, R70, 0x80000, RZ, 0xc0, !PT ;  /* 0x0008000046ff7812 */ /* 0x000fe200078cc0ff */
[----:B------:R-:W-:-:S12]  /*663c0*/  IMAD.WIDE R40, R226, 0x4, R24 ;  /* 0x00000004e2287825 */ /* 0x000fd800078e0218 */
[----:B----4-:R1:W-:Y:S01]  /*663d0*/  @P6 STG.E desc[UR32][R40.64], R137 ;  /* 0x0000008928006986 */ /* 0x0103e2000c101920 */
        /* <DEDUP_REMOVED lines=12> */
[----:B------:R-:W-:Y:S02]  /*664a0*/  LOP3.LUT P6, RZ, R70, 0x4000, RZ, 0xc0, !PT ;  /* 0x0000400046ff7812 */ /* 0x000fe400078cc0ff */
[C---:B------:R-:W-:Y:S02]  /*664b0*/  LOP3.LUT P5, RZ, R68.reuse, 0x10000, RZ, 0xc0, !PT ;  /* 0x0001000044ff7812 */ /* 0x040fe400078ac0ff */
[----:B------:R-:W-:Y:S01]  /*664c0*/  LOP3.LUT P4, RZ, R68, 0x20000, RZ, 0xc0, !PT ;  /* 0x0002000044ff7812 */ /* 0x000fe2000788c0ff */
[----:B-1----:R-:W-:-:S08]  /*664d0*/  IMAD.WIDE R40, R226, 0x4, R34 ;  /* 0x00000004e2287825 */ /* 0x002fd000078e0222 */
[----:B------:R1:W-:Y:S01]  /*664e0*/  @P6 STG.E desc[UR32][R40.64], R138 ;  /* 0x0000008a28006986 */ /* 0x0003e2000c101920 */
[----:B------:R-:W-:Y:S01]  /*664f0*/  LOP3.LUT P3, RZ, R68, 0x40000, RZ, 0xc0, !PT ;  /* 0x0004000044ff7812 */ /* 0x000fe2000786c0ff */
[----:B-1----:R-:W-:-:S05]  /*66500*/  IMAD.WIDE R40, R226, 0x4, R32 ;  /* 0x00000004e2287825 */ /* 0x002fca00078e0220 */
[----:B--2---:R1:W-:Y:S01]  /*66510*/  @P5 STG.E desc[UR32][R40.64], R136 ;  /* 0x0000008828005986 */ /* 0x0043e2000c101920 */
[----:B------:R-:W-:Y:S01]  /*66520*/  LOP3.LUT P2, RZ, R68, 0x80000, RZ, 0xc0, !PT ;  /* 0x0008000044ff7812 */ /* 0x000fe2000784c0ff */
[----:B-1----:R-:W-:-:S05]  /*66530*/  IMAD.WIDE R40, R226, 0x4, R38 ;  /* 0x00000004e2287825 */ /* 0x002fca00078e0226 */
[----:B------:R1:W-:Y:S01]  /*66540*/  @P4 STG.E desc[UR32][R40.64], R170 ;  /* 0x000000aa28004986 */ /* 0x0003e2000c101920 */
[----:B------:R-:W-:Y:S01]  /*66550*/  LOP3.LUT P1, RZ, R68, 0x100000, RZ, 0xc0, !PT ;  /* 0x0010000044ff7812 */ /* 0x000fe2000782c0ff */
[----:B-1----:R-:W-:-:S05]  /*66560*/  IMAD.WIDE R40, R226, 0x4, R52 ;  /* 0x00000004e2287825 */ /* 0x002fca00078e0234 */
[----:B------:R1:W-:Y:S01]  /*66570*/  @P3 STG.E desc[UR32][R40.64], R168 ;  /* 0x000000a828003986 */ /* 0x0003e2000c101920 */
[----:B------:R-:W-:Y:S01]  /*66580*/  LOP3.LUT P0, RZ, R68, 0x200000, RZ, 0xc0, !PT ;  /* 0x0020000044ff7812 */ /* 0x000fe2000780c0ff */
[----:B-1----:R-:W-:-:S05]  /*66590*/  IMAD.WIDE R40, R226, 0x4, R54 ;  /* 0x00000004e2287825 */ /* 0x002fca00078e0236 */
[----:B------:R1:W-:Y:S02]  /*665a0*/  @P2 STG.E desc[UR32][R40.64], R250 ;  /* 0x000000fa28002986 */ /* 0x0003e4000c101920 */
[----:B-1----:R-:W-:-:S05]  /*665b0*/  IMAD.WIDE R40, R226, 0x4, R20 ;  /* 0x00000004e2287825 */ /* 0x002fca00078e0214 */
[----:B------:R1:W-:Y:S02]  /*665c0*/  @P1 STG.E desc[UR32][R40.64], R248 ;  /* 0x000000f828001986 */ /* 0x0003e4000c101920 */
[----:B-1----:R-:W-:-:S05]  /*665d0*/  IMAD.WIDE R40, R226, 0x4, R22 ;  /* 0x00000004e2287825 */ /* 0x002fca00078e0216 */
[----:B---3--:R1:W-:Y:S04]  /*665e0*/  @P0 STG.E desc[UR32][R40.64], R45 ;  /* 0x0000002d28000986 */ /* 0x0083e8000c101920 */
[----:B-1----:R-:W2:Y:S04]  /*665f0*/  LDL.LU R45, [R1+0x60] ;  /* 0x00006000012d7983 */ /* 0x002ea80000300800 */
[----:B------:R-:W3:Y:S04]  /*66600*/  LDL.LU R136, [R1+0x3f4] ;  /* 0x0003f40001887983 */ /* 0x000ee80000300800 */
[----:B------:R-:W4:Y:S04]  /*66610*/  LDL.LU R170, [R1+0x3e4] ;  /* 0x0003e40001aa7983 */ /* 0x000f280000300800 */
[----:B------:R-:W3:Y:S04]  /*66620*/  LDL.LU R168, [R1+0x3d4] ;  /* 0x0003d40001a87983 */ /* 0x000ee80000300800 */
[----:B------:R-:W3:Y:S01]  /*66630*/  LDL.LU R250, [R1+0x3c4] ;  /* 0x0003c40001fa7983 */ /* 0x000ee20000300800 */
[----:B------:R-:W-:-:S03]  /*66640*/  LOP3.LUT P3, RZ, R68, 0x400000, RZ, 0xc0, !PT ;  /* 0x0040000044ff7812 */ /* 0x000fc6000786c0ff */
[----:B------:R-:W3:Y:S01]  /*66650*/  LDL.LU R248, [R1+0x3b4] ;  /* 0x0003b40001f87983 */ /* 0x000ee20000300800 */
        /* <DEDUP_REMOVED lines=15> */
[----:B--2---:R1:W-:Y:S04]  /*66750*/  @P3 STG.E desc[UR32][R40.64], R45 ;  /* 0x0000002d28003986 */ /* 0x0043e8000c101920 */
[----:B-1----:R-:W2:Y:S04]  /*66760*/  LDL.LU R45, [R1+0x3a4] ;  /* 0x0003a400012d7983 */ /* 0x002ea80000300800 */
[----:B------:R-:W2:Y:S04]  /*66770*/  LDL.LU R137, [R1+0x394] ;  /* 0x0003940001897983 */ /* 0x000ea80000300800 */
[----:B------:R-:W2:Y:S01]  /*66780*/  LDL.LU R171, [R1+0x384] ;  /* 0x0003840001ab7983 */ /* 0x000ea20000300800 */
[----:B------:R-:W-:-:S02]  /*66790*/  @P6 LOP3.LUT R70, R70, 0x400, RZ, 0xfc, !PT ;  /* 0x0000040046466812 */ /* 0x000fc400078efcff */
[----:B------:R-:W-:Y:S01]  /*667a0*/  LOP3.LUT P6, RZ, R68, 0x20000000, RZ, 0xc0, !PT ;  /* 0x2000000044ff7812 */ /* 0x000fe200078cc0ff */
[----:B------:R-:W2:Y:S01]  /*667b0*/  LDL.LU R169, [R1+0x374] ;  /* 0x0003740001a97983 */ /* 0x000ea20000300800 */
[----:B------:R-:W-:-:S03]  /*667c0*/  LOP3.LUT R70, R70, 0xfffff7ff, RZ, 0xc0, !PT ;  /* 0xfffff7ff46467812 */ /* 0x000fc600078ec0ff */
[----:B------:R-:W2:Y:S01]  /*667d0*/  LDL.LU R251, [R1+0x364] ;  /* 0x0003640001fb7983 */ /* 0x000ea20000300800 */
[C---:B------:R-:W-:Y:S02]  /*667e0*/  LOP3.LUT P2, RZ, R68.reuse, 0x800000, RZ, 0xc0, !PT ;  /* 0x0080000044ff7812 */ /* 0x040fe4000784c0ff */
[----:B------:R-:W-:Y:S01]  /*667f0*/  LOP3.LUT P1, RZ, R68, 0x1000000, RZ, 0xc0, !PT ;  /* 0x0100000044ff7812 */ /* 0x000fe2000782c0ff */
[----:B------:R-:W-:Y:S01]  /*66800*/  IMAD.WIDE R40, R224, 0x4, R30 ;  /* 0x00000004e0287825 */ /* 0x000fe200078e021e */
[----:B------:R-:W2:Y:S03]  /*66810*/  LDL.LU R249, [R1+0x354] ;  /* 0x0003540001f97983 */ /* 0x000ea60000300800 */
[----:B------:R-:W-:Y:S01]  /*66820*/  @P6 LOP3.LUT R70, R70, 0x800, RZ, 0xfc, !PT ;  /* 0x0000080046466812 */ /* 0x000fe200078efcff */
[----:B------:R-:W2:Y:S01]  /*66830*/  LDL.LU R138, [R1+0x344] ;  /* 0x00034400018a7983 */ /* 0x000ea20000300800 */
[----:B------:R-:W-:-:S02]  /*66840*/  LOP3.LUT P6, RZ, R68, 0x10000000, RZ, 0xc0, !PT ;  /* 0x1000000044ff7812 */ /* 0x000fc400078cc0ff */
[----:B------:R-:W-:Y:S02]  /*66850*/  LOP3.LUT R70, R70, 0xffffefff, RZ, 0xc0, !PT ;  /* 0xffffefff46467812 */ /* 0x000fe400078ec0ff */
[----:B------:R-:W-:-:S09]  /*66860*/  LOP3.LUT P0, RZ, R68, 0x2000000, RZ, 0xc0, !PT ;  /* 0x0200000044ff7812 */ /* 0x000fd2000780c0ff */
[----:B------:R-:W-:Y:S02]  /*66870*/  @P6 LOP3.LUT R70, R70, 0x1000, RZ, 0xfc, !PT ;  /* 0x0000100046466812 */ /* 0x000fe400078efcff */
[----:B------:R-:W-:Y:S01]  /*66880*/  LOP3.LUT P6, RZ, R68, 0x8000000, RZ, 0xc0, !PT ;  /* 0x0800000044ff7812 */ /* 0x000fe200078cc0ff */
[----:B---3--:R1:W-:Y:S01]  /*66890*/  @P2 STG.E desc[UR32][R40.64], R136 ;  /* 0x0000008828002986 */ /* 0x0083e2000c101920 */
[----:B------:R-:W-:Y:S01]  /*668a0*/  LOP3.LUT R70, R70, 0xffffdfff, RZ, 0xc0, !PT ;  /* 0xffffdfff46467812 */ /* 0x000fe200078ec0ff */
[----:B-1----:R-:W-:-:S10]  /*668b0*/  IMAD.WIDE R40, R224, 0x4, R28 ;  /* 0x00000004e0287825 */ /* 0x002fd400078e021c */
[----:B------:R-:W-:Y:S01]  /*668c0*/  @P6 LOP3.LUT R70, R70, 0x2000, RZ, 0xfc, !PT ;  /* 0x0000200046466812 */ /* 0x000fe200078efcff */
[----:B------:R-:W3:Y:S01]  /*668d0*/  LDL.LU R136, [R1+0x334] ;  /* 0x0003340001887983 */ /* 0x000ee20000300800 */
[----:B------:R-:W-:-:S03]  /*668e0*/  LOP3.LUT P6, RZ, R68, 0x4000000, RZ, 0xc0, !PT ;  /* 0x0400000044ff7812 */ /* 0x000fc600078cc0ff */
[----:B----4-:R1:W-:Y:S02]  /*668f0*/  @P1 STG.E desc[UR32][R40.64], R170 ;  /* 0x000000aa28001986 */ /* 0x0103e4000c101920 */
[C---:B-1----:R-:W-:Y:S02]  /*66900*/  IMAD.WIDE R40, R224.reuse, 0x4, R26 ;  /* 0x00000004e0287825 */ /* 0x042fe400078e021a */
[----:B------:R-:W4:Y:S04]  /*66910*/  LDL.LU R170, [R1+0x324] ;  /* 0x0003240001aa7983 */ /* 0x000f280000300800 */
[----:B------:R1:W-:Y:S02]  /*66920*/  @P0 STG.E desc[UR32][R40.64], R168 ;  /* 0x000000a828000986 */ /* 0x0003e4000c101920 */
[----:B-1----:R-:W-:-:S02]  /*66930*/  IMAD.WIDE R40, R224, 0x4, R24 ;  /* 0x00000004e0287825 */ /* 0x002fc400078e0218 */
[----:B------:R-:W3:Y:S04]  /*66940*/  LDL.LU R168, [R1+0x314] ;  /* 0x0003140001a87983 */ /* 0x000ee80000300800 */
[----:B------:R1:W-:Y:S01]  /*66950*/  @P6 STG.E desc[UR32][R40.64], R250 ;  /* 0x000000fa28006986 */ /* 0x0003e2000c101920 */
[----:B------:R-:W-:Y:S01]  /*66960*/  LOP3.LUT P6, RZ, R70, 0x2000, RZ, 0xc0, !PT ;  /* 0x0000200046ff7812 */ /* 0x000fe200078cc0ff */
[----:B-1----:R-:W-:Y:S02]  /*66970*/  IMAD.WIDE R40, R224, 0x4, R6 ;  /* 0x00000004e0287825 */ /* 0x002fe400078e0206 */
[----:B------:R-:W3:Y:S10]  /*66980*/  LDL.LU R250, [R1+0x304] ;  /* 0x0003040001fa7983 */ /* 0x000ef40000300800 */
[----:B------:R1:W-:Y:S01]  /*66990*/  @P6 STG.E desc[UR32][R40.64], R248 ;  /* 0x000000f828006986 */ /* 0x0003e2000c101920 */
[----:B------:R-:W-:-:S03]  /*669a0*/  LOP3.LUT P6, RZ, R70, 0x1000, RZ, 0xc0, !PT ;  /* 0x0000100046ff7812 */ /* 0x000fc600078cc0ff */
[----:B-1----:R-:W3:Y:S01]  /*669b0*/  LDL.LU R248, [R1+0x2f4] ;  /* 0x0002f40001f87983 */ /* 0x002ee20000300800 */
[----:B------:R-:W-:-:S09]  /*669c0*/  IMAD.WIDE R40, R224, 0x4, R4 ;  /* 0x00000004e0287825 */ /* 0x000fd200078e0204 */
[----:B--2---:R1:W-:Y:S04]  /*669d0*/  @P6 STG.E desc[UR32][R40.64], R45 ;  /* 0x0000002d28006986 */ /* 0x0043e8000c101920 */
[----:B-1----:R-:W2:Y:S01]  /*669e0*/  LDL.LU R45, [R1+0x2e4] ;  /* 0x0002e400012d7983 */ /* 0x002ea20000300800 */
[----:B------:R-:W-:Y:S01]  /*669f0*/  LOP3.LUT P6, RZ, R70, 0x800, RZ, 0xc0, !PT ;  /* 0x0000080046ff7812 */ /* 0x000fe200078cc0ff */
[----:B------:R-:W-:-:S12]  /*66a00*/  IMAD.WIDE R40, R224, 0x4, R2 ;  /* 0x00000004e0287825 */ /* 0x000fd800078e0202 */
        /* <DEDUP_REMOVED lines=20> */
[----:B---3--:R1:W-:Y:S01]  /*66b50*/  @P5 STG.E desc[UR32][R40.64], R136 ;  /* 0x0000008828005986 */ /* 0x0083e2000c101920 */
[----:B------:R-:W-:Y:S01]  /*66b60*/  LOP3.LUT P2, RZ, R69, 0x40, RZ, 0xc0, !PT ;  /* 0x0000004045ff7812 */ /* 0x000fe2000784c0ff */
[----:B-1----:R-:W-:-:S05]  /*66b70*/  IMAD.WIDE R40, R224, 0x4, R20 ;  /* 0x00000004e0287825 */ /* 0x002fca00078e0214 */
[----:B----4-:R1:W-:Y:S01]  /*66b80*/  @P4 STG.E desc[UR32][R40.64], R170 ;  /* 0x000000aa28004986 */ /* 0x0103e2000c101920 */
        /* <DEDUP_REMOVED lines=9> */
[----:B--2---:R1:W-:Y:S04]  /*66c20*/  @P0 STG.E desc[UR32][R40.64], R45 ;  /* 0x0000002d28000986 */ /* 0x0043e8000c101920 */
        /* <DEDUP_REMOVED lines=55> */
[C---:B------:R-:W-:Y:S01]  /*66fa0*/  LOP3.LUT P6, RZ, R70.reuse, 0x20, RZ, 0xc0, !PT ;  /* 0x0000002046ff7812 */ /* 0x040fe200078cc0ff */
        /* <DEDUP_REMOVED lines=676> */
[C---:B------:R-:W-:Y:S01]  /*699f0*/  LOP3.LUT P1, RZ, R50.reuse, 0x10000, RZ, 0xc0, !PT ;  /* 0x0001000032ff7812 */ /* 0x040fe2000782c0ff */
        /* <DEDUP_REMOVED lines=127> */
[----:B-1----:R-:W4:Y:S01]  /*6a1f0*/  LDL.LU R248, [R1+0x408] ;  /* 0x0004080001f87983 */ /* 0x002f220000300800 */
        /* <DEDUP_REMOVED lines=11> */
[----:B------:R-:W-:Y:S01]  /*6a2b0*/  @P6 STG.E desc[UR32][R40.64], R169 ;  /* 0x000000a928006986 */ /* 0x000fe2000c101920 */
[----:B------:R-:W-:Y:S01]  /*6a2c0*/  LOP3.LUT P6, RZ, R9, 0x1, RZ, 0xc0, !PT ;  /* 0x0000000109ff7812 */ /* 0x000fe200078cc0ff */
[----:B------:R-:W-:-:S12]  /*6a2d0*/  IMAD.WIDE R8, R193, 0x4, R6 ;  /* 0x00000004c1087825 */ /* 0x000fd800078e0206 */
        /* <DEDUP_REMOVED lines=574> */
[----:B-1----:R-:W-:Y:S02]  /*6c6c0*/  IMAD.WIDE R8, R187, 0x4, R56 ;  /* 0x00000004bb087825 */ /* 0x002fe400078e0238 */
        /* <DEDUP_REMOVED lines=530> */
[----:B------:R-:W-:Y:S02]  /*6e7f0*/  LOP3.LUT P5, RZ, R61, 0x80000000, RZ, 0xc0, !PT ;  /* 0x800000003dff7812 */ /* 0x000fe400078ac0ff */
        /* <DEDUP_REMOVED lines=344> */
[----:B------:R-:W2:Y:S04]  /*6fd80*/  LDL.LU R171, [R1+0xacc] ;  /* 0x000acc0001ab7983 */ /* 0x000ea80000300800 */
[----:B------:R-:W2:Y:S01]  /*6fd90*/  LDL.LU R169, [R1+0xabc] ;  /* 0x000abc0001a97983 */ /* 0x000ea20000300800 */
[----:B------:R-:W-:-:S02]  /*6fda0*/  @P6 LOP3.LUT R13, R13, 0x400, RZ, 0xfc, !PT ;  /* 0x000004000d0d6812 */ /* 0x000fc400078efcff */
[----:B------:R-:W-:Y:S01]  /*6fdb0*/  LOP3.LUT P6, RZ, R58, 0x20, RZ, 0xc0, !PT ;  /* 0x000000203aff7812 */ /* 0x000fe200078cc0ff */
[----:B------:R-:W2:Y:S01]  /*6fdc0*/  LDL.LU R251, [R1+0xa2c] ;  /* 0x000a2c0001fb7983 */ /* 0x000ea20000300800 */
[----:B------:R-:W-:-:S03]  /*6fdd0*/  LOP3.LUT R13, R13, 0xfffff7ff, RZ, 0xc0, !PT ;  /* 0xfffff7ff0d0d7812 */ /* 0x000fc600078ec0ff */
[----:B------:R-:W2:Y:S01]  /*6fde0*/  LDL.LU R249, [R1+0x9bc] ;  /* 0x0009bc0001f97983 */ /* 0x000ea20000300800 */
[----:B------:R-:W-:Y:S02]  /*6fdf0*/  LOP3.LUT P2, RZ, R59, 0x80000000, RZ, 0xc0, !PT ;  /* 0x800000003bff7812 */ /* 0x000fe4000784c0ff */
[C---:B------:R-:W-:Y:S01]  /*6fe00*/  LOP3.LUT P1, RZ, R58.reuse, 0x1, RZ, 0xc0, !PT ;  /* 0x000000013aff7812 */ /* 0x040fe2000782c0ff */
[----:B------:R-:W-:Y:S01]  /*6fe10*/  IMAD.WIDE R8, R167, 0x4, R34 ;  /* 0x00000004a7087825 */ /* 0x000fe200078e0222 */
[----:B------:R-:W2:Y:S03]  /*6fe20*/  LDL.LU R138, [R1+0x99c] ;  /* 0x00099c00018a7983 */ /* 0x000ea60000300800 */
[----:B------:R-:W-:Y:S02]  /*6fe30*/  @P6 LOP3.LUT R13, R13, 0x800, RZ, 0xfc, !PT ;  /* 0x000008000d0d6812 */ /* 0x000fe400078efcff */
[----:B------:R-:W-:-:S02]  /*6fe40*/  LOP3.LUT P6, RZ, R58, 0x10, RZ, 0xc0, !PT ;  /* 0x000000103aff7812 */ /* 0x000fc400078cc0ff */
[----:B------:R-:W-:Y:S02]  /*6fe50*/  LOP3.LUT R13, R13, 0xffffefff, RZ, 0xc0, !PT ;  /* 0xffffefff0d0d7812 */ /* 0x000fe400078ec0ff */
[----:B------:R-:W-:-:S09]  /*6fe60*/  LOP3.LUT P0, RZ, R58, 0x2, RZ, 0xc0, !PT ;  /* 0x000000023aff7812 */ /* 0x000fd2000780c0ff */
[----:B------:R-:W-:Y:S02]  /*6fe70*/  @P6 LOP3.LUT R13, R13, 0x1000, RZ, 0xfc, !PT ;  /* 0x000010000d0d6812 */ /* 0x000fe400078efcff */
[----:B------:R-:W-:Y:S01]  /*6fe80*/  LOP3.LUT P6, RZ, R58, 0x8, RZ, 0xc0, !PT ;  /* 0x000000083aff7812 */ /* 0x000fe200078cc0ff */
[----:B---3--:R1:W-:Y:S01]  /*6fe90*/  @P2 STG.E desc[UR32][R8.64], R136 ;  /* 0x0000008808002986 */ /* 0x0083e2000c101920 */
[----:B------:R-:W-:Y:S01]  /*6fea0*/  LOP3.LUT R13, R13, 0xffffdfff, RZ, 0xc0, !PT ;  /* 0xffffdfff0d0d7812 */ /* 0x000fe200078ec0ff */
[----:B-1----:R-:W-:Y:S02]  /*6feb0*/  IMAD.WIDE R8, R167, 0x4, R32 ;  /* 0x00000004a7087825 */ /* 0x002fe400078e0220 */
[----:B------:R-:W3:Y:S08]  /*6fec0*/  LDL.LU R136, [R1+0x8bc] ;  /* 0x0008bc0001887983 */ /* 0x000ef00000300800 */
[----:B------:R-:W-:-:S02]  /*6fed0*/  @P6 LOP3.LUT R13, R13, 0x2000, RZ, 0xfc, !PT ;  /* 0x000020000d0d6812 */ /* 0x000fc400078efcff */
[----:B------:R-:W-:Y:S01]  /*6fee0*/  LOP3.LUT P6, RZ, R58, 0x4, RZ, 0xc0, !PT ;  /* 0x000000043aff7812 */ /* 0x000fe200078cc0ff */
[----:B----4-:R1:W-:Y:S02]  /*6fef0*/  @P1 STG.E desc[UR32][R8.64], R170 ;  /* 0x000000aa08001986 */ /* 0x0103e4000c101920 */
[C---:B-1----:R-:W-:Y:S02]  /*6ff00*/  IMAD.WIDE R8, R167.reuse, 0x4, R38 ;  /* 0x00000004a7087825 */ /* 0x042fe400078e0226 */
[----:B------:R-:W4:Y:S04]  /*6ff10*/  LDL.LU R170, [R1+0x87c] ;  /* 0x00087c0001aa7983 */ /* 0x000f280000300800 */
[----:B------:R1:W-:Y:S02]  /*6ff20*/  @P0 STG.E desc[UR32][R8.64], R168 ;  /* 0x000000a808000986 */ /* 0x0003e4000c101920 */
[----:B-1----:R-:W-:-:S02]  /*6ff30*/  IMAD.WIDE R8, R167, 0x4, R52 ;  /* 0x00000004a7087825 */ /* 0x002fc400078e0234 */
[----:B------:R-:W3:Y:S04]  /*6ff40*/  LDL.LU R168, [R1+0x73c] ;  /* 0x00073c0001a87983 */ /* 0x000ee80000300800 */
[----:B------:R1:W-:Y:S01]  /*6ff50*/  @P6 STG.E desc[UR32][R8.64], R250 ;  /* 0x000000fa08006986 */ /* 0x0003e2000c101920 */
[----:B------:R-:W-:-:S03]  /*6ff60*/  LOP3.LUT P6, RZ, R13, 0x2000, RZ, 0xc0, !PT ;  /* 0x000020000dff7812 */ /* 0x000fc600078cc0ff */
[----:B-1----:R-:W3:Y:S01]  /*6ff70*/  LDL.LU R250, [R1+0x6cc] ;  /* 0x0006cc0001fa7983 */ /* 0x002ee20000300800 */
[----:B------:R-:W-:-:S09]  /*6ff80*/  IMAD.WIDE R8, R167, 0x4, R54 ;  /* 0x00000004a7087825 */ /* 0x000fd200078e0236 */
        /* <DEDUP_REMOVED lines=30> */
[C---:B-1----:R-:W-:Y:S02]  /*70170*/  IMAD.WIDE R8, R166.reuse, 0x4, R4 ;  /* 0x00000004a6087825 */ /* 0x042fe400078e0204 */
[----:B------:R-:W3:Y:S04]  /*70180*/  LDL.LU R136, [R1+0x58c] ;  /* 0x00058c0001887983 */ /* 0x000ee80000300800 */
[----:B----4-:R1:W-:Y:S02]  /*70190*/  @P4 STG.E desc[UR32][R8.64], R170 ;  /* 0x000000aa08004986 */ /* 0x0103e4000c101920 */
[----:B-1----:R-:W-:-:S02]  /*701a0*/  IMAD.WIDE R8, R166, 0x4, R2 ;  /* 0x00000004a6087825 */ /* 0x002fc400078e0202 */
[----:B------:R-:W4:Y:S04]  /*701b0*/  LDL.LU R170, [R1+0x52c] ;  /* 0x00052c0001aa7983 */ /* 0x000f280000300800 */
[----:B------:R1:W-:Y:S01]  /*701c0*/  @P3 STG.E desc[UR32][R8.64], R168 ;  /* 0x000000a808003986 */ /* 0x0003e2000c101920 */
[----:B------:R-:W-:Y:S01]  /*701d0*/  LOP3.LUT P1, RZ, R58, 0x8000, RZ, 0xc0, !PT ;  /* 0x000080003aff7812 */ /* 0x000fe2000782c0ff */
[C---:B-1----:R-:W-:Y:S02]  /*701e0*/  IMAD.WIDE R8, R166.reuse, 0x4, R36 ;  /* 0x00000004a6087825 */ /* 0x042fe400078e0224 */
[----:B------:R-:W4:Y:S04]  /*701f0*/  LDL.LU R168, [R1+0x2ac] ;  /* 0x0002ac0001a87983 */ /* 0x000f280000300800 */
[----:B------:R1:W-:Y:S04]  /*70200*/  @P2 STG.E desc[UR32][R8.64], R250 ;  /* 0x000000fa08002986 */ /* 0x0003e8000c101920 */
[----:B-1----:R-:W4:Y:S01]  /*70210*/  LDL.LU R250, [R1+0x22c] ;  /* 0x00022c0001fa7983 */ /* 0x002f220000300800 */
[----:B------:R-:W-:Y:S01]  /*70220*/  IMAD.WIDE R8, R166, 0x4, R34 ;  /* 0x00000004a6087825 */ /* 0x000fe200078e0222 */
[----:B------:R-:W-:-:S04]  /*70230*/  LOP3.LUT P0, RZ, R58, 0x10000, RZ, 0xc0, !PT ;  /* 0x000100003aff7812 */ /* 0x000fc8000780c0ff */
[----:B------:R1:W-:Y:S04]  /*70240*/  @P1 STG.E desc[UR32][R8.64], R248 ;  /* 0x000000f808001986 */ /* 0x0003e8000c101920 */
[----:B-1----:R-:W4:Y:S01]  /*70250*/  LDL.LU R248, [R1+0x18c] ;  /* 0x00018c0001f87983 */ /* 0x002f220000300800 */
[----:B------:R-:W-:-:S05]  /*70260*/  IMAD.WIDE R8, R166, 0x4, R32 ;  /* 0x00000004a6087825 */ /* 0x000fca00078e0220 */
[----:B--2---:R1:W-:Y:S04]  /*70270*/  @P0 STG.E desc[UR32][R8.64], R45 ;  /* 0x0000002d08000986 */ /* 0x0043e8000c101920 */
[----:B-1----:R-:W2:Y:S04]  /*70280*/  LDL.LU R45, [R1+0xfc] ;  /* 0x0000fc00012d7983 */ /* 0x002ea80000300800 */
[----:B------:R-:W2:Y:S04]  /*70290*/  LDL.LU R63, [R1+0xcf0] ;  /* 0x000cf000013f7983 */ /* 0x000ea80000300800 */
[----:B------:R-:W2:Y:S04]  /*702a0*/  LDL.LU R202, [R1+0xce0] ;  /* 0x000ce00001ca7983 */ /* 0x000ea80000300800 */
[----:B------:R-:W2:Y:S04]  /*702b0*/  LDL.LU R69, [R1+0xcd0] ;  /* 0x000cd00001457983 */ /* 0x000ea80000300800 */
[----:B------:R-:W2:Y:S04]  /*702c0*/  LDL.LU R203, [R1+0xcc0] ;  /* 0x000cc00001cb7983 */ /* 0x000ea80000300800 */
[----:B------:R-:W2:Y:S04]  /*702d0*/  LDL.LU R42, [R1+0xcb0] ;  /* 0x000cb000012a7983 */ /* 0x000ea80000300800 */
[----:B------:R-:W2:Y:S04]  /*702e0*/  LDL.LU R70, [R1+0xca0] ;  /* 0x000ca00001467983 */ /* 0x000ea80000300800 */
[----:B------:R-:W2:Y:S01]  /*702f0*/  LDL.LU R43, [R1+0xc90] ;  /* 0x000c9000012b7983 */ /* 0x000ea20000300800 */
[----:B------:R-:W-:-:S02]  /*70300*/  LOP3.LUT P4, RZ, R49, 0x800000, RZ, 0xc0, !PT ;  /* 0x0080000031ff7812 */ /* 0x000fc4000788c0ff */
[----:B------:R-:W-:Y:S02]  /*70310*/  LOP3.LUT R13, R13, 0xfffffffe, RZ, 0xc0, !PT ;  /* 0xfffffffe0d0d7812 */ /* 0x000fe400078ec0ff */
[C---:B------:R-:W-:Y:S02]  /*70320*/  LOP3.LUT P1, RZ, R58.reuse, 0x20000, RZ, 0xc0, !PT ;  /* 0x000200003aff7812 */ /* 0x040fe4000782c0ff */
[----:B------:R-:W-:Y:S01]  /*70330*/  LOP3.LUT P3, RZ, R58, 0x40000, RZ, 0xc0, !PT ;  /* 0x000400003aff7812 */ /* 0x000fe2000786c0ff */
[----:B------:R-:W-:Y:S01]  /*70340*/  IMAD.WIDE R8, R166, 0x4, R38 ;  /* 0x00000004a6087825 */ /* 0x000fe200078e0226 */
[----:B------:R-:W-:Y:S01]  /*70350*/  LOP3.LUT P5, RZ, R58, 0x80000, RZ, 0xc0, !PT ;  /* 0x000800003aff7812 */ /* 0x000fe200078ac0ff */
[----:B------:R-:W2:Y:S04]  /*70360*/  LDL.LU R224, [R1+0xc80] ;  /* 0x000c800001e07983 */ /* 0x000ea80000300800 */
[----:B------:R-:W-:Y:S01]  /*70370*/  @P4 LOP3.LUT R13, R13, 0x1, RZ, 0xfc, !PT ;  /* 0x000000010d0d4812 */ /* 0x000fe200078efcff */
[----:B------:R-:W2:Y:S01]  /*70380*/  LDL.LU R226, [R1+0x1c50] ;  /* 0x001c500001e27983 */ /* 0x000ea20000300800 */
[----:B------:R-:W-:-:S02]  /*70390*/  LOP3.LUT P4, RZ, R49, 0x400000, RZ, 0xc0, !PT ;  /* 0x0040000031ff7812 */ /* 0x000fc4000788c0ff */
[----:B------:R-:W-:Y:S01]  /*703a0*/  LOP3.LUT R13, R13, 0xfffffffd, RZ, 0xc0, !PT ;  /* 0xfffffffd0d0d7812 */ /* 0x000fe200078ec0ff */
[----:B------:R-:W2:Y:S10]  /*703b0*/  LDL.LU R68, [R1+0x2680] ;  /* 0x0026800001447983 */ /* 0x000eb40000300800 */
[----:B------:R-:W-:-:S02]  /*703c0*/  @P4 LOP3.LUT R13, R13, 0x2, RZ, 0xfc, !PT ;  /* 0x000000020d0d4812 */ /* 0x000fc400078efcff */
        /* <DEDUP_REMOVED lines=11> */
[----:B---3--:R1:W-:Y:S10]  /*70480*/  @P1 STG.E desc[UR32][R8.64], R136 ;  /* 0x0000008808001986 */ /* 0x0083f4000c101920 */
[----:B------:R-:W-:-:S02]  /*70490*/  @P4 LOP3.LUT R13, R13, 0x20, RZ, 0xfc, !PT ;  /* 0x000000200d0d4812 */ /* 0x000fc400078efcff */
[----:B------:R-:W-:Y:S01]  /*704a0*/  LOP3.LUT P4, RZ, R58, 0x100000, RZ, 0xc0, !PT ;  /* 0x001000003aff7812 */ /* 0x000fe2000788c0ff */
[----:B-1----:R-:W-:-:S05]  /*704b0*/  IMAD.WIDE R8, R166, 0x4, R52 ;  /* 0x00000004a6087825 */ /* 0x002fca00078e0234 */
[----:B----4-:R1:W-:Y:S02]  /*704c0*/  @P3 STG.E desc[UR32][R8.64], R170 ;  /* 0x000000aa08003986 */ /* 0x0103e4000c101920 */
[----:B-1----:R-:W-:-:S05]  /*704d0*/  IMAD.WIDE R8, R166, 0x4, R54 ;  /* 0x00000004a6087825 */ /* 0x002fca00078e0236 */
[----:B------:R1:W-:Y:S02]  /*704e0*/  @P5 STG.E desc[UR32][R8.64], R168 ;  /* 0x000000a808005986 */ /* 0x0003e4000c101920 */
[----:B-1----:R-:W-:-:S05]  /*704f0*/  IMAD.WIDE R8, R166, 0x4, R20 ;  /* 0x00000004a6087825 */ /* 0x002fca00078e0214 */
[----:B------:R1:W-:Y:S01]  /*70500*/  @P4 STG.E desc[UR32][R8.64], R250 ;  /* 0x000000fa08004986 */ /* 0x0003e2000c101920 */
[----:B------:R-:W-:Y:S01]  /*70510*/  LOP3.LUT P4, RZ, R13, 0x20, RZ, 0xc0, !PT ;  /* 0x000000200dff7812 */ /* 0x000fe2000788c0ff */
[----:B-1----:R-:W-:-:S12]  /*70520*/  IMAD.WIDE R8, R166, 0x4, R22 ;  /* 0x00000004a6087825 */ /* 0x002fd800078e0216 */
[----:B------:R1:W-:Y:S01]  /*70530*/  @P4 STG.E desc[UR32][R8.64], R248 ;  /* 0x000000f808004986 */ /* 0x0003e2000c101920 */
[----:B------:R-:W-:Y:S01]  /*70540*/  LOP3.LUT P4, RZ, R13, 0x10, RZ, 0xc0, !PT ;  /* 0x000000100dff7812 */ /* 0x000fe2000788c0ff */
[----:B-1----:R-:W-:Y:S01]  /*70550*/  IMAD.WIDE R8, R166, 0x4, R56 ;  /* 0x00000004a6087825 */ /* 0x002fe200078e0238 */
[----:B------:R-:W-:Y:S02]  /*70560*/  LOP3.LUT P0, RZ, R49, 0x4000000, RZ, 0xc0, !PT ;  /* 0x0400000031ff7812 */ /* 0x000fe4000780c0ff */
[----:B------:R-:W-:-:S11]  /*70570*/  LOP3.LUT R58, R58, 0xbfffffff, RZ, 0xc0, !PT ;  /* 0xbfffffff3a3a7812 */ /* 0x000fd600078ec0ff */
[----:B------:R-:W-:Y:S02]  /*70580*/  @P0 LOP3.LUT R58, R58, 0x40000000, RZ, 0xfc, !PT ;  /* 0x400000003a3a0812 */ /* 0x000fe400078efcff */
[----:B------:R-:W-:Y:S02]  /*70590*/  LOP3.LUT P0, RZ, R49, 0x2000000, RZ, 0xc0, !PT ;  /* 0x0200000031ff7812 */ /* 0x000fe4000780c0ff */
[----:B------:R-:W-:-:S11]  /*705a0*/  LOP3.LUT R58, R58, 0x7fffffff, RZ, 0xc0, !PT ;  /* 0x7fffffff3a3a7812 */ /* 0x000fd600078ec0ff */
[----:B------:R-:W-:Y:S02]  /*705b0*/  @P0 LOP3.LUT R58, R58, 0x80000000, RZ, 0xfc, !PT ;  /* 0x800000003a3a0812 */ /* 0x000fe400078efcff */
[----:B------:R-:W-:Y:S01]  /*705c0*/  LOP3.LUT P0, RZ, R49, 0x1000000, RZ, 0xc0, !PT ;  /* 0x0100000031ff7812 */ /* 0x000fe2000780c0ff */
[----:B--2---:R1:W-:Y:S01]  /*705d0*/  @P4 STG.E desc[UR32][R8.64], R45 ;  /* 0x0000002d08004986 */ /* 0x0043e2000c101920 */
[----:B------:R-:W-:-:S03]  /*705e0*/  LOP3.LUT P4, RZ, R13, 0x8, RZ, 0xc0, !PT ;  /* 0x000000080dff7812 */ /* 0x000fc6000788c0ff */
[----:B-1----:R-:W2:Y:S04]  /*705f0*/  LDL.LU R45, [R1+0x267c] ;  /* 0x00267c00012d7983 */ /* 0x002ea80000300800 */
[----:B------:R-:W3:Y:S04]  /*70600*/  LDL.LU R252, [R1+0x2678] ;  /* 0x0026780001fc7983 */ /* 0x000ee80000300800 */
[----:B------:R-:W4:Y:S04]  /*70610*/  LDL.LU R139, [R1+0x2674] ;  /* 0x00267400018b7983 */ /* 0x000f280000300800 */
[----:B------:R-:W2:Y:S04]  /*70620*/  LDL.LU R137, [R1+0x2670] ;  /* 0x0026700001897983 */ /* 0x000ea80000300800 */
[----:B------:R-:W2:Y:S01]  /*70630*/  LDL.LU R171, [R1+0x266c] ;  /* 0x00266c0001ab7983 */ /* 0x000ea20000300800 */
[----:B------:R-:W-:-:S03]  /*70640*/  IMAD.WIDE R8, R165, 0x4, R30 ;  /* 0x00000004a5087825 */ /* 0x000fc600078e021e */
        /* <DEDUP_REMOVED lines=9> */
[----:B------:R1:W-:Y:S01]  /*706e0*/  @P4 STG.E desc[UR32][R8.64], R63 ;  /* 0x0000003f08004986 */ /* 0x0003e2000c101920 */
[----:B------:R-:W-:-:S03]  /*706f0*/  LOP3.LUT P4, RZ, R13, 0x4, RZ, 0xc0, !PT ;  /* 0x000000040dff7812 */ /* 0x000fc6000788c0ff */
[----:B-1----:R-:W2:Y:S01]  /*70700*/  LDL.LU R63, [R1+0xc70] ;  /* 0x000c7000013f7983 */ /* 0x002ea20000300800 */
[----:B------:R-:W-:-:S09]  /*70710*/  IMAD.WIDE R8, R165, 0x4, R28 ;  /* 0x00000004a5087825 */ /* 0x000fd200078e021c */
        /* <DEDUP_REMOVED lines=8> */
[----:B------:R1:W-:Y:S04]  /*707a0*/  @P4 STG.E desc[UR32][R8.64], R203 ;  /* 0x000000cb08004986 */ /* 0x0003e8000c101920 */
[----:B-1----:R-:W4:Y:S01]  /*707b0*/  LDL.LU R203, [R1+0xc40] ;  /* 0x000c400001cb7983 */ /* 0x002f220000300800 */
[----:B------:R-:W-:-:S05]  /*707c0*/  IMAD.WIDE R8, R165, 0x4, R6 ;  /* 0x00000004a5087825 */ /* 0x000fca00078e0206 */
[----:B------:R1:W-:Y:S01]  /*707d0*/  @P0 STG.E desc[UR32][R8.64], R42 ;  /* 0x0000002a08000986 */ /* 0x0003e2000c101920 */
[----:B------:R-:W-:-:S03]  /*707e0*/  LOP3.LUT P0, RZ, R58, 0x80000000, RZ, 0xc0, !PT ;  /* 0x800000003aff7812 */ /* 0x000fc6000780c0ff */
[----:B-1----:R-:W4:Y:S01]  /*707f0*/  LDL.LU R42, [R1+0xc30] ;  /* 0x000c3000012a7983 */ /* 0x002f220000300800 */
[----:B------:R-:W-:-:S09]  /*70800*/  IMAD.WIDE R8, R165, 0x4, R4 ;  /* 0x00000004a5087825 */ /* 0x000fd200078e0204 */
[----:B------:R1:W-:Y:S01]  /*70810*/  @P0 STG.E desc[UR32][R8.64], R70 ;  /* 0x0000004608000986 */ /* 0x0003e2000c101920 */
[----:B------:R-:W-:-:S03]  /*70820*/  LOP3.LUT P0, RZ, R58, 0x40000000, RZ, 0xc0, !PT ;  /* 0x400000003aff7812 */ /* 0x000fc6000780c0ff */
[----:B-1----:R-:W4:Y:S01]  /*70830*/  LDL.LU R70, [R1+0xc20] ;  /* 0x000c200001467983 */ /* 0x002f220000300800 */
[----:B------:R-:W-:-:S09]  /*70840*/  IMAD.WIDE R8, R165, 0x4, R2 ;  /* 0x00000004a5087825 */ /* 0x000fd200078e0202 */
[----:B------:R1:W-:Y:S04]  /*70850*/  @P0 STG.E desc[UR32][R8.64], R43 ;  /* 0x0000002b08000986 */ /* 0x0003e8000c101920 */
[----:B-1----:R-:W4:Y:S01]  /*70860*/  LDL.LU R43, [R1+0xc10] ;  /* 0x000c1000012b7983 */ /* 0x002f220000300800 */
[----:B------:R-:W-:Y:S01]  /*70870*/  LOP3.LUT P1, RZ, R49, 0x8000000, RZ, 0xc0, !PT ;  /* 0x0800000031ff7812 */ /* 0x000fe2000782c0ff */
[----:B------:R-:W-:Y:S01]  /*70880*/  IMAD.WIDE R8, R165, 0x4, R36 ;  /* 0x00000004a5087825 */ /* 0x000fe200078e0224 */
[----:B------:R-:W-:-:S11]  /*70890*/  LOP3.LUT P2, RZ, R49, 0x10000000, RZ, 0xc0, !PT ;  /* 0x1000000031ff7812 */ /* 0x000fd6000784c0ff */
[----:B------:R1:W-:Y:S04]  /*708a0*/  @P1 STG.E desc[UR32][R8.64], R224 ;  /* 0x000000e008001986 */ /* 0x0003e8000c101920 */
[----:B-1----:R-:W4:Y:S01]  /*708b0*/  LDL.LU R224, [R1+0xc00] ;  /* 0x000c000001e07983 */ /* 0x002f220000300800 */
[----:B------:R-:W-:Y:S01]  /*708c0*/  IMAD.WIDE R8, R165, 0x4, R34 ;  /* 0x00000004a5087825 */ /* 0x000fe200078e0222 */
[C---:B------:R-:W-:Y:S02]  /*708d0*/  LOP3.LUT P3, RZ, R49.reuse, 0x20000000, RZ, 0xc0, !PT ;  /* 0x2000000031ff7812 */ /* 0x040fe4000786c0ff */
[C---:B------:R-:W-:Y:S02]  /*708e0*/  LOP3.LUT P6, RZ, R49.reuse, 0x40000000, RZ, 0xc0, !PT ;  /* 0x4000000031ff7812 */ /* 0x040fe400078cc0ff */
[----:B------:R-:W-:Y:S01]  /*708f0*/  LOP3.LUT P5, RZ, R49, 0x8, RZ, 0xc0, !PT ;  /* 0x0000000831ff7812 */ /* 0x000fe200078ac0ff */
[----:B--2---:R1:W-:Y:S04]  /*70900*/  @P2 STG.E desc[UR32][R8.64], R63 ;  /* 0x0000003f08002986 */ /* 0x0043e8000c101920 */
[----:B-1----:R-:W2:Y:S01]  /*70910*/  LDL.LU R63, [R1+0xaa0] ;  /* 0x000aa000013f7983 */ /* 0x002ea20000300800 */
[----:B------:R-:W-:-:S05]  /*70920*/  IMAD.WIDE R8, R165, 0x4, R32 ;  /* 0x00000004a5087825 */ /* 0x000fca00078e0220 */
[----:B---3--:R1:W-:Y:S04]  /*70930*/  @P3 STG.E desc[UR32][R8.64], R202 ;  /* 0x000000ca08003986 */ /* 0x0083e8000c101920 */
[----:B-1----:R-:W3:Y:S01]  /*70940*/  LDL.LU R202, [R1+0xa10] ;  /* 0x000a100001ca7983 */ /* 0x002ee20000300800 */
[----:B------:R-:W-:-:S05]  /*70950*/  IMAD.WIDE R8, R165, 0x4, R38 ;  /* 0x00000004a5087825 */ /* 0x000fca00078e0226 */
[----:B----4-:R1:W-:Y:S01]  /*70960*/  @P6 STG.E desc[UR32][R8.64], R69 ;  /* 0x0000004508006986 */ /* 0x0103e2000c101920 */
[----:B------:R-:W-:-:S03]  /*70970*/  ISETP.LT.AND P6, PT, R136, UR18, !P5 ;  /* 0x0000001288007c0c */ /* 0x000fc6000efc1270 */
[----:B-1----:R-:W4:Y:S01]  /*70980*/  LDL.LU R69, [R1+0x970] ;  /* 0x0009700001457983 */ /* 0x002f220000300800 */
[----:B------:R-:W-:-:S09]  /*70990*/  IMAD.WIDE R8, R165, 0x4, R52 ;  /* 0x00000004a5087825 */ /* 0x000fd200078e0234 */
[----:B------:R1:W-:Y:S01]  /*709a0*/  @P6 STG.E desc[UR32][R8.64], R203 ;  /* 0x000000cb08006986 */ /* 0x0003e2000c101920 */
        /* <DEDUP_REMOVED lines=11> */
[----:B------:R1:W-:Y:S04]  /*70a60*/  @P6 STG.E desc[UR32][R8.64], R43 ;  /* 0x0000002b08006986 */ /* 0x0003e8000c101920 */
[----:B-1----:R-:W4:Y:S01]  /*70a70*/  LDL.LU R43, [R1+0x830] ;  /* 0x00083000012b7983 */ /* 0x002f220000300800 */
[----:B------:R-:W-:Y:S01]  /*70a80*/  ISETP.LT.AND P5, PT, R248, UR18, !P5 ;  /* 0x00000012f8007c0c */ /* 0x000fe2000efa1270 */
[----:B------:R-:W-:Y:S01]  /*70a90*/  IMAD.WIDE R8, R165, 0x4, R56 ;  /* 0x00000004a5087825 */ /* 0x000fe200078e0238 */
[----:B------:R-:W-:-:S11]  /*70aa0*/  LOP3.LUT P4, RZ, R49, 0x4, RZ, 0xc0, !PT ;  /* 0x0000000431ff7812 */ /* 0x000fd6000788c0ff */
[----:B------:R1:W-:Y:S01]  /*70ab0*/  @P5 STG.E desc[UR32][R8.64], R224 ;  /* 0x000000e008005986 */ /* 0x0003e2000c101920 */
[----:B------:R-:W-:-:S03]  /*70ac0*/  ISETP.LT.AND P5, PT, R226, UR18, !P4 ;  /* 0x00000012e2007c0c */ /* 0x000fc6000e7a1270 */
[----:B-1----:R-:W4:Y:S01]  /*70ad0*/  LDL.LU R224, [R1+0x720] ;  /* 0x0007200001e07983 */ /* 0x002f220000300800 */
[----:B------:R-:W-:-:S09]  /*70ae0*/  IMAD.WIDE R8, R164, 0x4, R30 ;  /* 0x00000004a4087825 */ /* 0x000fd200078e021e */
[----:B--2---:R1:W-:Y:S01]  /*70af0*/  @P5 STG.E desc[UR32][R8.64], R63 ;  /* 0x0000003f08005986 */ /* 0x0043e2000c101920 */
[----:B------:R-:W-:-:S03]  /*70b00*/  ISETP.LT.AND P5, PT, R68, UR18, !P4 ;  /* 0x0000001244007c0c */ /* 0x000fc6000e7a1270 */
[----:B-1----:R-:W2:Y:S01]  /*70b10*/  LDL.LU R63, [R1+0x680] ;  /* 0x00068000013f7983 */ /* 0x002ea20000300800 */
[----:B------:R-:W-:-:S09]  /*70b20*/  IMAD.WIDE R8, R164, 0x4, R28 ;  /* 0x00000004a4087825 */ /* 0x000fd200078e021c */
[----:B---3--:R1:W-:Y:S01]  /*70b30*/  @P5 STG.E desc[UR32][R8.64], R202 ;  /* 0x000000ca08005986 */ /* 0x0083e2000c101920 */
[----:B------:R-:W-:-:S03]  /*70b40*/  ISETP.LT.AND P5, PT, R45, UR18, !P4 ;  /* 0x000000122d007c0c */ /* 0x000fc6000e7a1270 */
[----:B-1----:R-:W3:Y:S01]  /*70b50*/  LDL.LU R202, [R1+0x5e0] ;  /* 0x0005e00001ca7983 */ /* 0x002ee20000300800 */
[----:B------:R-:W-:-:S09]  /*70b60*/  IMAD.WIDE R8, R164, 0x4, R26 ;  /* 0x00000004a4087825 */ /* 0x000fd200078e021a */
        /* <DEDUP_REMOVED lines=19> */
[----:B------:R-:W-:-:S12]  /*70ca0*/  IMAD.WIDE R8, R164, 0x4, R36 ;  /* 0x00000004a4087825 */ /* 0x000fd800078e0224 */
        /* <DEDUP_REMOVED lines=166> */
[----:B------:R-:W-:Y:S01]  /*71710*/  IMAD.WIDE R8, R161, 0x4, R30 ;  /* 0x00000004a1087825 */ /* 0x000fe200078e021e */
[----:B------:R-:W-:-:S08]  /*71720*/  ISETP.LT.AND P6, PT, R171, UR18, !P0 ;  /* 0x00000012ab007c0c */ /* 0x000fd0000c7c1270 */
        /* <DEDUP_REMOVED lines=22> */
[----:B------:R-:W-:-:S05]  /*71890*/  IMAD.WIDE R8, R161, 0x4, R2 ;  /* 0x00000004a1087825 */ /* 0x000fca00078e0202 */
        /* <DEDUP_REMOVED lines=129> */
[----:B------:R-:W-:-:S03]  /*720b0*/  IMAD.WIDE R8, R159, 0x4, R2 ;  /* 0x000000049f087825 */ /* 0x000fc600078e0202 */
[----:B------:R-:W4:Y:S06]  /*720c0*/  LDL.LU R200, [R1+0xf8c] ;  /* 0x000f8c0001c87983 */ /* 0x000f2c0000300800 */
        /* <DEDUP_REMOVED lines=461> */
[----:B------:R-:W-:Y:S01]  /*73da0*/  ISETP.LT.AND P0, PT, R251, UR18, !P1 ;  /* 0x00000012fb007c0c */ /* 0x000fe2000cf01270 */
[----:B-1----:R-:W-:Y:S02]  /*73db0*/  IMAD.WIDE R8, R157, 0x4, R34 ;  /* 0x000000049d087825 */ /* 0x002fe400078e0222 */
[----:B------:R-:W4:Y:S10]  /*73dc0*/  LDL.LU R224, [R1+0x208] ;  /* 0x0002080001e07983 */ /* 0x000f340000300800 */
[----:B--2---:R1:W-:Y:S01]  /*73dd0*/  @P0 STG.E desc[UR32][R8.64], R63 ;  /* 0x0000003f08000986 */ /* 0x0043e2000c101920 */
[----:B------:R-:W-:Y:S01]  /*73de0*/  ISETP.LT.AND P0, PT, R249, UR18, !P1 ;  /* 0x00000012f9007c0c */ /* 0x000fe2000cf01270 */
[----:B-1----:R-:W-:-:S02]  /*73df0*/  IMAD.WIDE R8, R157, 0x4, R32 ;  /* 0x000000049d087825 */ /* 0x002fc400078e0220 */
[----:B------:R-:W2:Y:S10]  /*73e00*/  LDL.LU R63, [R1+0xdac] ;  /* 0x000dac00013f7983 */ /* 0x000eb40000300800 */
[----:B---3--:R1:W-:Y:S01]  /*73e10*/  @P0 STG.E desc[UR32][R8.64], R202 ;  /* 0x000000ca08000986 */ /* 0x0083e2000c101920 */
[----:B------:R-:W-:Y:S01]  /*73e20*/  ISETP.LT.AND P0, PT, R138, UR18, !P1 ;  /* 0x000000128a007c0c */ /* 0x000fe2000cf01270 */
[----:B-1----:R-:W-:-:S02]  /*73e30*/  IMAD.WIDE R8, R157, 0x4, R38 ;  /* 0x000000049d087825 */ /* 0x002fc400078e0226 */
[----:B------:R-:W3:Y:S10]  /*73e40*/  LDL.LU R202, [R1+0xe2c] ;  /* 0x000e2c0001ca7983 */ /* 0x000ef40000300800 */
[----:B----4-:R1:W-:Y:S01]  /*73e50*/  @P0 STG.E desc[UR32][R8.64], R69 ;  /* 0x0000004508000986 */ /* 0x0103e2000c101920 */
[----:B------:R-:W-:Y:S01]  /*73e60*/  ISETP.LT.AND P0, PT, R136, UR18, !P1 ;  /* 0x0000001288007c0c */ /* 0x000fe2000cf01270 */
[----:B-1----:R-:W-:-:S02]  /*73e70*/  IMAD.WIDE R8, R157, 0x4, R52 ;  /* 0x000000049d087825 */ /* 0x002fc400078e0234 */
[----:B------:R-:W4:Y:S10]  /*73e80*/  LDL.LU R69, [R1+0xd9c] ;  /* 0x000d9c0001457983 */ /* 0x000f340000300800 */
[----:B------:R1:W-:Y:S01]  /*73e90*/  @P0 STG.E desc[UR32][R8.64], R203 ;  /* 0x000000cb08000986 */ /* 0x0003e2000c101920 */
        /* <DEDUP_REMOVED lines=11> */
[----:B------:R1:W-:Y:S04]  /*73f50*/  @P0 STG.E desc[UR32][R8.64], R43 ;  /* 0x0000002b08000986 */ /* 0x0003e8000c101920 */
[----:B-1----:R-:W4:Y:S01]  /*73f60*/  LDL.LU R43, [R1+0xd7c] ;  /* 0x000d7c00012b7983 */ /* 0x002f220000300800 */
[----:B------:R-:W-:-:S02]  /*73f70*/  LOP3.LUT P2, RZ, R58, 0x8000000, RZ, 0xc0, !PT ;  /* 0x080000003aff7812 */ /* 0x000fc4000784c0ff */
[----:B------:R-:W-:Y:S02]  /*73f80*/  ISETP.LT.AND P1, PT, R248, UR18, !P1 ;  /* 0x00000012f8007c0c */ /* 0x000fe4000cf21270 */
[----:B------:R-:W-:Y:S01]  /*73f90*/  ISETP.LT.AND P0, PT, R226, UR18, !P2 ;  /* 0x00000012e2007c0c */ /* 0x000fe2000d701270 */
[----:B------:R-:W-:-:S04]  /*73fa0*/  IMAD.WIDE R8, R157, 0x4, R56 ;  /* 0x000000049d087825 */ /* 0x000fc800078e0238 */
[----:B------:R-:W-:-:S06]  /*73fb0*/  IMAD.WIDE R10, R156, 0x4, R30 ;  /* 0x000000049c0a7825 */ /* 0x000fcc00078e021e */
[----:B------:R1:W-:Y:S01]  /*73fc0*/  @P1 STG.E desc[UR32][R8.64], R224 ;  /* 0x000000e008001986 */ /* 0x0003e2000c101920 */
[----:B------:R-:W-:-:S03]  /*73fd0*/  ISETP.LT.AND P1, PT, R68, UR18, !P2 ;  /* 0x0000001244007c0c */ /* 0x000fc6000d721270 */
[----:B-1----:R-:W4:Y:S01]  /*73fe0*/  LDL.LU R224, [R1+0xdec] ;  /* 0x000dec0001e07983 */ /* 0x002f220000300800 */
[----:B------:R-:W-:-:S03]  /*73ff0*/  IMAD.WIDE R8, R156, 0x4, R28 ;  /* 0x000000049c087825 */ /* 0x000fc600078e021c */
[----:B--2---:R1:W-:Y:S01]  /*74000*/  @P0 STG.E desc[UR32][R10.64], R63 ;  /* 0x0000003f0a000986 */ /* 0x0043e2000c101920 */
[----:B------:R-:W-:-:S03]  /*74010*/  ISETP.LT.AND P0, PT, R45, UR18, !P2 ;  /* 0x000000122d007c0c */ /* 0x000fc6000d701270 */
[----:B-1----:R-:W2:Y:S01]  /*74020*/  LDL.LU R63, [R1+0xd6c] ;  /* 0x000d6c00013f7983 */ /* 0x002ea20000300800 */
[----:B------:R-:W-:-:S03]  /*74030*/  IMAD.WIDE R10, R156, 0x4, R26 ;  /* 0x000000049c0a7825 */ /* 0x000fc600078e021a */
[----:B---3--:R1:W-:Y:S01]  /*74040*/  @P1 STG.E desc[UR32][R8.64], R202 ;  /* 0x000000ca08001986 */ /* 0x0083e2000c101920 */
[----:B------:R-:W-:-:S03]  /*74050*/  ISETP.LT.AND P1, PT, R252, UR18, !P2 ;  /* 0x00000012fc007c0c */ /* 0x000fc6000d721270 */
[----:B-1----:R-:W3:Y:S04]  /*74060*/  LDL.LU R202, [R1+0xddc] ;  /* 0x000ddc0001ca7983 */ /* 0x002ee80000300800 */
[----:B----4-:R1:W-:Y:S01]  /*74070*/  @P0 STG.E desc[UR32][R10.64], R69 ;  /* 0x000000450a000986 */ /* 0x0103e2000c101920 */
[----:B------:R-:W-:Y:S01]  /*74080*/  ISETP.LT.AND P0, PT, R139, UR18, !P2 ;  /* 0x000000128b007c0c */ /* 0x000fe2000d701270 */
[C---:B------:R-:W-:Y:S02]  /*74090*/  IMAD.WIDE R8, R156.reuse, 0x4, R24 ;  /* 0x000000049c087825 */ /* 0x040fe400078e0218 */
[----:B-1----:R-:W4:Y:S02]  /*740a0*/  LDL.LU R69, [R1+0xd5c] ;  /* 0x000d5c0001457983 */ /* 0x002f240000300800 */
[----:B------:R-:W-:-:S02]  /*740b0*/  IMAD.WIDE R10, R156, 0x4, R6 ;  /* 0x000000049c0a7825 */ /* 0x000fc400078e0206 */
[----:B------:R-:W4:Y:S04]  /*740c0*/  LDL.LU R201, [R1+0xdcc] ;  /* 0x000dcc0001c97983 */ /* 0x000f280000300800 */
[----:B------:R1:W-:Y:S01]  /*740d0*/  @P1 STG.E desc[UR32][R8.64], R203 ;  /* 0x000000cb08001986 */ /* 0x0003e2000c101920 */
[----:B------:R-:W-:-:S03]  /*740e0*/  ISETP.LT.AND P1, PT, R137, UR18, !P2 ;  /* 0x0000001289007c0c */ /* 0x000fc6000d721270 */
[----:B------:R1:W-:Y:S01]  /*740f0*/  @P0 STG.E desc[UR32][R10.64], R42 ;  /* 0x0000002a0a000986 */ /* 0x0003e2000c101920 */
[----:B------:R-:W-:Y:S01]  /*74100*/  ISETP.LT.AND P0, PT, R171, UR18, !P2 ;  /* 0x00000012ab007c0c */ /* 0x000fe2000d701270 */
[C---:B-1----:R-:W-:Y:S02]  /*74110*/  IMAD.WIDE R8, R156.reuse, 0x4, R4 ;  /* 0x000000049c087825 */ /* 0x042fe400078e0204 */
[----:B------:R-:W4:Y:S02]  /*74120*/  LDL.LU R42, [R1+0xd4c] ;  /* 0x000d4c00012a7983 */ /* 0x000f240000300800 */
[----:B------:R-:W-:Y:S02]  /*74130*/  IMAD.WIDE R10, R156, 0x4, R2 ;  /* 0x000000049c0a7825 */ /* 0x000fe400078e0202 */
[----:B------:R-:W4:Y:S04]  /*74140*/  LDL.LU R203, [R1+0xf90] ;  /* 0x000f900001cb7983 */ /* 0x000f280000300800 */
[----:B------:R1:W-:Y:S04]  /*74150*/  @P1 STG.E desc[UR32][R8.64], R70 ;  /* 0x0000004608001986 */ /* 0x0003e8000c101920 */
[----:B-1----:R-:W4:Y:S04]  /*74160*/  LDL.LU R70, [R1+0xdbc] ;  /* 0x000dbc0001467983 */ /* 0x002f280000300800 */
[----:B------:R1:W-:Y:S04]  /*74170*/  @P0 STG.E desc[UR32][R10.64], R43 ;  /* 0x0000002b0a000986 */ /* 0x0003e8000c101920 */
[----:B-1----:R-:W4:Y:S01]  /*74180*/  LDL.LU R43, [R1+0xd3c] ;  /* 0x000d3c00012b7983 */ /* 0x002f220000300800 */
[----:B------:R-:W-:-:S02]  /*74190*/  ISETP.LT.AND P1, PT, R169, UR18, !P2 ;  /* 0x00000012a9007c0c */ /* 0x000fc4000d721270 */
[----:B------:R-:W-:Y:S01]  /*741a0*/  ISETP.LT.AND P0, PT, R251, UR18, !P2 ;  /* 0x00000012fb007c0c */ /* 0x000fe2000d701270 */
[----:B------:R-:W-:-:S04]  /*741b0*/  IMAD.WIDE R8, R156, 0x4, R36 ;  /* 0x000000049c087825 */ /* 0x000fc800078e0224 */
[----:B------:R-:W-:-:S06]  /*741c0*/  IMAD.WIDE R10, R156, 0x4, R34 ;  /* 0x000000049c0a7825 */ /* 0x000fcc00078e0222 */
[----:B------:R1:W-:Y:S01]  /*741d0*/  @P1 STG.E desc[UR32][R8.64], R224 ;  /* 0x000000e008001986 */ /* 0x0003e2000c101920 */
[----:B------:R-:W-:Y:S01]  /*741e0*/  ISETP.LT.AND P1, PT, R249, UR18, !P2 ;  /* 0x00000012f9007c0c */ /* 0x000fe2000d721270 */
[----:B-1----:R-:W-:Y:S02]  /*741f0*/  IMAD.WIDE R8, R156, 0x4, R32 ;  /* 0x000000049c087825 */ /* 0x002fe400078e0220 */
[----:B------:R-:W4:Y:S04]  /*74200*/  LDL.LU R224, [R1+0xd2c] ;  /* 0x000d2c0001e07983 */ /* 0x000f280000300800 */
[----:B--2---:R1:W-:Y:S01]  /*74210*/  @P0 STG.E desc[UR32][R10.64], R63 ;  /* 0x0000003f0a000986 */ /* 0x0043e2000c101920 */
[----:B------:R-:W-:Y:S01]  /*74220*/  ISETP.LT.AND P0, PT, R138, UR18, !P2 ;  /* 0x000000128a007c0c */ /* 0x000fe2000d701270 */
[----:B-1----:R-:W-:-:S02]  /*74230*/  IMAD.WIDE R10, R156, 0x4, R38 ;  /* 0x000000049c0a7825 */ /* 0x002fc400078e0226 */
[----:B------:R-:W2:Y:S04]  /*74240*/  LDL.LU R63, [R1+0xd1c] ;  /* 0x000d1c00013f7983 */ /* 0x000ea80000300800 */
[----:B---3--:R1:W-:Y:S01]  /*74250*/  @P1 STG.E desc[UR32][R8.64], R202 ;  /* 0x000000ca08001986 */ /* 0x0083e2000c101920 */
[----:B------:R-:W-:-:S03]  /*74260*/  ISETP.LT.AND P1, PT, R136, UR18, !P2 ;  /* 0x0000001288007c0c */ /* 0x000fc6000d721270 */
[----:B-1----:R-:W3:Y:S04]  /*74270*/  LDL.LU R202, [R1+0xd0c] ;  /* 0x000d0c0001ca7983 */ /* 0x002ee80000300800 */
[----:B----4-:R1:W-:Y:S01]  /*74280*/  @P0 STG.E desc[UR32][R10.64], R69 ;  /* 0x000000450a000986 */ /* 0x0103e2000c101920 */
[----:B------:R-:W-:Y:S01]  /*74290*/  ISETP.LT.AND P0, PT, R170, UR18, !P2 ;  /* 0x00000012aa007c0c */ /* 0x000fe2000d701270 */
[----:B------:R-:W-:-:S05]  /*742a0*/  IMAD.WIDE R8, R156, 0x4, R52 ;  /* 0x000000049c087825 */ /* 0x000fca00078e0234 */
[----:B------:R4:W-:Y:S04]  /*742b0*/  @P1 STG.E desc[UR32][R8.64], R201 ;  /* 0x000000c908001986 */ /* 0x0009e8000c101920 */
[----:B-1----:R-:W3:Y:S01]  /*742c0*/  LDL.LU R69, [R1+0xb9c] ;  /* 0x000b9c0001457983 */ /* 0x002ee20000300800 */
[----:B------:R-:W-:Y:S01]  /*742d0*/  IMAD.WIDE R10, R156, 0x4, R54 ;  /* 0x000000049c0a7825 */ /* 0x000fe200078e0236 */
[----:B------:R-:W-:Y:S02]  /*742e0*/  ISETP.LT.AND P1, PT, R168, UR18, !P2 ;  /* 0x00000012a8007c0c */ /* 0x000fe4000d721270 */
[----:B------:R-:W3:Y:S01]  /*742f0*/  LDL.LU R200, [R1+0xa0c] ;  /* 0x000a0c0001c87983 */ /* 0x000ee20000300800 */
[----:B----4-:R-:W-:-:S03]  /*74300*/  IMAD.WIDE R8, R156, 0x4, R20 ;  /* 0x000000049c087825 */ /* 0x010fc600078e0214 */
[----:B------:R-:W4:Y:S04]  /*74310*/  LDL.LU R201, [R1+0x93c] ;  /* 0x00093c0001c97983 */ /* 0x000f280000300800 */
[----:B------:R1:W-:Y:S01]  /*74320*/  @P0 STG.E desc[UR32][R10.64], R42 ;  /* 0x0000002a0a000986 */ /* 0x0003e2000c101920 */
[----:B------:R-:W-:-:S03]  /*74330*/  ISETP.LT.AND P0, PT, R250, UR18, !P2 ;  /* 0x00000012fa007c0c */ /* 0x000fc6000d701270 */
[----:B-1----:R-:W4:Y:S01]  /*74340*/  LDL.LU R42, [R1+0x92c] ;  /* 0x00092c00012a7983 */ /* 0x002f220000300800 */
[----:B------:R-:W-:-:S03]  /*74350*/  IMAD.WIDE R10, R156, 0x4, R22 ;  /* 0x000000049c0a7825 */ /* 0x000fc600078e0216 */
[----:B------:R-:W-:Y:S06]  /*74360*/  @P1 STG.E desc[UR32][R8.64], R70 ;  /* 0x0000004608001986 */ /* 0x000fec000c101920 */
[----:B------:R1:W-:Y:S04]  /*74370*/  @P0 STG.E desc[UR32][R10.64], R43 ;  /* 0x0000002b0a000986 */ /* 0x0003e8000c101920 */
[----:B-1----:R-:W4:Y:S01]  /*74380*/  LDL.LU R43, [R1+0x8ec] ;  /* 0x0008ec00012b7983 */ /* 0x002f220000300800 */
[----:B------:R-:W-:-:S02]  /*74390*/  ISETP.LT.AND P2, PT, R248, UR18, !P2 ;  /* 0x00000012f8007c0c */ /* 0x000fc4000d741270 */
[----:B------:R-:W-:Y:S01]  /*743a0*/  LOP3.LUT P3, RZ, R58, 0x4000000, RZ, 0xc0, !PT ;  /* 0x040000003aff7812 */ /* 0x000fe2000786c0ff */
[----:B------:R-:W-:Y:S01]  /*743b0*/  IMAD.WIDE R8, R156, 0x4, R56 ;  /* 0x000000049c087825 */ /* 0x000fe200078e0238 */
[----:B------:R-:W4:Y:S02]  /*743c0*/  LDL.LU R70, [R1+0x8dc] ;  /* 0x0008dc0001467983 */ /* 0x000f240000300800 */
[----:B------:R-:W-:Y:S02]  /*743d0*/  ISETP.LT.AND P1, PT, R226, UR18, !P3 ;  /* 0x00000012e2007c0c */ /* 0x000fe4000df21270 */
[----:B------:R-:W-:-:S05]  /*743e0*/  ISETP.LT.AND P0, PT, R68, UR18, !P3 ;  /* 0x0000001244007c0c */ /* 0x000fca000df01270 */
[----:B------:R1:W-:Y:S01]  /*743f0*/  @P2 STG.E desc[UR32][R8.64], R224 ;  /* 0x000000e008002986 */ /* 0x0003e2000c101920 */
[----:B------:R-:W-:Y:S01]  /*74400*/  ISETP.LT.AND P2, PT, R45, UR18, !P3 ;  /* 0x000000122d007c0c */ /* 0x000fe2000df41270 */
[----:B------:R-:W-:-:S04]  /*74410*/  IMAD.WIDE R10, R203, 0x4, R28 ;  /* 0x00000004cb0a7825 */ /* 0x000fc800078e021c */
[C---:B-1----:R-:W-:Y:S01]  /*74420*/  IMAD.WIDE R8, R203.reuse, 0x4, R30 ;  /* 0x00000004cb087825 */ /* 0x042fe200078e021e */
[----:B------:R-:W4:Y:S04]  /*74430*/  LDL.LU R224, [R1+0x84c] ;  /* 0x00084c0001e07983 */ /* 0x000f280000300800 */
[----:B--2---:R1:W-:Y:S01]  /*74440*/  @P1 STG.E desc[UR32][R8.64], R63 ;  /* 0x0000003f08001986 */ /* 0x0043e2000c101920 */
[----:B------:R-:W-:Y:S01]  /*74450*/  ISETP.LT.AND P1, PT, R252, UR18, !P3 ;  /* 0x00000012fc007c0c */ /* 0x000fe2000df21270 */
[----:B-1----:R-:W-:Y:S02]  /*74460*/  IMAD.WIDE R8, R203, 0x4, R26 ;  /* 0x00000004cb087825 */ /* 0x002fe400078e021a */
[----:B------:R-:W2:Y:S04]  /*74470*/  LDL.LU R63, [R1+0x7bc] ;  /* 0x0007bc00013f7983 */ /* 0x000ea80000300800 */
[----:B---3--:R1:W-:Y:S01]  /*74480*/  @P0 STG.E desc[UR32][R10.64], R202 ;  /* 0x000000ca0a000986 */ /* 0x0083e2000c101920 */
[----:B------:R-:W-:-:S03]  /*74490*/  ISETP.LT.AND P0, PT, R139, UR18, !P3 ;  /* 0x000000128b007c0c */ /* 0x000fc6000df01270 */
[----:B-1----:R-:W3:Y:S04]  /*744a0*/  LDL.LU R202, [R1+0x6fc] ;  /* 0x0006fc0001ca7983 */ /* 0x002ee80000300800 */
[----:B------:R1:W-:Y:S01]  /*744b0*/  @P2 STG.E desc[UR32][R8.64], R69 ;  /* 0x0000004508002986 */ /* 0x0003e2000c101920 */
[----:B------:R-:W-:Y:S01]  /*744c0*/  ISETP.LT.AND P2, PT, R137, UR18, !P3 ;  /* 0x0000001289007c0c */ /* 0x000fe2000df41270 */
[----:B------:R-:W-:-:S04]  /*744d0*/  IMAD.WIDE R10, R203, 0x4, R6 ;  /* 0x00000004cb0a7825 */ /* 0x000fc800078e0206 */
[----:B-1----:R-:W-:Y:S01]  /*744e0*/  IMAD.WIDE R8, R203, 0x4, R24 ;  /* 0x00000004cb087825 */ /* 0x002fe200078e0218 */
[----:B------:R-:W3:Y:S04]  /*744f0*/  LDL.LU R69, [R1+0x5dc] ;  /* 0x0005dc0001457983 */ /* 0x000ee80000300800 */
[----:B------:R1:W-:Y:S01]  /*74500*/  @P1 STG.E desc[UR32][R8.64], R200 ;  /* 0x000000c808001986 */ /* 0x0003e2000c101920 */
[----:B------:R-:W-:-:S03]  /*74510*/  ISETP.LT.AND P1, PT, R171, UR18, !P3 ;  /* 0x00000012ab007c0c */ /* 0x000fc6000df21270 */
[----:B----4-:R-:W-:Y:S01]  /*74520*/  @P0 STG.E desc[UR32][R10.64], R201 ;  /* 0x000000c90a000986 */ /* 0x010fe2000c101920 */
[----:B-1----:R-:W-:-:S03]  /*74530*/  IMAD.WIDE R8, R203, 0x4, R4 ;  /* 0x00000004cb087825 */ /* 0x002fc600078e0204 */
[----:B------:R-:W4:Y:S04]  /*74540*/  LDL.LU R200, [R1+0x4ec] ;  /* 0x0004ec0001c87983 */ /* 0x000f280000300800 */
[----:B------:R1:W-:Y:S02]  /*74550*/  @P2 STG.E desc[UR32][R8.64], R42 ;  /* 0x0000002a08002986 */ /* 0x0003e4000c101920 */
[----:B-1----:R-:W-:Y:S02]  /*74560*/  IMAD.WIDE R8, R203, 0x4, R2 ;  /* 0x00000004cb087825 */ /* 0x002fe400078e0202 */
[----:B------:R-:W4:Y:S04]  /*74570*/  LDL.LU R42, [R1+0x28c] ;  /* 0x00028c00012a7983 */ /* 0x000f280000300800 */
[----:B------:R1:W-:Y:S04]  /*74580*/  @P1 STG.E desc[UR32][R8.64], R43 ;  /* 0x0000002b08001986 */ /* 0x0003e8000c101920 */
[----:B-1----:R-:W4:Y:S01]  /*74590*/  LDL.LU R43, [R1+0x16c] ;  /* 0x00016c00012b7983 */ /* 0x002f220000300800 */
[----:B------:R-:W-:-:S02]  /*745a0*/  ISETP.LT.AND P0, PT, R169, UR18, !P3 ;  /* 0x00000012a9007c0c */ /* 0x000fc4000df01270 */
[----:B------:R-:W-:Y:S01]  /*745b0*/  ISETP.LT.AND P2, PT, R251, UR18, !P3 ;  /* 0x00000012fb007c0c */ /* 0x000fe2000df41270 */
[----:B------:R-:W-:Y:S01]  /*745c0*/  IMAD.WIDE R10, R203, 0x4, R36 ;  /* 0x00000004cb0a7825 */ /* 0x000fe200078e0224 */
[----:B------:R-:W-:-:S03]  /*745d0*/  ISETP.LT.AND P1, PT, R249, UR18, !P3 ;  /* 0x00000012f9007c0c */ /* 0x000fc6000df21270 */
[----:B------:R-:W-:-:S06]  /*745e0*/  IMAD.WIDE R8, R203, 0x4, R34 ;  /* 0x00000004cb087825 */ /* 0x000fcc00078e0222 */
[----:B------:R1:W-:Y:S01]  /*745f0*/  @P0 STG.E desc[UR32][R10.64], R70 ;  /* 0x000000460a000986 */ /* 0x0003e2000c101920 */
[----:B------:R-:W-:-:S03]  /*74600*/  ISETP.LT.AND P0, PT, R138, UR18, !P3 ;  /* 0x000000128a007c0c */ /* 0x000fc6000df01270 */
[----:B------:R1:W-:Y:S01]  /*74610*/  @P2 STG.E desc[UR32][R8.64], R224 ;  /* 0x000000e008002986 */ /* 0x0003e2000c101920 */
[----:B------:R-:W-:-:S03]  /*74620*/  ISETP.LT.AND P2, PT, R136, UR18, !P3 ;  /* 0x0000001288007c0c */ /* 0x000fc6000df41270 */
[----:B-1----:R-:W4:Y:S04]  /*74630*/  LDL.LU R70, [R1+0x20c] ;  /* 0x00020c0001467983 */ /* 0x002f280000300800 */
[----:B------:R-:W4:Y:S01]  /*74640*/  LDL.LU R224, [R1+0xec0] ;  /* 0x000ec00001e07983 */ /* 0x000f220000300800 */
[----:B------:R-:W-:-:S03]  /*74650*/  IMAD.WIDE R8, R203, 0x4, R32 ;  /* 0x00000004cb087825 */ /* 0x000fc600078e0220 */
[----:B------:R-:W4:Y:S01]  /*74660*/  LDL.LU R201, [R1+0xf10] ;  /* 0x000f100001c97983 */ /* 0x000f220000300800 */
        /* <DEDUP_REMOVED lines=8> */
[----:B------:R1:W-:Y:S01]  /*746f0*/  @P2 STG.E desc[UR32][R8.64], R69 ;  /* 0x0000004508002986 */ /* 0x0003e2000c101920 */
[----:B------:R-:W-:Y:S01]  /*74700*/  ISETP.LT.AND P2, PT, R250, UR18, !P3 ;  /* 0x00000012fa007c0c */ /* 0x000fe2000df41270 */
[C---:B------:R-:W-:Y:S02]  /*74710*/  IMAD.WIDE R10, R203.reuse, 0x4, R20 ;  /* 0x00000004cb0a7825 */ /* 0x040fe400078e0214 */
[----:B-1----:R-:W3:Y:S02]  /*74720*/  LDL.LU R69, [R1+0xf50] ;  /* 0x000f500001457983 */ /* 0x002ee40000300800 */
[----:B------:R-:W-:-:S05]  /*74730*/  IMAD.WIDE R8, R203, 0x4, R54 ;  /* 0x00000004cb087825 */ /* 0x000fca00078e0236 */
[----:B----4-:R1:W-:Y:S02]  /*74740*/  @P1 STG.E desc[UR32][R8.64], R200 ;  /* 0x000000c808001986 */ /* 0x0103e4000c101920 */
[----:B-1----:R-:W-:Y:S02]  /*74750*/  IMAD.WIDE R8, R203, 0x4, R22 ;  /* 0x00000004cb087825 */ /* 0x002fe400078e0216 */
[----:B------:R1:W-:Y:S04]  /*74760*/  @P0 STG.E desc[UR32][R10.64], R42 ;  /* 0x0000002a0a000986 */ /* 0x0003e8000c101920 */
[----:B-1----:R-:W4:Y:S04]  /*74770*/  LDL.LU R42, [R1+0xf00] ;  /* 0x000f0000012a7983 */ /* 0x002f280000300800 */
[----:B------:R1:W-:Y:S04]  /*74780*/  @P2 STG.E desc[UR32][R8.64], R43 ;  /* 0x0000002b08002986 */ /* 0x0003e8000c101920 */
[----:B-1----:R-:W4:Y:S01]  /*74790*/  LDL.LU R43, [R1+0xe90] ;  /* 0x000e9000012b7983 */ /* 0x002f220000300800 */
[----:B------:R-:W-:-:S02]  /*747a0*/  LOP3.LUT P4, RZ, R58, 0x2000000, RZ, 0xc0, !PT ;  /* 0x020000003aff7812 */ /* 0x000fc4000788c0ff */
[----:B------:R-:W-:Y:S02]  /*747b0*/  ISETP.LT.AND P3, PT, R248, UR18, !P3 ;  /* 0x00000012f8007c0c */ /* 0x000fe4000df61270 */
[----:B------:R-:W-:Y:S01]  /*747c0*/  ISETP.LT.AND P1, PT, R226, UR18, !P4 ;  /* 0x00000012e2007c0c */ /* 0x000fe2000e721270 */
[----:B------:R-:W-:Y:S01]  /*747d0*/  IMAD.WIDE R8, R203, 0x4, R56 ;  /* 0x00000004cb087825 */ /* 0x000fe200078e0238 */
[----:B------:R-:W-:Y:S01]  /*747e0*/  ISETP.LT.AND P0, PT, R68, UR18, !P4 ;  /* 0x0000001244007c0c */ /* 0x000fe2000e701270 */
[----:B------:R-:W4:Y:S01]  /*747f0*/  LDL.LU R203, [R1+0xef0] ;  /* 0x000ef00001cb7983 */ /* 0x000f220000300800 */
[----:B------:R-:W-:Y:S01]  /*74800*/  ISETP.LT.AND P2, PT, R45, UR18, !P4 ;  /* 0x000000122d007c0c */ /* 0x000fe2000e741270 */
[----:B------:R-:W-:-:S06]  /*74810*/  IMAD.WIDE R10, R155, 0x4, R30 ;  /* 0x000000049b0a7825 */ /* 0x000fcc00078e021e */
[----:B------:R1:W-:Y:S01]  /*74820*/  @P3 STG.E desc[UR32][R8.64], R70 ;  /* 0x0000004608003986 */ /* 0x0003e2000c101920 */
[----:B------:R-:W-:Y:S01]  /*74830*/  IMAD.WIDE R12, R155, 0x4, R28 ;  /* 0x000000049b0c7825 */ /* 0x000fe200078e021c */
[----:B------:R-:W-:Y:S02]  /*74840*/  ISETP.LT.AND P3, PT, R139, UR18, !P4 ;  /* 0x000000128b007c0c */ /* 0x000fe4000e761270 */
[----:B------:R1:W-:Y:S01]  /*74850*/  @P1 STG.E desc[UR32][R10.64], R224 ;  /* 0x000000e00a001986 */ /* 0x0003e2000c101920 */
[----:B------:R-:W-:-:S03]  /*74860*/  ISETP.LT.AND P1, PT, R252, UR18, !P4 ;  /* 0x00000012fc007c0c */ /* 0x000fc6000e721270 */
[----:B-1----:R-:W4:Y:S01]  /*74870*/  LDL.LU R70, [R1+0xe80] ;  /* 0x000e800001467983 */ /* 0x002f220000300800 */
[----:B------:R-:W-:-:S03]  /*74880*/  IMAD.WIDE R8, R155, 0x4, R26 ;  /* 0x000000049b087825 */ /* 0x000fc600078e021a */
[----:B------:R-:W4:Y:S01]  /*74890*/  LDL.LU R224, [R1+0xf60] ;  /* 0x000f600001e07983 */ /* 0x000f220000300800 */
[----:B------:R-:W-:-:S03]  /*748a0*/  IMAD.WIDE R10, R155, 0x4, R6 ;  /* 0x000000049b0a7825 */ /* 0x000fc600078e0206 */
[----:B------:R1:W-:Y:S01]  /*748b0*/  @P0 STG.E desc[UR32][R12.64], R201 ;  /* 0x000000c90c000986 */ /* 0x0003e2000c101920 */
[----:B------:R-:W-:-:S03]  /*748c0*/  ISETP.LT.AND P0, PT, R137, UR18, !P4 ;  /* 0x0000001289007c0c */ /* 0x000fc6000e701270 */
[----:B-1----:R-:W4:Y:S01]  /*748d0*/  LDL.LU R201, [R1+0xf20] ;  /* 0x000f200001c97983 */ /* 0x002f220000300800 */
[----:B------:R-:W-:-:S03]  /*748e0*/  IMAD.WIDE R12, R155, 0x4, R4 ;  /* 0x000000049b0c7825 */ /* 0x000fc600078e0204 */
[----:B--2---:R1:W-:Y:S01]  /*748f0*/  @P2 STG.E desc[UR32][R8.64], R63 ;  /* 0x0000003f08002986 */ /* 0x0043e2000c101920 */
[----:B------:R-:W-:Y:S01]  /*74900*/  ISETP.LT.AND P2, PT, R171, UR18, !P4 ;  /* 0x00000012ab007c0c */ /* 0x000fe2000e741270 */
[C---:B-1----:R-:W-:Y:S02]  /*74910*/  IMAD.WIDE R8, R155.reuse, 0x4, R24 ;  /* 0x000000049b087825 */ /* 0x042fe400078e0218 */
[----:B------:R-:W2:Y:S04]  /*74920*/  LDL.LU R63, [R1+0xee0] ;  /* 0x000ee000013f7983 */ /* 0x000ea80000300800 */
[----:B---3--:R1:W-:Y:S04]  /*74930*/  @P1 STG.E desc[UR32][R8.64], R202 ;  /* 0x000000ca08001986 */ /* 0x0083e8000c101920 */
[----:B------:R3:W-:Y:S01]  /*74940*/  @P3 STG.E desc[UR32][R10.64], R69 ;  /* 0x000000450a003986 */ /* 0x0007e2000c101920 */
[----:B-1----:R-:W-:-:S03]  /*74950*/  IMAD.WIDE R8, R155, 0x4, R2 ;  /* 0x000000049b087825 */ /* 0x002fc600078e0202 */
[----:B---3--:R-:W3:Y:S04]  /*74960*/  LDL.LU R69, [R1+0xe70] ;  /* 0x000e700001457983 */ /* 0x008ee80000300800 */
[----:B------:R-:W3:Y:S04]  /*74970*/  LDL.LU R202, [R1+0xe40] ;  /* 0x000e400001ca7983 */ /* 0x000ee80000300800 */
[----:B----4-:R1:W-:Y:S04]  /*74980*/  @P0 STG.E desc[UR32][R12.64], R42 ;  /* 0x0000002a0c000986 */ /* 0x0103e8000c101920 */
[----:B-1----:R-:W4:Y:S04]  /*74990*/  LDL.LU R42, [R1+0xb40] ;  /* 0x000b4000012a7983 */ /* 0x002f280000300800 */
[----:B------:R1:W-:Y:S04]  /*749a0*/  @P2 STG.E desc[UR32][R8.64], R43 ;  /* 0x0000002b08002986 */ /* 0x0003e8000c101920 */
[----:B-1----:R-:W4:Y:S01]  /*749b0*/  LDL.LU R43, [R1+0xa90] ;  /* 0x000a9000012b7983 */ /* 0x002f220000300800 */
[----:B------:R-:W-:-:S02]  /*749c0*/  ISETP.LT.AND P1, PT, R169, UR18, !P4 ;  /* 0x00000012a9007c0c */ /* 0x000fc4000e721270 */
[----:B------:R-:W-:Y:S02]  /*749d0*/  ISETP.LT.AND P3, PT, R251, UR18, !P4 ;  /* 0x00000012fb007c0c */ /* 0x000fe4000e761270 */
[----:B------:R-:W-:Y:S01]  /*749e0*/  ISETP.LT.AND P0, PT, R249, UR18, !P4 ;  /* 0x00000012f9007c0c */ /* 0x000fe2000e701270 */
[----:B------:R-:W-:Y:S01]  /*749f0*/  IMAD.WIDE R8, R155, 0x4, R36 ;  /* 0x000000049b087825 */ /* 0x000fe200078e0224 */
[----:B------:R-:W-:-:S03]  /*74a00*/  ISETP.LT.AND P2, PT, R138, UR18, !P4 ;  /* 0x000000128a007c0c */ /* 0x000fc6000e741270 */
[----:B------:R-:W-:-:S04]  /*74a10*/  IMAD.WIDE R10, R155, 0x4, R34 ;  /* 0x000000049b0a7825 */ /* 0x000fc800078e0222 */
[----:B------:R-:W-:Y:S01]  /*74a20*/  IMAD.WIDE R12, R155, 0x4, R32 ;  /* 0x000000049b0c7825 */ /* 0x000fe200078e0220 */
[----:B------:R1:W-:Y:S04]  /*74a30*/  @P1 STG.E desc[UR32][R8.64], R203 ;  /* 0x000000cb08001986 */ /* 0x0003e8000c101920 */
        /* <DEDUP_REMOVED lines=8> */
[----:B------:R1:W-:Y:S01]  /*74ac0*/  @P2 STG.E desc[UR32][R8.64], R201 ;  /* 0x000000c908002986 */ /* 0x0003e2000c101920 */
[----:B------:R-:W-:-:S02]  /*74ad0*/  ISETP.LT.AND P1, PT, R168, UR18, !P4 ;  /* 0x00000012a8007c0c */ /* 0x000fc4000e721270 */
[----:B------:R-:W-:Y:S01]  /*74ae0*/  ISETP.LT.AND P2, PT, R250, UR18, !P4 ;  /* 0x00000012fa007c0c */ /* 0x000fe2000e741270 */
[----:B------:R-:W4:Y:S01]  /*74af0*/  LDL.LU R224, [R1+0x8c0] ;  /* 0x0008c00001e07983 */ /* 0x000f220000300800 */
[----:B------:R-:W-:-:S03]  /*74b00*/  ISETP.LT.AND P4, PT, R248, UR18, !P4 ;  /* 0x00000012f8007c0c */ /* 0x000fc6000e781270 */
[----:B------:R-:W4:Y:S01]  /*74b10*/  LDL.LU R200, [R1+0x6d0] ;  /* 0x0006d00001c87983 */ /* 0x000f220000300800 */
[----:B-1----:R-:W-:-:S04]  /*74b20*/  IMAD.WIDE R8, R155, 0x4, R52 ;  /* 0x000000049b087825 */ /* 0x002fc800078e0234 */
[C---:B------:R-:W-:Y:S01]  /*74b30*/  IMAD.WIDE R12, R155.reuse, 0x4, R20 ;  /* 0x000000049b0c7825 */ /* 0x040fe200078e0214 */
[----:B--2---:R1:W-:Y:S03]  /*74b40*/  @P0 STG.E desc[UR32][R8.64], R63 ;  /* 0x0000003f08000986 */ /* 0x0043e6000c101920 */
[C---:B-1----:R-:W-:Y:S01]  /*74b50*/  IMAD.WIDE R8, R155.reuse, 0x4, R22 ;  /* 0x000000049b087825 */ /* 0x042fe200078e0216 */
[----:B---3--:R1:W-:Y:S04]  /*74b60*/  @P3 STG.E desc[UR32][R10.64], R69 ;  /* 0x000000450a003986 */ /* 0x0083e8000c101920 */
[----:B-1----:R-:W2:Y:S01]  /*74b70*/  LDL.LU R69, [R1+0x5c0] ;  /* 0x0005c00001457983 */ /* 0x002ea20000300800 */
[----:B------:R-:W-:-:S03]  /*74b80*/  IMAD.WIDE R10, R155, 0x4, R56 ;  /* 0x000000049b0a7825 */ /* 0x000fc600078e0238 */
[----:B------:R-:W3:Y:S04]  /*74b90*/  LDL.LU R201, [R1+0x4c0] ;  /* 0x0004c00001c97983 */ /* 0x000ee80000300800 */
[----:B------:R-:W3:Y:S04]  /*74ba0*/  LDL.LU R63, [R1+0x270] ;  /* 0x00027000013f7983 */ /* 0x000ee80000300800 */
[----:B------:R1:W-:Y:S04]  /*74bb0*/  @P1 STG.E desc[UR32][R12.64], R202 ;  /* 0x000000ca0c001986 */ /* 0x0003e8000c101920 */
[----:B-1----:R-:W3:Y:S04]  /*74bc0*/  LDL.LU R202, [R1+0x1f0] ;  /* 0x0001f00001ca7983 */ /* 0x002ee80000300800 */
[----:B----4-:R1:W-:Y:S04]  /*74bd0*/  @P2 STG.E desc[UR32][R8.64], R42 ;  /* 0x0000002a08002986 */ /* 0x0103e8000c101920 */
[----:B-1----:R-:W4:Y:S04]  /*74be0*/  LDL.LU R42, [R1+0x150] ;  /* 0x00015000012a7983 */ /* 0x002f280000300800 */
[----:B------:R1:W-:Y:S04]  /*74bf0*/  @P4 STG.E desc[UR32][R10.64], R43 ;  /* 0x0000002b0a004986 */ /* 0x0003e8000c101920 */
[----:B-1----:R-:W4:Y:S01]  /*74c00*/  LDL.LU R43, [R1+0xe0] ;  /* 0x0000e000012b7983 */ /* 0x002f220000300800 */
[----:B------:R-:W-:-:S04]  /*74c10*/  LOP3.LUT P5, RZ, R58, 0x1000000, RZ, 0xc0, !PT ;  /* 0x010000003aff7812 */ /* 0x000fc800078ac0ff */
[----:B------:R-:W-:Y:S02]  /*74c20*/  ISETP.LT.AND P3, PT, R226, UR18, !P5 ;  /* 0x00000012e2007c0c */ /* 0x000fe4000ef61270 */
[----:B------:R-:W-:Y:S02]  /*74c30*/  ISETP.LT.AND P1, PT, R68, UR18, !P5 ;  /* 0x0000001244007c0c */ /* 0x000fe4000ef21270 */
[----:B------:R-:W-:Y:S02]  /*74c40*/  ISETP.LT.AND P0, PT, R45, UR18, !P5 ;  /* 0x000000122d007c0c */ /* 0x000fe4000ef01270 */
[----:B------:R-:W-:Y:S01]  /*74c50*/  ISETP.LT.AND P4, PT, R252, UR18, !P5 ;  /* 0x00000012fc007c0c */ /* 0x000fe2000ef81270 */
[----:B------:R-:W-:Y:S01]  /*74c60*/  IMAD.WIDE R8, R154, 0x4, R30 ;  /* 0x000000049a087825 */ /* 0x000fe200078e021e */
[----:B------:R-:W-:-:S03]  /*74c70*/  ISETP.LT.AND P2, PT, R139, UR18, !P5 ;  /* 0x000000128b007c0c */ /* 0x000fc6000ef41270 */
[C---:B------:R-:W-:Y:S02]  /*74c80*/  IMAD.WIDE R10, R154.reuse, 0x4, R28 ;  /* 0x000000049a0a7825 */ /* 0x040fe400078e021c */
[----:B------:R1:W-:Y:S01]  /*74c90*/  @P3 STG.E desc[UR32][R8.64], R203 ;  /* 0x000000cb08003986 */ /* 0x0003e2000c101920 */
[----:B------:R-:W-:Y:S01]  /*74ca0*/  ISETP.LT.AND P3, PT, R137, UR18, !P5 ;  /* 0x0000001289007c0c */ /* 0x000fe2000ef61270 */
[C---:B------:R-:W-:Y:S02]  /*74cb0*/  IMAD.WIDE R12, R154.reuse, 0x4, R26 ;  /* 0x000000049a0c7825 */ /* 0x040fe400078e021a */
[----:B------:R1:W-:Y:S01]  /*74cc0*/  @P1 STG.E desc[UR32][R10.64], R70 ;  /* 0x000000460a001986 */ /* 0x0003e2000c101920 */
[----:B------:R-:W-:Y:S01]  /*74cd0*/  ISETP.LT.AND P1, PT, R171, UR18, !P5 ;  /* 0x00000012ab007c0c */ /* 0x000fe2000ef21270 */
[C---:B-1----:R-:W-:Y:S02]  /*74ce0*/  IMAD.WIDE R8, R154.reuse, 0x4, R24 ;  /* 0x000000049a087825 */ /* 0x042fe400078e0218 */
[----:B------:R1:W-:Y:S02]  /*74cf0*/  @P0 STG.E desc[UR32][R12.64], R224 ;  /* 0x000000e00c000986 */ /* 0x0003e4000c101920 */
[----:B------:R-:W-:-:S02]  /*74d00*/  IMAD.WIDE R10, R154, 0x4, R6 ;  /* 0x000000049a0a7825 */ /* 0x000fc400078e0206 */
[----:B------:R-:W4:Y:S01]  /*74d10*/  LDL.LU R203, [R1+0xd0] ;  /* 0x0000d00001cb7983 */ /* 0x000f220000300800 */
[----:B------:R-:W-:-:S03]  /*74d20*/  ISETP.LT.AND P0, PT, R169, UR18, !P5 ;  /* 0x00000012a9007c0c */ /* 0x000fc6000ef01270 */
[----:B------:R-:W4:Y:S04]  /*74d30*/  LDL.LU R70, [R1+0xc0] ;  /* 0x0000c00001467983 */ /* 0x000f280000300800 */
[----:B------:R1:W-:Y:S01]  /*74d40*/  @P4 STG.E desc[UR32][R8.64], R200 ;  /* 0x000000c808004986 */ /* 0x0003e2000c101920 */
[----:B------:R-:W-:-:S03]  /*74d50*/  ISETP.LT.AND P4, PT, R251, UR18, !P5 ;  /* 0x00000012fb007c0c */ /* 0x000fc6000ef81270 */
[----:B-1----:R-:W4:Y:S01]  /*74d60*/  LDL.LU R224, [R1+0x40] ;  /* 0x0000400001e07983 */ /* 0x002f220000300800 */
[----:B------:R-:W-:-:S04]  /*74d70*/  IMAD.WIDE R12, R154, 0x4, R36 ;  /* 0x000000049a0c7825 */ /* 0x000fc800078e0224 */
[----:B------:R-:W-:Y:S01]  /*74d80*/  IMAD.WIDE R8, R154, 0x4, R4 ;  /* 0x000000049a087825 */ /* 0x000fe200078e0204 */
[----:B--2---:R1:W-:Y:S01]  /*74d90*/  @P2 STG.E desc[UR32][R10.64], R69 ;  /* 0x000000450a002986 */ /* 0x0043e2000c101920 */
[----:B------:R-:W-:-:S03]  /*74da0*/  ISETP.LT.AND P2, PT, R249, UR18, !P5 ;  /* 0x00000012f9007c0c */ /* 0x000fc6000ef41270 */
[----:B---3--:R2:W-:Y:S01]  /*74db0*/  @P3 STG.E desc[UR32][R8.64], R201 ;  /* 0x000000c908003986 */ /* 0x0085e2000c101920 */
[----:B-1----:R-:W-:-:S03]  /*74dc0*/  IMAD.WIDE R10, R154, 0x4, R2 ;  /* 0x000000049a0a7825 */ /* 0x002fc600078e0202 */
[----:B------:R-:W3:Y:S01]  /*74dd0*/  LDL.LU R69, [R1+0xf94] ;  /* 0x000f940001457983 */ /* 0x000ee20000300800 */
[----:B--2---:R-:W-:-:S03]  /*74de0*/  IMAD.WIDE R8, R154, 0x4, R34 ;  /* 0x000000049a087825 */ /* 0x004fc600078e0222 */
[----:B------:R1:W-:Y:S04]  /*74df0*/  @P1 STG.E desc[UR32][R10.64], R63 ;  /* 0x0000003f0a001986 */ /* 0x0003e8000c101920 */
[----:B------:R-:W2:Y:S04]  /*74e00*/  LDL.LU R200, [R1+0xec4] ;  /* 0x000ec40001c87983 */ /* 0x000ea80000300800 */
[----:B------:R-:W-:Y:S01]  /*74e10*/  @P0 STG.E desc[UR32][R12.64], R202 ;  /* 0x000000ca0c000986 */ /* 0x000fe2000c101920 */
[----:B-1----:R-:W-:-:S03]  /*74e20*/  IMAD.WIDE R10, R154, 0x4, R32 ;  /* 0x000000049a0a7825 */ /* 0x002fc600078e0220 */
[----:B----4-:R1:W-:Y:S04]  /*74e30*/  @P4 STG.E desc[UR32][R8.64], R42 ;  /* 0x0000002a08004986 */ /* 0x0103e8000c101920 */
[----:B-1----:R-:W4:Y:S04]  /*74e40*/  LDL.LU R42, [R1+0xf14] ;  /* 0x000f1400012a7983 */ /* 0x002f280000300800 */
[----:B------:R1:W-:Y:S04]  /*74e50*/  @P2 STG.E desc[UR32][R10.64], R43 ;  /* 0x0000002b0a002986 */ /* 0x0003e8000c101920 */
[----:B-1----:R-:W4:Y:S01]  /*74e60*/  LDL.LU R43, [R1+0xeb4] ;  /* 0x000eb400012b7983 */ /* 0x002f220000300800 */
[----:B------:R-:W-:-:S02]  /*74e70*/  ISETP.LT.AND P3, PT, R138, UR18, !P5 ;  /* 0x000000128a007c0c */ /* 0x000fc4000ef61270 */
[----:B------:R-:W-:Y:S02]  /*74e80*/  ISETP.LT.AND P1, PT, R136, UR18, !P5 ;  /* 0x0000001288007c0c */ /* 0x000fe4000ef21270 */
[----:B------:R-:W-:Y:S02]  /*74e90*/  ISETP.LT.AND P0, PT, R170, UR18, !P5 ;  /* 0x00000012aa007c0c */ /* 0x000fe4000ef01270 */
[----:B------:R-:W-:Y:S01]  /*74ea0*/  ISETP.LT.AND P4, PT, R168, UR18, !P5 ;  /* 0x00000012a8007c0c */ /* 0x000fe2000ef81270 */
[----:B------:R-:W-:Y:S01]  /*74eb0*/  IMAD.WIDE R8, R154, 0x4, R38 ;  /* 0x000000049a087825 */ /* 0x000fe200078e0226 */
[----:B------:R-:W-:Y:S01]  /*74ec0*/  ISETP.LT.AND P2, PT, R250, UR18, !P5 ;  /* 0x00000012fa007c0c */ /* 0x000fe2000ef41270 */
[----:B------:R-:W4:Y:S02]  /*74ed0*/  LDL.LU R63, [R1+0xf74] ;  /* 0x000f7400013f7983 */ /* 0x000f240000300800 */
[----:B------:R-:W-:Y:S01]  /*74ee0*/  IMAD.WIDE R10, R154, 0x4, R52 ;  /* 0x000000049a0a7825 */ /* 0x000fe200078e0234 */
[----:B------:R-:W-:Y:S01]  /*74ef0*/  LOP3.LUT P6, RZ, R58, 0x800000, RZ, 0xc0, !PT ;  /* 0x008000003aff7812 */ /* 0x000fe200078cc0ff */
[----:B------:R-:W4:Y:S02]  /*74f00*/  LDL.LU R202, [R1+0xf54] ;  /* 0x000f540001ca7983 */ /* 0x000f240000300800 */
[----:B------:R-:W-:Y:S01]  /*74f10*/  IMAD.WIDE R12, R154, 0x4, R54 ;  /* 0x000000049a0c7825 */ /* 0x000fe200078e0236 */
[----:B------:R-:W-:Y:S01]  /*74f20*/  ISETP.LT.AND P5, PT, R248, UR18, !P5 ;  /* 0x00000012f8007c0c */ /* 0x000fe2000efa1270 */
[----:B------:R1:W-:Y:S01]  /*74f30*/  @P3 STG.E desc[UR32][R8.64], R203 ;  /* 0x000000cb08003986 */ /* 0x0003e2000c101920 */
[----:B------:R-:W-:-:S03]  /*74f40*/  ISETP.LT.AND P3, PT, R226, UR18, !P6 ;  /* 0x00000012e2007c0c */ /* 0x000fc6000f761270 */
[----:B------:R1:W-:Y:S01]  /*74f50*/  @P1 STG.E desc[UR32][R10.64], R70 ;  /* 0x000000460a001986 */ /* 0x0003e2000c101920 */
[----:B------:R-:W-:Y:S01]  /*74f60*/  ISETP.LT.AND P1, PT, R68, UR18, !P6 ;  /* 0x0000001244007c0c */ /* 0x000fe2000f721270 */
[C---:B-1----:R-:W-:Y:S02]  /*74f70*/  IMAD.WIDE R8, R154.reuse, 0x4, R20 ;  /* 0x000000049a087825 */ /* 0x042fe400078e0214 */
[----:B------:R-:W-:Y:S01]  /*74f80*/  @P0 STG.E desc[UR32][R12.64], R224 ;  /* 0x000000e00c000986 */ /* 0x000fe2000c101920 */
[----:B------:R-:W-:Y:S01]  /*74f90*/  ISETP.LT.AND P0, PT, R45, UR18, !P6 ;  /* 0x000000122d007c0c */ /* 0x000fe2000f701270 */
[C---:B------:R-:W-:Y:S02]  /*74fa0*/  IMAD.WIDE R10, R154.reuse, 0x4, R22 ;  /* 0x000000049a0a7825 */ /* 0x040fe400078e0216 */
[----:B------:R1:W-:Y:S04]  /*74fb0*/  @P4 STG.E desc[UR32][R8.64], R152 ;  /* 0x0000009808004986 */ /* 0x0003e8000c101920 */
[----:B------:R1:W-:Y:S01]  /*74fc0*/  @P2 STG.E desc[UR32][R10.64], R153 ;  /* 0x000000990a002986 */ /* 0x0003e2000c101920 */
[----:B------:R-:W-:-:S03]  /*74fd0*/  IMAD.WIDE R154, R154, 0x4, R56 ;  /* 0x000000049a9a7825 */ /* 0x000fc600078e0238 */
[----:B-1----:R-:W4:Y:S04]  /*74fe0*/  LDL.LU R152, [R1+0x2af0] ;  /* 0x002af00001987983 */ /* 0x002f280000300800 */
[----:B------:R-:W4:Y:S04]  /*74ff0*/  LDL.LU R153, [R1+0x2aec] ;  /* 0x002aec0001997983 */ /* 0x000f280000300800 */
[----:B------:R-:W4:Y:S04]  /*75000*/  LDL.LU R201, [R1+0xf04] ;  /* 0x000f040001c97983 */ /* 0x000f280000300800 */
[----:B------:R-:W4:Y:S04]  /*75010*/  LDL.LU R203, [R1+0xe94] ;  /* 0x000e940001cb7983 */ /* 0x000f280000300800 */
[----:B------:R-:W4:Y:S04]  /*75020*/  LDL.LU R70, [R1+0xef4] ;  /* 0x000ef40001467983 */ /* 0x000f280000300800 */
[----:B------:R-:W4:Y:S04]  /*75030*/  LDL.LU R224, [R1+0xe84] ;  /* 0x000e840001e07983 */ /* 0x000f280000300800 */
[----:B------:R-:W-:Y:S04]  /*75040*/  @P5 STG.E desc[UR32][R154.64], R15 ;  /* 0x0000000f9a005986 */ /* 0x000fe8000c101920 */
[----:B------:R-:W4:Y:S01]  /*75050*/  LDL.LU R16, [R1+0x2a80] ;  /* 0x002a800001107983 */ /* 0x000f220000300800 */
[----:B---3--:R-:W-:-:S04]  /*75060*/  IMAD.WIDE R12, R69, 0x4, R30 ;  /* 0x00000004450c7825 */ /* 0x008fc800078e021e */
[----:B------:R-:W-:-:S04]  /*75070*/  IMAD.WIDE R10, R69, 0x4, R28 ;  /* 0x00000004450a7825 */ /* 0x000fc800078e021c */
[----:B------:R-:W-:Y:S01]  /*75080*/  IMAD.WIDE R8, R69, 0x4, R26 ;  /* 0x0000000445087825 */ /* 0x000fe200078e021a */
[----:B--2---:R-:W-:Y:S04]  /*75090*/  @P3 STG.E desc[UR32][R12.64], R200 ;  /* 0x000000c80c003986 */ /* 0x004fe8000c101920 */
[----:B----4-:R1:W-:Y:S04]  /*750a0*/  @P1 STG.E desc[UR32][R10.64], R42 ;  /* 0x0000002a0a001986 */ /* 0x0103e8000c101920 */
[----:B-1----:R-:W2:Y:S04]  /*750b0*/  LDL.LU R42, [R1+0xf64] ;  /* 0x000f6400012a7983 */ /* 0x002ea80000300800 */
[----:B------:R1:W-:Y:S04]  /*750c0*/  @P0 STG.E desc[UR32][R8.64], R43 ;  /* 0x0000002b08000986 */ /* 0x0003e8000c101920 */
[----:B-1----:R-:W3:Y:S01]  /*750d0*/  LDL.LU R43, [R1+0xf24] ;  /* 0x000f2400012b7983 */ /* 0x002ee20000300800 */
[----:B------:R-:W-:-:S02]  /*750e0*/  ISETP.LT.AND P4, PT, R252, UR18, !P6 ;  /* 0x00000012fc007c0c */ /* 0x000fc4000f781270 */
[----:B------:R-:W-:Y:S01]  /*750f0*/  ISETP.LT.AND P2, PT, R139, UR18, !P6 ;  /* 0x000000128b007c0c */ /* 0x000fe2000f741270 */
[----:B------:R-:W-:Y:S01]  /*75100*/  IMAD.WIDE R14, R69, 0x4, R24 ;  /* 0x00000004450e7825 */ /* 0x000fe200078e0218 */
[----:B------:R-:W-:Y:S01]  /*75110*/  ISETP.LT.AND P0, PT, R137, UR18, !P6 ;  /* 0x0000001289007c0c */ /* 0x000fe2000f701270 */
[----:B------:R-:W4:Y:S02]  /*75120*/  LDL.LU R200, [R1+0xee4] ;  /* 0x000ee40001c87983 */ /* 0x000f240000300800 */
[----:B------:R-:W-:Y:S01]  /*75130*/  IMAD.WIDE R8, R69, 0x4, R6 ;  /* 0x0000000445087825 */ /* 0x000fe200078e0206 */
[----:B------:R-:W-:Y:S02]  /*75140*/  ISETP.LT.AND P3, PT, R169, UR18, !P6 ;  /* 0x00000012a9007c0c */ /* 0x000fe4000f761270 */
[----:B------:R-:W-:-:S03]  /*75150*/  ISETP.LT.AND P1, PT, R251, UR18, !P6 ;  /* 0x00000012fb007c0c */ /* 0x000fc6000f721270 */
[----:B------:R1:W-:Y:S01]  /*75160*/  @P4 STG.E desc[UR32][R14.64], R63 ;  /* 0x0000003f0e004986 */ /* 0x0003e2000c101920 */
[----:B------:R-:W-:-:S03]  /*75170*/  ISETP.LT.AND P4, PT, R171, UR18, !P6 ;  /* 0x00000012ab007c0c */ /* 0x000fc6000f781270 */
[----:B------:R1:W-:Y:S01]  /*75180*/  @P2 STG.E desc[UR32][R8.64], R202 ;  /* 0x000000ca08002986 */ /* 0x0003e2000c101920 */
[----:B------:R-:W-:Y:S01]  /*75190*/  ISETP.LT.AND P5, PT, R249, UR18, !P6 ;  /* 0x00000012f9007c0c */ /* 0x000fe2000f7a1270 */
[C---:B------:R-:W-:Y:S02]  /*751a0*/  IMAD.WIDE R10, R69.reuse, 0x4, R2 ;  /* 0x00000004450a7825 */ /* 0x040fe400078e0202 */
[----:B-1----:R-:W4:Y:S04]  /*751b0*/  LDL.LU R63, [R1+0xe74] ;  /* 0x000e7400013f7983 */ /* 0x002f280000300800 */
[----:B------:R-:W4:Y:S01]  /*751c0*/  LDL.LU R202, [R1+0xe44] ;  /* 0x000e440001ca7983 */ /* 0x000f220000300800 */
[----:B------:R-:W-:Y:S01]  /*751d0*/  IMAD.WIDE R8, R69, 0x4, R4 ;  /* 0x0000000445087825 */ /* 0x000fe200078e0204 */
[----:B------:R-:W-:-:S03]  /*751e0*/  ISETP.LT.AND P2, PT, R138, UR18, !P6 ;  /* 0x000000128a007c0c */ /* 0x000fc6000f741270 */
[----:B------:R-:W-:-:S04]  /*751f0*/  IMAD.WIDE R12, R69, 0x4, R36 ;  /* 0x00000004450c7825 */ /* 0x000fc800078e0224 */
[C---:B------:R-:W-:Y:S01]  /*75200*/  IMAD.WIDE R14, R69.reuse, 0x4, R34 ;  /* 0x00000004450e7825 */ /* 0x040fe200078e0222 */
[----:B------:R1:W-:Y:S04]  /*75210*/  @P0 STG.E desc[UR32][R8.64], R201 ;  /* 0x000000c908000986 */ /* 0x0003e8000c101920 */
[----:B------:R1:W-:Y:S04]  /*75220*/  @P4 STG.E desc[UR32][R10.64], R203 ;  /* 0x000000cb0a004986 */ /* 0x0003e8000c101920 */
[----:B------:R1:W-:Y:S04]  /*75230*/  @P3 STG.E desc[UR32][R12.64], R70 ;  /* 0x000000460c003986 */ /* 0x0003e8000c101920 */
[----:B------:R1:W-:Y:S02]  /*75240*/  @P1 STG.E desc[UR32][R14.64], R224 ;  /* 0x000000e00e001986 */ /* 0x0003e4000c101920 */
[----:B-1----:R-:W-:-:S02]  /*75250*/  IMAD.WIDE R8, R69, 0x4, R32 ;  /* 0x0000000445087825 */ /* 0x002fc400078e0220 */
[----:B------:R-:W4:Y:S02]  /*75260*/  LDL.LU R203, [R1+0xb44] ;  /* 0x000b440001cb7983 */ /* 0x000f240000300800 */
[----:B------:R-:W-:Y:S02]  /*75270*/  IMAD.WIDE R10, R69, 0x4, R38 ;  /* 0x00000004450a7825 */ /* 0x000fe400078e0226 */
[----:B------:R-:W4:Y:S04]  /*75280*/  LDL.LU R70, [R1+0xa94] ;  /* 0x000a940001467983 */ /* 0x000f280000300800 */
[----:B------:R-:W4:Y:S04]  /*75290*/  LDL.LU R224, [R1+0x9f4] ;  /* 0x0009f40001e07983 */ /* 0x000f280000300800 */
[----:B------:R-:W4:Y:S04]  /*752a0*/  LDL.LU R201, [R1+0x8f4] ;  /* 0x0008f40001c97983 */ /* 0x000f280000300800 */
[----:B--2---:R1:W-:Y:S04]  /*752b0*/  @P5 STG.E desc[UR32][R8.64], R42 ;  /* 0x0000002a08005986 */ /* 0x0043e8000c101920 */
[----:B-1----:R-:W2:Y:S04]  /*752c0*/  LDL.LU R42, [R1+0x8c4] ;  /* 0x0008c400012a7983 */ /* 0x002ea80000300800 */
[----:B---3--:R1:W-:Y:S04]  /*752d0*/  @P2 STG.E desc[UR32][R10.64], R43 ;  /* 0x0000002b0a002986 */ /* 0x0083e8000c101920 */
[----:B-1----:R-:W3:Y:S01]  /*752e0*/  LDL.LU R43, [R1+0x6d4] ;  /* 0x0006d400012b7983 */ /* 0x002ee20000300800 */
[----:B------:R-:W-:-:S02]  /*752f0*/  ISETP.LT.AND P1, PT, R136, UR18, !P6 ;  /* 0x0000001288007c0c */ /* 0x000fc4000f721270 */
[----:B------:R-:W-:Y:S02]  /*75300*/  ISETP.LT.AND P4, PT, R170, UR18, !P6 ;  /* 0x00000012aa007c0c */ /* 0x000fe4000f781270 */
[----:B------:R-:W-:Y:S01]  /*75310*/  ISETP.LT.AND P3, PT, R168, UR18, !P6 ;  /* 0x00000012a8007c0c */ /* 0x000fe2000f761270 */
[----:B------:R-:W-:Y:S01]  /*75320*/  IMAD.WIDE R8, R69, 0x4, R52 ;  /* 0x0000000445087825 */ /* 0x000fe200078e0234 */
[----:B------:R-:W-:-:S03]  /*75330*/  ISETP.GE.AND P0, PT, R16, UR4, PT ;  /* 0x0000000410007c0c */ /* 0x000fc6000bf06270 */
[----:B------:R-:W-:Y:S01]  /*75340*/  IMAD.WIDE R10, R69, 0x4, R54 ;  /* 0x00000004450a7825 */ /* 0x000fe200078e0236 */
[----:B------:R-:W-:-:S03]  /*75350*/  ISETP.LT.AND P2, PT, R250, UR18, !P6 ;  /* 0x00000012fa007c0c */ /* 0x000fc6000f741270 */
[C---:B------:R-:W-:Y:S01]  /*75360*/  IMAD.WIDE R12, R69.reuse, 0x4, R20 ;  /* 0x00000004450c7825 */ /* 0x040fe200078e0214 */
[----:B----4-:R1:W-:Y:S01]  /*75370*/  @P1 STG.E desc[UR32][R8.64], R200 ;  /* 0x000000c808001986 */ /* 0x0103e2000c101920 */
[----:B------:R-:W-:Y:S02]  /*75380*/  ISETP.LT.AND P6, PT, R248, UR18, !P6 ;  /* 0x00000012f8007c0c */ /* 0x000fe4000f7c1270 */
[----:B------:R-:W-:Y:S01]  /*75390*/  ISETP.LT.AND P5, PT, R226, UR18, !P0 ;  /* 0x00000012e2007c0c */ /* 0x000fe2000c7a1270 */
[----:B------:R4:W-:Y:S04]  /*753a0*/  @P4 STG.E desc[UR32][R10.64], R63 ;  /* 0x0000003f0a004986 */ /* 0x0009e8000c101920 */
[----:B------:R4:W-:Y:S01]  /*753b0*/  @P3 STG.E desc[UR32][R12.64], R202 ;  /* 0x000000ca0c003986 */ /* 0x0009e2000c101920 */
[----:B------:R-:W-:Y:S01]  /*753c0*/  ISETP.LT.AND P4, PT, R68, UR18, !P0 ;  /* 0x0000001244007c0c */ /* 0x000fe2000c781270 */
[----:B-1----:R-:W-:-:S02]  /*753d0*/  IMAD.WIDE R8, R69, 0x4, R22 ;  /* 0x0000000445087825 */ /* 0x002fc400078e0216 */
[----:B----4-:R-:W4:Y:S02]  /*753e0*/  LDL.LU R63, [R1+0x5c4] ;  /* 0x0005c400013f7983 */ /* 0x010f240000300800 */
[----:B------:R-:W-:Y:S02]  /*753f0*/  IMAD.WIDE R10, R69, 0x4, R56 ;  /* 0x00000004450a7825 */ /* 0x000fe400078e0238 */
[----:B------:R-:W4:Y:S01]  /*75400*/  LDL.LU R202, [R1+0x4c4] ;  /* 0x0004c40001ca7983 */ /* 0x000f220000300800 */
[----:B------:R-:W-:-:S03]  /*75410*/  ISETP.LT.AND P3, PT, R45, UR18, !P0 ;  /* 0x000000122d007c0c */ /* 0x000fc6000c761270 */
[----:B------:R-:W4:Y:S01]  /*75420*/  LDL.LU R69, [R1+0x274] ;  /* 0x0002740001457983 */ /* 0x000f220000300800 */
[----:B------:R-:W-:Y:S01]  /*75430*/  ISETP.LT.AND P1, PT, R252, UR18, !P0 ;  /* 0x00000012fc007c0c */ /* 0x000fe2000c721270 */
[C---:B------:R-:W-:Y:S02]  /*75440*/  IMAD.WIDE R12, R153.reuse, 0x4, R30 ;  /* 0x00000004990c7825 */ /* 0x040fe400078e021e */
[----:B------:R1:W-:Y:S04]  /*75450*/  @P2 STG.E desc[UR32][R8.64], R203 ;  /* 0x000000cb08002986 */ /* 0x0003e8000c101920 */
[----:B------:R1:W-:Y:S04]  /*75460*/  @P6 STG.E desc[UR32][R10.64], R70 ;  /* 0x000000460a006986 */ /* 0x0003e8000c101920 */
[----:B------:R1:W-:Y:S02]  /*75470*/  @P5 STG.E desc[UR32][R12.64], R224 ;  /* 0x000000e00c005986 */ /* 0x0003e4000c101920 */
[----:B-1----:R-:W-:-:S02]  /*75480*/  IMAD.WIDE R8, R153, 0x4, R28 ;  /* 0x0000000499087825 */ /* 0x002fc400078e021c */
[----:B------:R-:W4:Y:S02]  /*75490*/  LDL.LU R203, [R1+0x1f4] ;  /* 0x0001f40001cb7983 */ /* 0x000f240000300800 */
[C---:B------:R-:W-:Y:S02]  /*754a0*/  IMAD.WIDE R10, R153.reuse, 0x4, R26 ;  /* 0x00000004990a7825 */ /* 0x040fe400078e021a */
[----:B------:R-:W4:Y:S02]  /*754b0*/  LDL.LU R70, [R1+0x154] ;  /* 0x0001540001467983 */ /* 0x000f240000300800 */
[----:B------:R-:W-:Y:S02]  /*754c0*/  IMAD.WIDE R12, R153, 0x4, R24 ;  /* 0x00000004990c7825 */ /* 0x000fe400078e0218 */
[----:B------:R-:W4:Y:S04]  /*754d0*/  LDL.LU R224, [R1+0xe4] ;  /* 0x0000e40001e07983 */ /* 0x000f280000300800 */
[----:B------:R-:W-:Y:S04]  /*754e0*/  @P4 STG.E desc[UR32][R8.64], R201 ;  /* 0x000000c908004986 */ /* 0x000fe8000c101920 */
        /* <DEDUP_REMOVED lines=8> */
[----:B------:R-:W-:-:S04]  /*75570*/  IMAD.WIDE R8, R153, 0x4, R6 ;  /* 0x0000000499087825 */ /* 0x000fc800078e0206 */
[----:B------:R-:W-:Y:S01]  /*75580*/  IMAD.WIDE R10, R153, 0x4, R4 ;  /* 0x00000004990a7825 */ /* 0x000fe200078e0204 */
[----:B------:R-:W-:-:S03]  /*75590*/  ISETP.LT.AND P4, PT, R169, UR18, !P0 ;  /* 0x00000012a9007c0c */ /* 0x000fc6000c781270 */
[----:B------:R-:W-:Y:S01]  /*755a0*/  IMAD.WIDE R12, R153, 0x4, R2 ;  /* 0x00000004990c7825 */ /* 0x000fe200078e0202 */
[----:B------:R-:W-:Y:S02]  /*755b0*/  ISETP.LT.AND P3, PT, R251, UR18, !P0 ;  /* 0x00000012fb007c0c */ /* 0x000fe4000c761270 */
[----:B------:R-:W-:Y:S01]  /*755c0*/  ISETP.LT.AND P1, PT, R249, UR18, !P0 ;  /* 0x00000012f9007c0c */ /* 0x000fe2000c721270 */
[----:B----4-:R-:W-:Y:S04]  /*755d0*/  @P6 STG.E desc[UR32][R8.64], R63 ;  /* 0x0000003f08006986 */ /* 0x010fe8000c101920 */
[----:B------:R1:W-:Y:S04]  /*755e0*/  @P5 STG.E desc[UR32][R10.64], R202 ;  /* 0x000000ca0a005986 */ /* 0x0003e8000c101920 */
[----:B------:R4:W-:Y:S01]  /*755f0*/  @P2 STG.E desc[UR32][R12.64], R69 ;  /* 0x000000450c002986 */ /* 0x0009e2000c101920 */
[----:B------:R-:W-:-:S02]  /*75600*/  ISETP.LT.AND P6, PT, R138, UR18, !P0 ;  /* 0x000000128a007c0c */ /* 0x000fc4000c7c1270 */
[----:B------:R-:W-:Y:S01]  /*75610*/  ISETP.LT.AND P5, PT, R136, UR18, !P0 ;  /* 0x0000001288007c0c */ /* 0x000fe2000c7a1270 */
[----:B-1----:R-:W3:Y:S04]  /*75620*/  LDL.LU R202, [R1+0x34] ;  /* 0x0000340001ca7983 */ /* 0x002ee80000300800 */
[----:B----4-:R-:W4:Y:S01]  /*75630*/  LDL.LU R69, [R1+0x24] ;  /* 0x0000240001457983 */ /* 0x010f220000300800 */
[----:B------:R-:W-:Y:S01]  /*75640*/  IMAD.WIDE R8, R153, 0x4, R36 ;  /* 0x0000000499087825 */ /* 0x000fe200078e0224 */
[----:B------:R-:W-:-:S03]  /*75650*/  ISETP.LT.AND P2, PT, R170, UR18, !P0 ;  /* 0x00000012aa007c0c */ /* 0x000fc6000c741270 */
[----:B------:R-:W-:-:S04]  /*75660*/  IMAD.WIDE R10, R153, 0x4, R34 ;  /* 0x00000004990a7825 */ /* 0x000fc800078e0222 */
[C---:B------:R-:W-:Y:S01]  /*75670*/  IMAD.WIDE R12, R153.reuse, 0x4, R32 ;  /* 0x00000004990c7825 */ /* 0x040fe200078e0220 */
        /* <DEDUP_REMOVED lines=9> */
[----:B--2---:R-:W-:Y:S04]  /*75710*/  @P6 STG.E desc[UR32][R8.64], R42 ;  /* 0x0000002a08006986 */ /* 0x004fe8000c101920 */
[----:B---3--:R-:W-:Y:S04]  /*75720*/  @P5 STG.E desc[UR32][R10.64], R43 ;  /* 0x0000002b0a005986 */ /* 0x008fe8000c101920 */
[----:B------:R1:W-:Y:S04]  /*75730*/  @P2 STG.E desc[UR32][R12.64], R152 ;  /* 0x000000980c002986 */ /* 0x0003e8000c101920 */
[----:B-1----:R-:W2:Y:S01]  /*75740*/  LDL.LU R152, [R1+0x2ae8] ;  /* 0x002ae80001987983 */ /* 0x002ea20000300800 */
[----:B------:R-:W-:-:S02]  /*75750*/  ISETP.LT.AND P4, PT, R168, UR18, !P0 ;  /* 0x00000012a8007c0c */ /* 0x000fc4000c781270 */
[----:B------:R-:W-:Y:S01]  /*75760*/  ISETP.LT.AND P3, PT, R250, UR18, !P0 ;  /* 0x00000012fa007c0c */ /* 0x000fe2000c761270 */
[----:B------:R-:W3:Y:S01]  /*75770*/  LDL.LU R42, [R1+0xf78] ;  /* 0x000f7800012a7983 */ /* 0x000ee20000300800 */
[----:B------:R-:W-:-:S03]  /*75780*/  IMAD.WIDE R8, R153, 0x4, R20 ;  /* 0x0000000499087825 */ /* 0x000fc600078e0214 */
[----:B------:R-:W3:Y:S01]  /*75790*/  LDL.LU R43, [R1+0xf58] ;  /* 0x000f5800012b7983 */ /* 0x000ee20000300800 */
[----:B------:R-:W-:-:S03]  /*757a0*/  IMAD.WIDE R10, R153, 0x4, R22 ;  /* 0x00000004990a7825 */ /* 0x000fc600078e0216 */
[----:B------:R-:W3:Y:S04]  /*757b0*/  LDL.LU R200, [R1+0xf08] ;  /* 0x000f080001c87983 */ /* 0x000ee80000300800 */
[----:B------:R-:W3:Y:S04]  /*757c0*/  LDL.LU R201, [R1+0xe98] ;  /* 0x000e980001c97983 */ /* 0x000ee80000300800 */
[----:B------:R1:W-:Y:S04]  /*757d0*/  @P4 STG.E desc[UR32][R8.64], R202 ;  /* 0x000000ca08004986 */ /* 0x0003e8000c101920 */
[----:B----4-:R4:W-:Y:S01]  /*757e0*/  @P3 STG.E desc[UR32][R10.64], R69 ;  /* 0x000000450a003986 */ /* 0x0109e2000c101920 */
[----:B------:R-:W-:-:S03]  /*757f0*/  ISETP.GE.AND P1, PT, R14, UR4, PT ;  /* 0x000000040e007c0c */ /* 0x000fc6000bf26270 */
[----:B-1----:R-:W3:Y:S04]  /*75800*/  LDL.LU R202, [R1+0xef8] ;  /* 0x000ef80001ca7983 */ /* 0x002ee80000300800 */
[----:B----4-:R-:W4:Y:S01]  /*75810*/  LDL.LU R69, [R1+0xe88] ;  /* 0x000e880001457983 */ /* 0x010f220000300800 */
[----:B------:R-:W-:Y:S02]  /*75820*/  ISETP.LT.AND P0, PT, R248, UR18, !P0 ;  /* 0x00000012f8007c0c */ /* 0x000fe4000c701270 */
[----:B------:R-:W-:Y:S02]  /*75830*/  ISETP.LT.AND P6, PT, R226, UR18, !P1 ;  /* 0x00000012e2007c0c */ /* 0x000fe4000cfc1270 */
[----:B------:R-:W-:Y:S01]  /*75840*/  ISETP.LT.AND P5, PT, R68, UR18, !P1 ;  /* 0x0000001244007c0c */ /* 0x000fe2000cfa1270 */
[----:B------:R-:W-:-:S08]  /*75850*/  IMAD.WIDE R8, R153, 0x4, R56 ;  /* 0x0000000499087825 */ /* 0x000fd000078e0238 */
[----:B------:R1:W-:Y:S04]  /*75860*/  @P0 STG.E desc[UR32][R8.64], R147 ;  /* 0x0000009308000986 */ /* 0x0003e8000c101920 */
[----:B-1----:R-:W4:Y:S01]  /*75870*/  LDL.LU R147, [R1+0x2ae4] ;  /* 0x002ae40001937983 */ /* 0x002f220000300800 */
[----:B--2---:R-:W-:-:S04]  /*75880*/  IMAD.WIDE R10, R152, 0x4, R30 ;  /* 0x00000004980a7825 */ /* 0x004fc800078e021e */
[----:B------:R-:W-:Y:S01]  /*75890*/  IMAD.WIDE R12, R152, 0x4, R28 ;  /* 0x00000004980c7825 */ /* 0x000fe200078e021c */
[----:B------:R1:W-:Y:S04]  /*758a0*/  @P6 STG.E desc[UR32][R10.64], R203 ;  /* 0x000000cb0a006986 */ /* 0x0003e8000c101920 */
[----:B------:R2:W-:Y:S04]  /*758b0*/  @P5 STG.E desc[UR32][R12.64], R70 ;  /* 0x000000460c005986 */ /* 0x0005e8000c101920 */
[----:B-1----:R-:W4:Y:S04]  /*758c0*/  LDL.LU R203, [R1+0xf68] ;  /* 0x000f680001cb7983 */ /* 0x002f280000300800 */
[----:B------:R-:W4:Y:S04]  /*758d0*/  LDL.LU R16, [R1+0x2a88] ;  /* 0x002a880001107983 */ /* 0x000f280000300800 */
[----:B--2---:R-:W2:Y:S01]  /*758e0*/  LDL.LU R70, [R1+0xf28] ;  /* 0x000f280001467983 */ /* 0x004ea20000300800 */
[----:B------:R-:W-:-:S02]  /*758f0*/  ISETP.LT.AND P2, PT, R45, UR18, !P1 ;  /* 0x000000122d007c0c */ /* 0x000fc4000cf41270 */
[----:B------:R-:W-:Y:S01]  /*75900*/  ISETP.LT.AND P4, PT, R252, UR18, !P1 ;  /* 0x00000012fc007c0c */ /* 0x000fe2000cf81270 */
[C---:B------:R-:W-:Y:S01]  /*75910*/  IMAD.WIDE R14, R152.reuse, 0x4, R26 ;  /* 0x00000004980e7825 */ /* 0x040fe200078e021a */
[----:B------:R-:W-:Y:S02]  /*75920*/  ISETP.LT.AND P3, PT, R139, UR18, !P1 ;  /* 0x000000128b007c0c */ /* 0x000fe4000cf61270 */
[----:B------:R-:W-:Y:S02]  /*75930*/  ISETP.LT.AND P0, PT, R137, UR18, !P1 ;  /* 0x0000001289007c0c */ /* 0x000fe4000cf01270 */
[----:B------:R-:W-:Y:S01]  /*75940*/  ISETP.LT.AND P6, PT, R171, UR18, !P1 ;  /* 0x00000012ab007c0c */ /* 0x000fe2000cfc1270 */
[----:B------:R-:W-:Y:S01]  /*75950*/  IMAD.WIDE R8, R152, 0x4, R24 ;  /* 0x0000000498087825 */ /* 0x000fe200078e0218 */
[----:B------:R-:W-:-:S03]  /*75960*/  ISETP.LT.AND P5, PT, R169, UR18, !P1 ;  /* 0x00000012a9007c0c */ /* 0x000fc6000cfa1270 */
[----:B------:R1:W-:Y:S01]  /*75970*/  @P2 STG.E desc[UR32][R14.64], R224 ;  /* 0x000000e00e002986 */ /* 0x0003e2000c101920 */
[----:B------:R-:W-:Y:S01]  /*75980*/  ISETP.LT.AND P2, PT, R251, UR18, !P1 ;  /* 0x00000012fb007c0c */ /* 0x000fe2000cf41270 */
[C---:B------:R-:W-:Y:S02]  /*75990*/  IMAD.WIDE R10, R152.reuse, 0x4, R6 ;  /* 0x00000004980a7825 */ /* 0x040fe400078e0206 */
[----:B---3--:R3:W-:Y:S02]  /*759a0*/  @P4 STG.E desc[UR32][R8.64], R42 ;  /* 0x0000002a08004986 */ /* 0x0087e4000c101920 */
[C---:B------:R-:W-:Y:S02]  /*759b0*/  IMAD.WIDE R12, R152.reuse, 0x4, R2 ;  /* 0x00000004980c7825 */ /* 0x040fe400078e0202 */
[----:B------:R3:W-:Y:S04]  /*759c0*/  @P3 STG.E desc[UR32][R10.64], R43 ;  /* 0x0000002b0a003986 */ /* 0x0007e8000c101920 */
[----:B-1----:R-:W2:Y:S01]  /*759d0*/  LDL.LU R224, [R1+0xf98] ;  /* 0x000f980001e07983 */ /* 0x002ea20000300800 */
[----:B------:R-:W-:-:S03]  /*759e0*/  IMAD.WIDE R14, R152, 0x4, R4 ;  /* 0x00000004980e7825 */ /* 0x000fc600078e0204 */
[----:B------:R-:W2:Y:S01]  /*759f0*/  LDL.LU R62, [R1+0xee8] ;  /* 0x000ee800013e7983 */ /* 0x000ea20000300800 */
[----:B---3--:R-:W-:-:S03]  /*75a00*/  IMAD.WIDE R8, R152, 0x4, R34 ;  /* 0x0000000498087825 */ /* 0x008fc600078e0222 */
[----:B------:R-:W3:Y:S01]  /*75a10*/  LDL.LU R63, [R1+0xe78] ;  /* 0x000e7800013f7983 */ /* 0x000ee20000300800 */
[----:B------:R-:W-:-:S03]  /*75a20*/  IMAD.WIDE R10, R152, 0x4, R36 ;  /* 0x00000004980a7825 */ /* 0x000fc600078e0224 */
[----:B------:R-:W3:Y:S04]  /*75a30*/  LDL.LU R42, [R1+0xe48] ;  /* 0x000e4800012a7983 */ /* 0x000ee80000300800 */
[----:B------:R-:W3:Y:S04]  /*75a40*/  LDL.LU R43, [R1+0xb48] ;  /* 0x000b4800012b7983 */ /* 0x000ee80000300800 */
[----:B------:R-:W-:Y:S04]  /*75a50*/  @P0 STG.E desc[UR32][R14.64], R200 ;  /* 0x000000c80e000986 */ /* 0x000fe8000c101920 */
[----:B------:R-:W-:Y:S04]  /*75a60*/  @P6 STG.E desc[UR32][R12.64], R201 ;  /* 0x000000c90c006986 */ /* 0x000fe8000c101920 */
[----:B------:R1:W-:Y:S04]  /*75a70*/  @P5 STG.E desc[UR32][R10.64], R202 ;  /* 0x000000ca0a005986 */ /* 0x0003e8000c101920 */
[----:B----4-:R4:W-:Y:S04]  /*75a80*/  @P2 STG.E desc[UR32][R8.64], R69 ;  /* 0x0000004508002986 */ /* 0x0109e8000c101920 */
[----:B-1----:R-:W3:Y:S04]  /*75a90*/  LDL.LU R202, [R1+0xa98] ;  /* 0x000a980001ca7983 */ /* 0x002ee80000300800 */
[----:B----4-:R-:W4:Y:S01]  /*75aa0*/  LDL.LU R69, [R1+0x9f8] ;  /* 0x0009f80001457983 */ /* 0x010f220000300800 */
[----:B------:R-:W-:-:S02]  /*75ab0*/  ISETP.LT.AND P4, PT, R249, UR18, !P1 ;  /* 0x00000012f9007c0c */ /* 0x000fc4000cf81270 */
[----:B------:R-:W-:Y:S01]  /*75ac0*/  ISETP.LT.AND P3, PT, R138, UR18, !P1 ;  /* 0x000000128a007c0c */ /* 0x000fe2000cf61270 */
[C---:B------:R-:W-:Y:S01]  /*75ad0*/  IMAD.WIDE R14, R152.reuse, 0x4, R32 ;  /* 0x00000004980e7825 */ /* 0x040fe200078e0220 */
[----:B------:R-:W4:Y:S03]  /*75ae0*/  LDL.LU R200, [R1+0x8f8] ;  /* 0x0008f80001c87983 */ /* 0x000f260000300800 */
[----:B------:R-:W-:Y:S01]  /*75af0*/  IMAD.WIDE R8, R152, 0x4, R38 ;  /* 0x0000000498087825 */ /* 0x000fe200078e0226 */
[----:B------:R-:W4:Y:S05]  /*75b00*/  LDL.LU R201, [R1+0x8c8] ;  /* 0x0008c80001c97983 */ /* 0x000f2a0000300800 */
[----:B------:R1:W-:Y:S04]  /*75b10*/  @P4 STG.E desc[UR32][R14.64], R203 ;  /* 0x000000cb0e004986 */ /* 0x0003e8000c101920 */
[----:B--2---:R2:W-:Y:S04]  /*75b20*/  @P3 STG.E desc[UR32][R8.64], R70 ;  /* 0x0000004608003986 */ /* 0x0045e8000c101920 */
[----:B-1----:R-:W4:Y:S04]  /*75b30*/  LDL.LU R203, [R1+0x6d8] ;  /* 0x0006d80001cb7983 */ /* 0x002f280000300800 */
[----:B--2---:R-:W2:Y:S01]  /*75b40*/  LDL.LU R70, [R1+0x5c8] ;  /* 0x0005c80001467983 */ /* 0x004ea20000300800 */
[----:B------:R-:W-:-:S02]  /*75b50*/  ISETP.LT.AND P2, PT, R136, UR18, !P1 ;  /* 0x0000001288007c0c */ /* 0x000fc4000cf41270 */
[----:B------:R-:W-:Y:S02]  /*75b60*/  ISETP.LT.AND P6, PT, R170, UR18, !P1 ;  /* 0x00000012aa007c0c */ /* 0x000fe4000cfc1270 */
[----:B------:R-:W-:Y:S02]  /*75b70*/  ISETP.LT.AND P5, PT, R168, UR18, !P1 ;  /* 0x00000012a8007c0c */ /* 0x000fe4000cfa1270 */
[----:B------:R-:W-:Y:S02]  /*75b80*/  ISETP.LT.AND P4, PT, R250, UR18, !P1 ;  /* 0x00000012fa007c0c */ /* 0x000fe4000cf81270 */
[----:B------:R-:W-:Y:S01]  /*75b90*/  ISETP.GE.AND P0, PT, R16, UR4, PT ;  /* 0x0000000410007c0c */ /* 0x000fe2000bf06270 */
[----:B------:R-:W-:Y:S01]  /*75ba0*/  IMAD.WIDE R8, R152, 0x4, R52 ;  /* 0x0000000498087825 */ /* 0x000fe200078e0234 */
[----:B------:R-:W-:Y:S02]  /*75bb0*/  ISETP.LT.AND P1, PT, R248, UR18, !P1 ;  /* 0x00000012f8007c0c */ /* 0x000fe4000cf21270 */
[----:B------:R-:W-:Y:S01]  /*75bc0*/  ISETP.LT.AND P3, PT, R226, UR18, !P0 ;  /* 0x00000012e2007c0c */ /* 0x000fe2000c761270 */
[----:B------:R-:W-:-:S04]  /*75bd0*/  IMAD.WIDE R10, R152, 0x4, R54 ;  /* 0x00000004980a7825 */ /* 0x000fc800078e0236 */
[C---:B------:R-:W-:Y:S01]  /*75be0*/  IMAD.WIDE R12, R152.reuse, 0x4, R20 ;  /* 0x00000004980c7825 */ /* 0x040fe200078e0214 */
[----:B------:R1:W-:Y:S03]  /*75bf0*/  @P2 STG.E desc[UR32][R8.64], R62 ;  /* 0x0000003e08002986 */ /* 0x0003e6000c101920 */
[C---:B------:R-:W-:Y:S01]  /*75c00*/  IMAD.WIDE R14, R152.reuse, 0x4, R22 ;  /* 0x00000004980e7825 */ /* 0x040fe200078e0216 */
[----:B---3--:R-:W-:Y:S04]  /*75c10*/  @P6 STG.E desc[UR32][R10.64], R63 ;  /* 0x0000003f0a006986 */ /* 0x008fe8000c101920 */
[----:B------:R3:W-:Y:S01]  /*75c20*/  @P5 STG.E desc[UR32][R12.64], R42 ;  /* 0x0000002a0c005986 */ /* 0x0007e2000c101920 */
[----:B------:R-:W-:-:S03]  /*75c30*/  IMAD.WIDE R152, R152, 0x4, R56 ;  /* 0x0000000498987825 */ /* 0x000fc600078e0238 */
[----:B------:R3:W-:Y:S01]  /*75c40*/  @P4 STG.E desc[UR32][R14.64], R43 ;  /* 0x0000002b0e004986 */ /* 0x0007e2000c101920 */
[----:B-1----:R-:W-:-:S03]  /*75c50*/  IMAD.WIDE R8, R224, 0x4, R30 ;  /* 0x00000004e0087825 */ /* 0x002fc600078e021e */
[----:B---3--:R-:W3:Y:S04]  /*75c60*/  LDL.LU R42, [R1+0x4c8] ;  /* 0x0004c800012a7983 */ /* 0x008ee80000300800 */
[----:B------:R-:W3:Y:S04]  /*75c70*/  LDL.LU R43, [R1+0x278] ;  /* 0x00027800012b7983 */ /* 0x000ee80000300800 */
[----:B------:R-:W3:Y:S04]  /*75c80*/  LDL.LU R63, [R1+0x1f8] ;  /* 0x0001f800013f7983 */ /* 0x000ee80000300800 */
[----:B------:R-:W3:Y:S04]  /*75c90*/  LDL.LU R16, [R1+0x2a8c] ;  /* 0x002a8c0001107983 */ /* 0x000ee80000300800 */
[----:B------:R1:W-:Y:S04]  /*75ca0*/  @P1 STG.E desc[UR32][R152.64], R202 ;  /* 0x000000ca98001986 */ /* 0x0003e8000c101920 */
[----:B----4-:R4:W-:Y:S04]  /*75cb0*/  @P3 STG.E desc[UR32][R8.64], R69 ;  /* 0x0000004508003986 */ /* 0x0109e8000c101920 */
[----:B-1----:R-:W3:Y:S04]  /*75cc0*/  LDL.LU R202, [R1+0x158] ;  /* 0x0001580001ca7983 */ /* 0x002ee80000300800 */
[----:B----4-:R-:W4:Y:S01]  /*75cd0*/  LDL.LU R69, [R1+0xe8] ;  /* 0x0000e80001457983 */ /* 0x010f220000300800 */
[----:B------:R-:W-:-:S02]  /*75ce0*/  ISETP.LT.AND P6, PT, R68, UR18, !P0 ;  /* 0x0000001244007c0c */ /* 0x000fc4000c7c1270 */
[----:B------:R-:W-:Y:S02]  /*75cf0*/  ISETP.LT.AND P5, PT, R45, UR18, !P0 ;  /* 0x000000122d007c0c */ /* 0x000fe4000c7a1270 */
[----:B------:R-:W-:Y:S02]  /*75d00*/  ISETP.LT.AND P4, PT, R252, UR18, !P0 ;  /* 0x00000012fc007c0c */ /* 0x000fe4000c781270 */
[----:B------:R-:W-:Y:S01]  /*75d10*/  ISETP.LT.AND P2, PT, R139, UR18, !P0 ;  /* 0x000000128b007c0c */ /* 0x000fe2000c741270 */
[----:B------:R-:W-:-:S04]  /*75d20*/  IMAD.WIDE R8, R224, 0x4, R28 ;  /* 0x00000004e0087825 */ /* 0x000fc800078e021c */
[----:B------:R-:W-:-:S04]  /*75d30*/  IMAD.WIDE R10, R224, 0x4, R26 ;  /* 0x00000004e00a7825 */ /* 0x000fc800078e021a */
[C---:B------:R-:W-:Y:S01]  /*75d40*/  IMAD.WIDE R12, R224.reuse, 0x4, R24 ;  /* 0x00000004e00c7825 */ /* 0x040fe200078e0218 */
[----:B------:R-:W-:Y:S03]  /*75d50*/  @P6 STG.E desc[UR32][R8.64], R200 ;  /* 0x000000c808006986 */ /* 0x000fe6000c101920 */
[----:B------:R-:W-:Y:S01]  /*75d60*/  IMAD.WIDE R14, R224, 0x4, R6 ;  /* 0x00000004e00e7825 */ /* 0x000fe200078e0206 */
[----:B------:R-:W-:Y:S04]  /*75d70*/  @P5 STG.E desc[UR32][R10.64], R201 ;  /* 0x000000c90a005986 */ /* 0x000fe8000c101920 */
[----:B------:R1:W-:Y:S04]  /*75d80*/  @P4 STG.E desc[UR32][R12.64], R203 ;  /* 0x000000cb0c004986 */ /* 0x0003e8000c101920 */
[----:B--2---:R2:W-:Y:S04]  /*75d90*/  @P2 STG.E desc[UR32][R14.64], R70 ;  /* 0x000000460e002986 */ /* 0x0045e8000c101920 */
[----:B-1----:R-:W4:Y:S04]  /*75da0*/  LDL.LU R203, [R1+0xc8] ;  /* 0x0000c80001cb7983 */ /* 0x002f280000300800 */
[----:B--2---:R-:W2:Y:S01]  /*75db0*/  LDL.LU R70, [R1+0x48] ;  /* 0x0000480001467983 */ /* 0x004ea20000300800 */
[----:B------:R-:W-:-:S02]  /*75dc0*/  ISETP.LT.AND P3, PT, R137, UR18, !P0 ;  /* 0x0000001289007c0c */ /* 0x000fc4000c761270 */
[----:B------:R-:W-:Y:S02]  /*75dd0*/  ISETP.LT.AND P1, PT, R171, UR18, !P0 ;  /* 0x00000012ab007c0c */ /* 0x000fe4000c721270 */
[----:B------:R-:W-:Y:S01]  /*75de0*/  ISETP.LT.AND P6, PT, R169, UR18, !P0 ;  /* 0x00000012a9007c0c */ /* 0x000fe2000c7c1270 */
[C---:B------:R-:W-:Y:S01]  /*75df0*/  IMAD.WIDE R8, R224.reuse, 0x4, R4 ;  /* 0x00000004e0087825 */ /* 0x040fe200078e0204 */
[----:B------:R-:W-:Y:S02]  /*75e00*/  ISETP.LT.AND P2, PT, R251, UR18, !P0 ;  /* 0x00000012fb007c0c */ /* 0x000fe4000c741270 */
[----:B------:R-:W-:Y:S01]  /*75e10*/  ISETP.LT.AND P5, PT, R249, UR18, !P0 ;  /* 0x00000012f9007c0c */ /* 0x000fe2000c7a1270 */
[----:B------:R-:W-:Y:S01]  /*75e20*/  IMAD.WIDE R10, R224, 0x4, R2 ;  /* 0x00000004e00a7825 */ /* 0x000fe200078e0202 */
[----:B------:R-:W-:-:S03]  /*75e30*/  ISETP.LT.AND P4, PT, R138, UR18, !P0 ;  /* 0x000000128a007c0c */ /* 0x000fc6000c781270 */
[----:B------:R-:W-:-:S04]  /*75e40*/  IMAD.WIDE R12, R224, 0x4, R32 ;  /* 0x00000004e00c7825 */ /* 0x000fc800078e0220 */
[C---:B------:R-:W-:Y:S01]  /*75e50*/  IMAD.WIDE R14, R224.reuse, 0x4, R38 ;  /* 0x00000004e00e7825 */ /* 0x040fe200078e0226 */
[----:B---3--:R1:W-:Y:S04]  /*75e60*/  @P3 STG.E desc[UR32][R8.64], R42 ;  /* 0x0000002a08003986 */ /* 0x0083e8000c101920 */
[----:B------:R3:W-:Y:S01]  /*75e70*/  @P1 STG.E desc[UR32][R10.64], R43 ;  /* 0x0000002b0a001986 */ /* 0x0007e2000c101920 */
[----:B-1----:R-:W-:-:S03]  /*75e80*/  IMAD.WIDE R8, R224, 0x4, R36 ;  /* 0x00000004e0087825 */ /* 0x002fc600078e0224 */
[----:B------:R-:W2:Y:S01]  /*75e90*/  LDL.LU R42, [R1+0x38] ;  /* 0x00003800012a7983 */ /* 0x000ea20000300800 */
[----:B---3--:R-:W-:-:S03]  /*75ea0*/  IMAD.WIDE R10, R224, 0x4, R34 ;  /* 0x00000004e00a7825 */ /* 0x008fc600078e0222 */
[----:B------:R-:W-:Y:S04]  /*75eb0*/  @P6 STG.E desc[UR32][R8.64], R63 ;  /* 0x0000003f08006986 */ /* 0x000fe8000c101920 */
[----:B------:R-:W3:Y:S04]  /*75ec0*/  LDL.LU R43, [R1+0xecc] ;  /* 0x000ecc00012b7983 */ /* 0x000ee80000300800 */
[----:B------:R-:W-:Y:S04]  /*75ed0*/  @P2 STG.E desc[UR32][R10.64], R202 ;  /* 0x000000ca0a002986 */ /* 0x000fe8000c101920 */
[----:B----4-:R-:W-:Y:S04]  /*75ee0*/  @P5 STG.E desc[UR32][R12.64], R69 ;  /* 0x000000450c005986 */ /* 0x010fe8000c101920 */
[----:B------:R1:W-:Y:S01]  /*75ef0*/  @P4 STG.E desc[UR32][R14.64], R147 ;  /* 0x000000930e004986 */ /* 0x0003e2000c101920 */
[----:B------:R-:W-:-:S03]  /*75f00*/  ISETP.LT.AND P3, PT, R136, UR18, !P0 ;  /* 0x0000001288007c0c */ /* 0x000fc6000c761270 */
[----:B-1----:R-:W4:Y:S01]  /*75f10*/  LDL.LU R147, [R1+0x2ae0] ;  /* 0x002ae00001937983 */ /* 0x002f220000300800 */
[----:B------:R-:W-:-:S03]  /*75f20*/  ISETP.LT.AND P1, PT, R170, UR18, !P0 ;  /* 0x00000012aa007c0c */ /* 0x000fc6000c721270 */
[----:B------:R-:W3:Y:S01]  /*75f30*/  LDL.LU R63, [R1+0xf1c] ;  /* 0x000f1c00013f7983 */ /* 0x000ee20000300800 */
[----:B------:R-:W-:-:S03]  /*75f40*/  IMAD.WIDE R8, R224, 0x4, R52 ;  /* 0x00000004e0087825 */ /* 0x000fc600078e0234 */
[----:B------:R-:W3:Y:S01]  /*75f50*/  LDL.LU R202, [R1+0xebc] ;  /* 0x000ebc0001ca7983 */ /* 0x000ee20000300800 */
[----:B------:R-:W-:-:S03]  /*75f60*/  IMAD.WIDE R10, R224, 0x4, R54 ;  /* 0x00000004e00a7825 */ /* 0x000fc600078e0236 */
[----:B------:R-:W3:Y:S04]  /*75f70*/  LDL.LU R69, [R1+0xf7c] ;  /* 0x000f7c0001457983 */ /* 0x000ee80000300800 */
[----:B------:R1:W-:Y:S04]  /*75f80*/  @P3 STG.E desc[UR32][R8.64], R203 ;  /* 0x000000cb08003986 */ /* 0x0003e8000c101920 */
[----:B--2---:R2:W-:Y:S04]  /*75f90*/  @P1 STG.E desc[UR32][R10.64], R70 ;  /* 0x000000460a001986 */ /* 0x0045e8000c101920 */
[----:B-1----:R-:W3:Y:S04]  /*75fa0*/  LDL.LU R203, [R1+0xf5c] ;  /* 0x000f5c0001cb7983 */ /* 0x002ee80000300800 */
[----:B--2---:R-:W2:Y:S01]  /*75fb0*/  LDL.LU R70, [R1+0xf0c] ;  /* 0x000f0c0001467983 */ /* 0x004ea20000300800 */
[----:B------:R-:W-:-:S02]  /*75fc0*/  ISETP.GE.AND P6, PT, R16, UR4, PT ;  /* 0x0000000410007c0c */ /* 0x000fc4000bfc6270 */
[----:B------:R-:W-:Y:S02]  /*75fd0*/  ISETP.LT.AND P2, PT, R168, UR18, !P0 ;  /* 0x00000012a8007c0c */ /* 0x000fe4000c741270 */
[----:B------:R-:W-:Y:S02]  /*75fe0*/  ISETP.LT.AND P4, PT, R250, UR18, !P0 ;  /* 0x00000012fa007c0c */ /* 0x000fe4000c781270 */
[----:B------:R-:W-:Y:S02]  /*75ff0*/  ISETP.LT.AND P0, PT, R248, UR18, !P0 ;  /* 0x00000012f8007c0c */ /* 0x000fe4000c701270 */
[----:B------:R-:W-:Y:S01]  /*76000*/  ISETP.LT.AND P5, PT, R226, UR18, !P6 ;  /* 0x00000012e2007c0c */ /* 0x000fe2000f7a1270 */
[----:B------:R-:W-:Y:S01]  /*76010*/  IMAD.WIDE R8, R224, 0x4, R20 ;  /* 0x00000004e0087825 */ /* 0x000fe200078e0214 */
[----:B------:R-:W-:-:S03]  /*76020*/  ISETP.LT.AND P3, PT, R68, UR18, !P6 ;  /* 0x0000001244007c0c */ /* 0x000fc6000f761270 */
[----:B------:R-:W-:-:S04]  /*76030*/  IMAD.WIDE R10, R224, 0x4, R22 ;  /* 0x00000004e00a7825 */ /* 0x000fc800078e0216 */
[----:B------:R-:W-:Y:S02]  /*76040*/  IMAD.WIDE R12, R224, 0x4, R56 ;  /* 0x00000004e00c7825 */ /* 0x000fe400078e0238 */
[----:B------:R-:W2:Y:S01]  /*76050*/  LDL.LU R224, [R1+0xe9c] ;  /* 0x000e9c0001e07983 */ /* 0x000ea20000300800 */
[----:B------:R-:W-:-:S03]  /*76060*/  ISETP.LT.AND P1, PT, R45, UR18, !P6 ;  /* 0x000000122d007c0c */ /* 0x000fc6000f721270 */
[----:B------:R-:W-:Y:S04]  /*76070*/  @P2 STG.E desc[UR32][R8.64], R42 ;  /* 0x0000002a08002986 */ /* 0x000fe8000c101920 */
[----:B------:R1:W-:Y:S04]  /*76080*/  @P4 STG.E desc[UR32][R10.64], R145 ;  /* 0x000000910a004986 */ /* 0x0003e8000c101920 */
[----:B------:R1:W-:Y:S01]  /*76090*/  @P0 STG.E desc[UR32][R12.64], R146 ;  /* 0x000000920c000986 */ /* 0x0003e2000c101920 */
[----:B------:R-:W-:-:S03]  /*760a0*/  ISETP.LT.AND P4, PT, R139, UR18, !P6 ;  /* 0x000000128b007c0c */ /* 0x000fc6000f781270 */
[----:B-1----:R-:W2:Y:S04]  /*760b0*/  LDL.LU R145, [R1+0x2adc] ;  /* 0x002adc0001917983 */ /* 0x002ea80000300800 */
[----:B------:R-:W2:Y:S04]  /*760c0*/  LDL.LU R146, [R1+0x2ad8] ;  /* 0x002ad80001927983 */ /* 0x000ea80000300800 */
[----:B------:R-:W2:Y:S01]  /*760d0*/  LDL.LU R42, [R1+0xefc] ;  /* 0x000efc00012a7983 */ /* 0x000ea20000300800 */
[----:B----4-:R-:W-:-:S05]  /*760e0*/  IMAD.WIDE R14, R147, 0x4, R30 ;  /* 0x00000004930e7825 */ /* 0x010fca00078e021e */
[----:B---3--:R1:W-:Y:S01]  /*760f0*/  @P5 STG.E desc[UR32][R14.64], R43 ;  /* 0x0000002b0e005986 */ /* 0x0083e2000c101920 */
[----:B------:R-:W-:Y:S01]  /*76100*/  ISETP.LT.AND P5, PT, R252, UR18, !P6 ;  /* 0x00000012fc007c0c */ /* 0x000fe2000f7a1270 */
[----:B------:R-:W-:Y:S01]  /*76110*/  IMAD.WIDE R8, R147, 0x4, R28 ;  /* 0x0000000493087825 */ /* 0x000fe200078e021c */
[----:B------:R-:W-:-:S03]  /*76120*/  ISETP.LT.AND P2, PT, R137, UR18, !P6 ;  /* 0x0000001289007c0c */ /* 0x000fc6000f741270 */
[C---:B------:R-:W-:Y:S01]  /*76130*/  IMAD.WIDE R10, R147.reuse, 0x4, R26 ;  /* 0x00000004930a7825 */ /* 0x040fe200078e021a */
[----:B-1----:R-:W3:Y:S04]  /*76140*/  LDL.LU R43, [R1+0xe8c] ;  /* 0x000e8c00012b7983 */ /* 0x002ee80000300800 */
[----:B------:R-:W4:Y:S04]  /*76150*/  LDL.LU R200, [R1+0xf6c] ;  /* 0x000f6c0001c87983 */ /* 0x000f280000300800 */
[----:B------:R-:W4:Y:S04]  /*76160*/  LDL.LU R16, [R1+0x2a90] ;  /* 0x002a900001107983 */ /* 0x000f280000300800 */
[----:B------:R1:W-:Y:S04]  /*76170*/  @P3 STG.E desc[UR32][R8.64], R63 ;  /* 0x0000003f08003986 */ /* 0x0003e8000c101920 */
[----:B------:R-:W4:Y:S01]  /*76180*/  LDL.LU R201, [R1+0xf2c] ;  /* 0x000f2c0001c97983 */ /* 0x000f220000300800 */
[----:B------:R-:W-:-:S03]  /*76190*/  IMAD.WIDE R12, R147, 0x4, R4 ;  /* 0x00000004930c7825 */ /* 0x000fc600078e0204 */
[----:B------:R1:W-:Y:S02]  /*761a0*/  @P1 STG.E desc[UR32][R10.64], R202 ;  /* 0x000000ca0a001986 */ /* 0x0003e4000c101920 */
[C---:B-1----:R-:W-:Y:S02]  /*761b0*/  IMAD.WIDE R8, R147.reuse, 0x4, R24 ;  /* 0x0000000493087825 */ /* 0x042fe400078e0218 */
[----:B------:R-:W4:Y:S04]  /*761c0*/  LDL.LU R63, [R1+0xeec] ;  /* 0x000eec00013f7983 */ /* 0x000f280000300800 */
[----:B------:R1:W-:Y:S01]  /*761d0*/  @P5 STG.E desc[UR32][R8.64], R69 ;  /* 0x0000004508005986 */ /* 0x0003e2000c101920 */
[----:B------:R-:W-:-:S03]  /*761e0*/  IMAD.WIDE R10, R147, 0x4, R6 ;  /* 0x00000004930a7825 */ /* 0x000fc600078e0206 */
[----:B------:R-:W4:Y:S04]  /*761f0*/  LDL.LU R202, [R1+0xe7c] ;  /* 0x000e7c0001ca7983 */ /* 0x000f280000300800 */
[----:B-1----:R-:W4:Y:S04]  /*76200*/  LDL.LU R69, [R1+0xe4c] ;  /* 0x000e4c0001457983 */ /* 0x002f280000300800 */
[----:B------:R1:W-:Y:S04]  /*76210*/  @P4 STG.E desc[UR32][R10.64], R203 ;  /* 0x000000cb0a004986 */ /* 0x0003e8000c101920 */
[----:B--2---:R2:W-:Y:S04]  /*76220*/  @P2 STG.E desc[UR32][R12.64], R70 ;  /* 0x000000460c002986 */ /* 0x0045e8000c101920 */
[----:B-1----:R-:W4:Y:S04]  /*76230*/  LDL.LU R203, [R1+0xb4c] ;  /* 0x000b4c0001cb7983 */ /* 0x002f280000300800 */
[----:B--2---:R-:W2:Y:S01]  /*76240*/  LDL.LU R70, [R1+0xa9c] ;  /* 0x000a9c0001467983 */ /* 0x004ea20000300800 */
[----:B------:R-:W-:Y:S01]  /*76250*/  ISETP.LT.AND P0, PT, R171, UR18, !P6 ;  /* 0x00000012ab007c0c */ /* 0x000fe2000f701270 */
[----:B------:R-:W-:Y:S01]  /*76260*/  IMAD.WIDE R14, R147, 0x4, R2 ;  /* 0x00000004930e7825 */ /* 0x000fe200078e0202 */
[----:B------:R-:W-:-:S02]  /*76270*/  ISETP.LT.AND P3, PT, R169, UR18, !P6 ;  /* 0x00000012a9007c0c */ /* 0x000fc4000f761270 */
[----:B------:R-:W-:Y:S02]  /*76280*/  ISETP.LT.AND P1, PT, R251, UR18, !P6 ;  /* 0x00000012fb007c0c */ /* 0x000fe4000f721270 */
[----:B------:R-:W-:Y:S01]  /*76290*/  ISETP.LT.AND P5, PT, R249, UR18, !P6 ;  /* 0x00000012f9007c0c */ /* 0x000fe2000f7a1270 */
[----:B------:R-:W-:-:S06]  /*762a0*/  IMAD.WIDE R8, R147, 0x4, R36 ;  /* 0x0000000493087825 */ /* 0x000fcc00078e0224 */
[----:B------:R1:W-:Y:S01]  /*762b0*/  @P0 STG.E desc[UR32][R14.64], R224 ;  /* 0x000000e00e000986 */ /* 0x0003e2000c101920 */
[----:B------:R-:W-:Y:S01]  /*762c0*/  ISETP.LT.AND P0, PT, R138, UR18, !P6 ;  /* 0x000000128a007c0c */ /* 0x000fe2000f701270 */
[C---:B------:R-:W-:Y:S01]  /*762d0*/  IMAD.WIDE R10, R147.reuse, 0x4, R34 ;  /* 0x00000004930a7825 */ /* 0x040fe200078e0222 */
[----:B------:R-:W-:Y:S02]  /*762e0*/  ISETP.LT.AND P4, PT, R136, UR18, !P6 ;  /* 0x0000001288007c0c */ /* 0x000fe4000f781270 */
[----:B------:R-:W-:Y:S01]  /*762f0*/  ISETP.LT.AND P2, PT, R170, UR18, !P6 ;  /* 0x00000012aa007c0c */ /* 0x000fe2000f741270 */
[----:B-1----:R-:W2:Y:S01]  /*76300*/  LDL.LU R224, [R1+0x9fc] ;  /* 0x0009fc0001e07983 */ /* 0x002ea20000300800 */
[----:B------:R-:W-:-:S04]  /*76310*/  IMAD.WIDE R12, R147, 0x4, R52 ;  /* 0x00000004930c7825 */ /* 0x000fc800078e0234 */
[----:B------:R-:W-:Y:S01]  /*76320*/  IMAD.WIDE R14, R147, 0x4, R54 ;  /* 0x00000004930e7825 */ /* 0x000fe200078e0236 */
[----:B------:R1:W-:Y:S01]  /*76330*/  @P3 STG.E desc[UR32][R8.64], R42 ;  /* 0x0000002a08003986 */ /* 0x0003e2000c101920 */
[----:B------:R-:W-:-:S03]  /*76340*/  ISETP.LT.AND P3, PT, R168, UR18, !P6 ;  /* 0x00000012a8007c0c */ /* 0x000fc6000f761270 */
[----:B-1----:R-:W2:Y:S01]  /*76350*/  LDL.LU R42, [R1+0x8fc] ;  /* 0x0008fc00012a7983 */ /* 0x002ea20000300800 */
[----:B------:R-:W-:-:S03]  /*76360*/  IMAD.WIDE R8, R147, 0x4, R32 ;  /* 0x0000000493087825 */ /* 0x000fc600078e0220 */
[----:B---3--:R1:W-:Y:S01]  /*76370*/  @P1 STG.E desc[UR32][R10.64], R43 ;  /* 0x0000002b0a001986 */ /* 0x0083e2000c101920 */
[----:B------:R-:W-:Y:S02]  /*76380*/  ISETP.LT.AND P1, PT, R250, UR18, !P6 ;  /* 0x00000012fa007c0c */ /* 0x000fe4000f721270 */
[----:B------:R-:W-:Y:S01]  /*76390*/  ISETP.LT.AND P6, PT, R248, UR18, !P6 ;  /* 0x00000012f8007c0c */ /* 0x000fe2000f7c1270 */
[----:B----4-:R3:W-:Y:S04]  /*763a0*/  @P5 STG.E desc[UR32][R8.64], R200 ;  /* 0x000000c808005986 */ /* 0x0107e8000c101920 */
[----:B-1----:R-:W4:Y:S01]  /*763b0*/  LDL.LU R43, [R1+0x8cc] ;  /* 0x0008cc00012b7983 */ /* 0x002f220000300800 */
[----:B------:R-:W-:-:S03]  /*763c0*/  IMAD.WIDE R10, R147, 0x4, R38 ;  /* 0x00000004930a7825 */ /* 0x000fc600078e0226 */
[----:B---3--:R-:W3:Y:S01]  /*763d0*/  LDL.LU R200, [R1+0x6dc] ;  /* 0x0006dc0001c87983 */ /* 0x008ee20000300800 */
[----:B------:R-:W-:-:S03]  /*763e0*/  IMAD.WIDE R8, R147, 0x4, R20 ;  /* 0x0000000493087825 */ /* 0x000fc600078e0214 */
[----:B------:R1:W-:Y:S04]  /*763f0*/  @P0 STG.E desc[UR32][R10.64], R201 ;  /* 0x000000c90a000986 */ /* 0x0003e8000c101920 */
[----:B------:R1:W-:Y:S04]  /*76400*/  @P4 STG.E desc[UR32][R12.64], R63 ;  /* 0x0000003f0c004986 */ /* 0x0003e8000c101920 */
[----:B-1----:R-:W3:Y:S01]  /*76410*/  LDL.LU R201, [R1+0x5cc] ;  /* 0x0005cc0001c97983 */ /* 0x002ee20000300800 */
[----:B------:R-:W-:-:S03]  /*76420*/  IMAD.WIDE R10, R147, 0x4, R22 ;  /* 0x00000004930a7825 */ /* 0x000fc600078e0216 */
[----:B------:R1:W-:Y:S04]  /*76430*/  @P2 STG.E desc[UR32][R14.64], R202 ;  /* 0x000000ca0e002986 */ /* 0x0003e8000c101920 */
[----:B------:R-:W3:Y:S04]  /*76440*/  LDL.LU R63, [R1+0x4cc] ;  /* 0x0004cc00013f7983 */ /* 0x000ee80000300800 */
[----:B------:R1:W-:Y:S04]  /*76450*/  @P3 STG.E desc[UR32][R8.64], R69 ;  /* 0x0000004508003986 */ /* 0x0003e8000c101920 */
[----:B-1----:R-:W3:Y:S01]  /*76460*/  LDL.LU R202, [R1+0x27c] ;  /* 0x00027c0001ca7983 */ /* 0x002ee20000300800 */
[----:B------:R-:W-:-:S03]  /*76470*/  IMAD.WIDE R8, R147, 0x4, R56 ;  /* 0x0000000493087825 */ /* 0x000fc600078e0238 */
[----:B------:R-:W3:Y:S04]  /*76480*/  LDL.LU R69, [R1+0x1fc] ;  /* 0x0001fc0001457983 */ /* 0x000ee80000300800 */
[----:B------:R1:W-:Y:S04]  /*76490*/  @P1 STG.E desc[UR32][R10.64], R203 ;  /* 0x000000cb0a001986 */ /* 0x0003e8000c101920 */
[----:B--2---:R2:W-:Y:S04]  /*764a0*/  @P6 STG.E desc[UR32][R8.64], R70 ;  /* 0x0000004608006986 */ /* 0x0045e8000c101920 */
[----:B-1----:R-:W3:Y:S04]  /*764b0*/  LDL.LU R203, [R1+0x15c] ;  /* 0x00015c0001cb7983 */ /* 0x002ee80000300800 */
[----:B------:R-:W3:Y:S04]  /*764c0*/  LDL.LU R40, [R1+0x2a98] ;  /* 0x002a980001287983 */ /* 0x000ee80000300800 */
[----:B--2---:R-:W2:Y:S01]  /*764d0*/  LDL.LU R70, [R1+0xec] ;  /* 0x0000ec0001467983 */ /* 0x004ea20000300800 */
[----:B------:R-:W-:-:S04]  /*764e0*/  ISETP.GE.AND P5, PT, R16, UR4, PT ;  /* 0x0000000410007c0c */ /* 0x000fc8000bfa6270 */
[----:B------:R-:W-:Y:S02]  /*764f0*/  ISETP.LT.AND P4, PT, R226, UR18, !P5 ;  /* 0x00000012e2007c0c */ /* 0x000fe4000ef81270 */
[----:B------:R-:W-:Y:S02]  /*76500*/  ISETP.LT.AND P2, PT, R68, UR18, !P5 ;  /* 0x0000001244007c0c */ /* 0x000fe4000ef41270 */
[----:B------:R-:W-:Y:S01]  /*76510*/  ISETP.LT.AND P0, PT, R45, UR18, !P5 ;  /* 0x000000122d007c0c */ /* 0x000fe2000ef01270 */
[----:B------:R-:W-:Y:S01]  /*76520*/  IMAD.WIDE R10, R146, 0x4, R30 ;  /* 0x00000004920a7825 */ /* 0x000fe200078e021e */
[----:B------:R-:W-:Y:S02]  /*76530*/  ISETP.LT.AND P3, PT, R252, UR18, !P5 ;  /* 0x00000012fc007c0c */ /* 0x000fe4000ef61270 */
[----:B------:R-:W-:Y:S01]  /*76540*/  ISETP.LT.AND P1, PT, R139, UR18, !P5 ;  /* 0x000000128b007c0c */ /* 0x000fe2000ef21270 */
[----:B------:R-:W-:-:S04]  /*76550*/  IMAD.WIDE R12, R146, 0x4, R28 ;  /* 0x00000004920c7825 */ /* 0x000fc800078e021c */
[C---:B------:R-:W-:Y:S01]  /*76560*/  IMAD.WIDE R14, R146.reuse, 0x4, R26 ;  /* 0x00000004920e7825 */ /* 0x040fe200078e021a */
[----:B------:R1:W-:Y:S01]  /*76570*/  @P4 STG.E desc[UR32][R10.64], R224 ;  /* 0x000000e00a004986 */ /* 0x0003e2000c101920 */
[----:B------:R-:W-:Y:S02]  /*76580*/  ISETP.LT.AND P6, PT, R137, UR18, !P5 ;  /* 0x0000001289007c0c */ /* 0x000fe4000efc1270 */
[C---:B------:R-:W-:Y:S01]  /*76590*/  IMAD.WIDE R8, R146.reuse, 0x4, R24 ;  /* 0x0000000492087825 */ /* 0x040fe200078e0218 */
[----:B------:R-:W-:Y:S01]  /*765a0*/  ISETP.LT.AND P4, PT, R171, UR18, !P5 ;  /* 0x00000012ab007c0c */ /* 0x000fe2000ef81270 */
[----:B-1----:R-:W2:Y:S02]  /*765b0*/  LDL.LU R224, [R1+0xcc] ;  /* 0x0000cc0001e07983 */ /* 0x002ea40000300800 */
[----:B------:R-:W-:Y:S02]  /*765c0*/  IMAD.WIDE R10, R146, 0x4, R6 ;  /* 0x00000004920a7825 */ /* 0x000fe400078e0206 */
[----:B------:R1:W-:Y:S01]  /*765d0*/  @P2 STG.E desc[UR32][R12.64], R42 ;  /* 0x0000002a0c002986 */ /* 0x0003e2000c101920 */
[----:B------:R-:W-:-:S03]  /*765e0*/  ISETP.LT.AND P2, PT, R169, UR18, !P5 ;  /* 0x00000012a9007c0c */ /* 0x000fc6000ef41270 */
[----:B-1----:R-:W2:Y:S01]  /*765f0*/  LDL.LU R42, [R1+0x4c] ;  /* 0x00004c00012a7983 */ /* 0x002ea20000300800 */
[----:B------:R-:W-:-:S03]  /*76600*/  IMAD.WIDE R12, R146, 0x4, R36 ;  /* 0x00000004920c7825 */ /* 0x000fc600078e0224 */
[----:B----4-:R1:W-:Y:S01]  /*76610*/  @P0 STG.E desc[UR32][R14.64], R43 ;  /* 0x0000002b0e000986 */ /* 0x0103e2000c101920 */
[----:B------:R-:W-:-:S03]  /*76620*/  ISETP.LT.AND P0, PT, R251, UR18, !P5 ;  /* 0x00000012fb007c0c */ /* 0x000fc6000ef01270 */
[----:B---3--:R3:W-:Y:S01]  /*76630*/  @P3 STG.E desc[UR32][R8.64], R200 ;  /* 0x000000c808003986 */ /* 0x0087e2000c101920 */
[----:B------:R-:W-:-:S03]  /*76640*/  ISETP.LT.AND P3, PT, R249, UR18, !P5 ;  /* 0x00000012f9007c0c */ /* 0x000fc6000ef61270 */
[----:B-1----:R-:W4:Y:S01]  /*76650*/  LDL.LU R43, [R1+0x3c] ;  /* 0x00003c00012b7983 */ /* 0x002f220000300800 */
[----:B------:R-:W-:-:S03]  /*76660*/  IMAD.WIDE R14, R146, 0x4, R34 ;  /* 0x00000004920e7825 */ /* 0x000fc600078e0222 */
[----:B------:R1:W-:Y:S01]  /*76670*/  @P1 STG.E desc[UR32][R10.64], R201 ;  /* 0x000000c90a001986 */ /* 0x0003e2000c101920 */
[----:B------:R-:W-:Y:S01]  /*76680*/  ISETP.LT.AND P1, PT, R138, UR18, !P5 ;  /* 0x000000128a007c0c */ /* 0x000fe2000ef21270 */
[----:B---3--:R-:W-:-:S04]  /*76690*/  IMAD.WIDE R8, R146, 0x4, R4 ;  /* 0x0000000492087825 */ /* 0x008fc800078e0204 */
[C---:B------:R-:W-:Y:S01]  /*766a0*/  IMAD.WIDE R16, R146.reuse, 0x4, R32 ;  /* 0x0000000492107825 */ /* 0x040fe200078e0220 */
[----:B------:R-:W-:Y:S03]  /*766b0*/  @P6 STG.E desc[UR32][R8.64], R63 ;  /* 0x0000003f08006986 */ /* 0x000fe6000c101920 */
[----:B-1----:R-:W-:-:S04]  /*766c0*/  IMAD.WIDE R10, R146, 0x4, R2 ;  /* 0x00000004920a7825 */ /* 0x002fc800078e0202 */
[----:B------:R-:W-:Y:S01]  /*766d0*/  IMAD.WIDE R18, R146, 0x4, R38 ;  /* 0x0000000492127825 */ /* 0x000fe200078e0226 */
[----:B------:R-:W-:Y:S04]  /*766e0*/  @P4 STG.E desc[UR32][R10.64], R202 ;  /* 0x000000ca0a004986 */ /* 0x000fe8000c101920 */
[----:B------:R-:W-:Y:S04]  /*766f0*/  @P2 STG.E desc[UR32][R12.64], R69 ;  /* 0x000000450c002986 */ /* 0x000fe8000c101920 */
[----:B------:R-:W-:Y:S04]  /*76700*/  @P0 STG.E desc[UR32][R14.64], R203 ;  /* 0x000000cb0e000986 */ /* 0x000fe8000c101920 */
[----:B--2---:R-:W-:Y:S04]  /*76710*/  @P3 STG.E desc[UR32][R16.64], R70 ;  /* 0x0000004610003986 */ /* 0x004fe8000c101920 */
[----:B------:R1:W-:Y:S04]  /*76720*/  @P1 STG.E desc[UR32][R18.64], R145 ;  /* 0x0000009112001986 */ /* 0x0003e8000c101920 */
[----:B-1----:R-:W2:Y:S01]  /*76730*/  LDL.LU R145, [R1+0x2ad4] ;  /* 0x002ad40001917983 */ /* 0x002ea20000300800 */
[----:B------:R-:W-:-:S02]  /*76740*/  ISETP.LT.AND P2, PT, R136, UR18, !P5 ;  /* 0x0000001288007c0c */ /* 0x000fc4000ef41270 */
[----:B------:R-:W-:Y:S02]  /*76750*/  ISETP.LT.AND P6, PT, R170, UR18, !P5 ;  /* 0x00000012aa007c0c */ /* 0x000fe4000efc1270 */
[----:B------:R-:W-:Y:S02]  /*76760*/  ISETP.LT.AND P4, PT, R168, UR18, !P5 ;  /* 0x00000012a8007c0c */ /* 0x000fe4000ef81270 */
[----:B------:R-:W-:Y:S02]  /*76770*/  ISETP.LT.AND P1, PT, R250, UR18, !P5 ;  /* 0x00000012fa007c0c */ /* 0x000fe4000ef21270 */
[----:B------:R-:W-:Y:S02]  /*76780*/  ISETP.GE.AND P0, PT, R40, UR4, PT ;  /* 0x0000000428007c0c */ /* 0x000fe4000bf06270 */
[----:B------:R-:W3:Y:S01]  /*76790*/  LDL.LU R40, [R1+0x2a94] ;  /* 0x002a940001287983 */ /* 0x000ee20000300800 */
[----:B------:R-:W-:-:S04]  /*767a0*/  IMAD.WIDE R8, R146, 0x4, R52 ;  /* 0x0000000492087825 */ /* 0x000fc800078e0234 */
[C---:B------:R-:W-:Y:S01]  /*767b0*/  IMAD.WIDE R10, R146.reuse, 0x4, R54 ;  /* 0x00000004920a7825 */ /* 0x040fe200078e0236 */
[----:B------:R-:W-:Y:S03]  /*767c0*/  @P2 STG.E desc[UR32][R8.64], R224 ;  /* 0x000000e008002986 */ /* 0x000fe6000c101920 */
[----:B------:R-:W-:-:S04]  /*767d0*/  IMAD.WIDE R12, R146, 0x4, R20 ;  /* 0x00000004920c7825 */ /* 0x000fc800078e0214 */
[----:B------:R-:W-:Y:S01]  /*767e0*/  IMAD.WIDE R14, R146, 0x4, R22 ;  /* 0x00000004920e7825 */ /* 0x000fe200078e0216 */
[----:B------:R-:W-:Y:S01]  /*767f0*/  ISETP.LT.AND P5, PT, R248, UR18, !P5 ;  /* 0x00000012f8007c0c */ /* 0x000fe2000efa1270 */
[----:B------:R-:W-:Y:S01]  /*76800*/  @P6 STG.E desc[UR32][R10.64], R42 ;  /* 0x0000002a0a006986 */ /* 0x000fe2000c101920 */
[----:B------:R-:W-:Y:S01]  /*76810*/  ISETP.LT.AND P3, PT, R226, UR18, !P0 ;  /* 0x00000012e2007c0c */ /* 0x000fe2000c761270 */
[----:B------:R-:W-:Y:S01]  /*76820*/  IMAD.WIDE R146, R146, 0x4, R56 ;  /* 0x0000000492927825 */ /* 0x000fe200078e0238 */
[----:B------:R-:W-:Y:S02]  /*76830*/  ISETP.LT.AND P2, PT, R68, UR18, !P0 ;  /* 0x0000001244007c0c */ /* 0x000fe4000c741270 */
[----:B------:R-:W-:Y:S01]  /*76840*/  ISETP.LT.AND P6, PT, R45, UR18, !P0 ;  /* 0x000000122d007c0c */ /* 0x000fe2000c7c1270 */
[----:B----4-:R-:W-:Y:S04]  /*76850*/  @P4 STG.E desc[UR32][R12.64], R43 ;  /* 0x0000002b0c004986 */ /* 0x010fe8000c101920 */
[----:B------:R1:W-:Y:S04]  /*76860*/  @P1 STG.E desc[UR32][R14.64], R71 ;  /* 0x000000470e001986 */ /* 0x0003e8000c101920 */
[----:B-1----:R-:W4:Y:S01]  /*76870*/  LDL.LU R71, [R1+0x2ad0] ;  /* 0x002ad00001477983 */ /* 0x002f220000300800 */
[----:B------:R-:W-:-:S03]  /*76880*/  ISETP.LT.AND P4, PT, R252, UR18, !P0 ;  /* 0x00000012fc007c0c */ /* 0x000fc6000c781270 */
[----:B------:R1:W-:Y:S01]  /*76890*/  @P5 STG.E desc[UR32][R146.64], R48 ;  /* 0x0000003092005986 */ /* 0x0003e2000c101920 */
[----:B------:R-:W-:Y:S02]  /*768a0*/  ISETP.LT.AND P5, PT, R139, UR18, !P0 ;  /* 0x000000128b007c0c */ /* 0x000fe4000c7a1270 */
[----:B------:R-:W-:Y:S01]  /*768b0*/  ISETP.LT.AND P1, PT, R137, UR18, !P0 ;  /* 0x0000001289007c0c */ /* 0x000fe2000c721270 */
[----:B-1----:R-:W4:Y:S04]  /*768c0*/  LDL.LU R48, [R1+0x2acc] ;  /* 0x002acc0001307983 */ /* 0x002f280000300800 */
[----:B------:R-:W4:Y:S01]  /*768d0*/  LDL.LU R49, [R1+0x2ab0] ;  /* 0x002ab00001317983 */ /* 0x000f220000300800 */
[----:B--2---:R-:W-:-:S05]  /*768e0*/  IMAD.WIDE R16, R145, 0x4, R30 ;  /* 0x0000000491107825 */ /* 0x004fca00078e021e */
[----:B------:R1:W-:Y:S01]  /*768f0*/  @P3 STG.E desc[UR32][R16.64], R47 ;  /* 0x0000002f10003986 */ /* 0x0003e2000c101920 */
[----:B------:R-:W-:Y:S01]  /*76900*/  ISETP.LT.AND P3, PT, R171, UR18, !P0 ;  /* 0x00000012ab007c0c */ /* 0x000fe2000c761270 */
[----:B------:R-:W-:-:S04]  /*76910*/  IMAD.WIDE R8, R145, 0x4, R28 ;  /* 0x0000000491087825 */ /* 0x000fc800078e021c */
[C---:B------:R-:W-:Y:S01]  /*76920*/  IMAD.WIDE R10, R145.reuse, 0x4, R26 ;  /* 0x00000004910a7825 */ /* 0x040fe200078e021a */
[----:B------:R2:W-:Y:S03]  /*76930*/  @P2 STG.E desc[UR32][R8.64], R244 ;  /* 0x000000f408002986 */ /* 0x0005e6000c101920 */
[C---:B------:R-:W-:Y:S01]  /*76940*/  IMAD.WIDE R12, R145.reuse, 0x4, R24 ;  /* 0x00000004910c7825 */ /* 0x040fe200078e0218 */
[----:B------:R2:W-:Y:S03]  /*76950*/  @P6 STG.E desc[UR32][R10.64], R240 ;  /* 0x000000f00a006986 */ /* 0x0005e6000c101920 */
[C---:B------:R-:W-:Y:S01]  /*76960*/  IMAD.WIDE R14, R145.reuse, 0x4, R6 ;  /* 0x00000004910e7825 */ /* 0x040fe200078e0206 */
[----:B------:R2:W-:Y:S03]  /*76970*/  @P4 STG.E desc[UR32][R12.64], R236 ;  /* 0x000000ec0c004986 */ /* 0x0005e6000c101920 */
[----:B-1----:R-:W-:Y:S01]  /*76980*/  IMAD.WIDE R16, R145, 0x4, R4 ;  /* 0x0000000491107825 */ /* 0x002fe200078e0204 */
[----:B------:R-:W-:-:S03]  /*76990*/  ISETP.LT.AND P4, PT, R169, UR18, !P0 ;  /* 0x00000012a9007c0c */ /* 0x000fc6000c781270 */
[----:B------:R-:W-:Y:S01]  /*769a0*/  IMAD.WIDE R18, R145, 0x4, R2 ;  /* 0x0000000491127825 */ /* 0x000fe200078e0202 */
[----:B------:R1:W-:Y:S01]  /*769b0*/  @P5 STG.E desc[UR32][R14.64], R232 ;  /* 0x000000e80e005986 */ /* 0x0003e2000c101920 */
[----:B------:R-:W-:Y:S02]  /*769c0*/  ISETP.LT.AND P2, PT, R251, UR18, !P0 ;  /* 0x00000012fb007c0c */ /* 0x000fe4000c741270 */
[----:B------:R-:W-:Y:S01]  /*769d0*/  ISETP.LT.AND P5, PT, R249, UR18, !P0 ;  /* 0x00000012f9007c0c */ /* 0x000fe2000c7a1270 */
[----:B------:R1:W-:Y:S04]  /*769e0*/  @P1 STG.E desc[UR32][R16.64], R228 ;  /* 0x000000e410001986 */ /* 0x0003e8000c101920 */
[----:B------:R1:W-:Y:S01]  /*769f0*/  @P3 STG.E desc[UR32][R18.64], R220 ;  /* 0x000000dc12003986 */ /* 0x0003e2000c101920 */
[----:B------:R-:W-:Y:S01]  /*76a00*/  ISETP.LT.AND P3, PT, R138, UR18, !P0 ;  /* 0x000000128a007c0c */ /* 0x000fe2000c761270 */
[----:B--2---:R-:W-:-:S02]  /*76a10*/  IMAD.WIDE R8, R145, 0x4, R36 ;  /* 0x0000000491087825 */ /* 0x004fc400078e0224 */
[----:B------:R-:W2:Y:S02]  /*76a20*/  LDL.LU R47, [R1+0xb30] ;  /* 0x000b3000012f7983 */ /* 0x000ea40000300800 */
[----:B------:R-:W-:-:S04]  /*76a30*/  IMAD.WIDE R10, R145, 0x4, R34 ;  /* 0x00000004910a7825 */ /* 0x000fc800078e0222 */
[C---:B------:R-:W-:Y:S01]  /*76a40*/  IMAD.WIDE R12, R145.reuse, 0x4, R32 ;  /* 0x00000004910c7825 */ /* 0x040fe200078e0220 */
[----:B------:R3:W-:Y:S03]  /*76a50*/  @P4 STG.E desc[UR32][R8.64], R216 ;  /* 0x000000d808004986 */ /* 0x0007e6000c101920 */
[C---:B-1----:R-:W-:Y:S01]  /*76a60*/  IMAD.WIDE R14, R145.reuse, 0x4, R38 ;  /* 0x00000004910e7825 */ /* 0x042fe200078e0226 */
[----:B------:R-:W-:Y:S01]  /*76a70*/  ISETP.LT.AND P1, PT, R136, UR18, !P0 ;  /* 0x0000001288007c0c */ /* 0x000fe2000c721270 */
[----:B------:R1:W-:Y:S01]  /*76a80*/  @P2 STG.E desc[UR32][R10.64], R212 ;  /* 0x000000d40a002986 */ /* 0x0003e2000c101920 */
[----:B------:R-:W-:Y:S02]  /*76a90*/  ISETP.LT.AND P6, PT, R170, UR18, !P0 ;  /* 0x00000012aa007c0c */ /* 0x000fe4000c7c1270 */
[----:B------:R-:W-:Y:S01]  /*76aa0*/  ISETP.LT.AND P2, PT, R168, UR18, !P0 ;  /* 0x00000012a8007c0c */ /* 0x000fe2000c741270 */
[----:B------:R-:W-:Y:S04]  /*76ab0*/  @P5 STG.E desc[UR32][R12.64], R208 ;  /* 0x000000d00c005986 */ /* 0x000fe8000c101920 */
[----:B------:R-:W-:Y:S01]  /*76ac0*/  @P3 STG.E desc[UR32][R14.64], R204 ;  /* 0x000000cc0e003986 */ /* 0x000fe2000c101920 */
[----:B------:R-:W-:Y:S01]  /*76ad0*/  ISETP.LT.AND P3, PT, R250, UR18, !P0 ;  /* 0x00000012fa007c0c */ /* 0x000fe2000c761270 */
[----:B------:R-:W-:-:S04]  /*76ae0*/  IMAD.WIDE R16, R145, 0x4, R52 ;  /* 0x0000000491107825 */ /* 0x000fc800078e0234 */
[C---:B------:R-:W-:Y:S01]  /*76af0*/  IMAD.WIDE R18, R145.reuse, 0x4, R54 ;  /* 0x0000000491127825 */ /* 0x040fe200078e0236 */
[----:B------:R-:W-:Y:S03]  /*76b00*/  @P1 STG.E desc[UR32][R16.64], R172 ;  /* 0x000000ac10001986 */ /* 0x000fe6000c101920 */
[C---:B---3--:R-:W-:Y:S01]  /*76b10*/  IMAD.WIDE R8, R145.reuse, 0x4, R20 ;  /* 0x0000000491087825 */ /* 0x048fe200078e0214 */
[----:B------:R-:W-:Y:S03]  /*76b20*/  @P6 STG.E desc[UR32][R18.64], R148 ;  /* 0x0000009412006986 */ /* 0x000fe6000c101920 */
[----:B-1----:R-:W-:Y:S01]  /*76b30*/  IMAD.WIDE R10, R145, 0x4, R22 ;  /* 0x00000004910a7825 */ /* 0x002fe200078e0216 */
[----:B------:R-:W-:Y:S04]  /*76b40*/  @P2 STG.E desc[UR32][R8.64], R140 ;  /* 0x0000008c08002986 */ /* 0x000fe8000c101920 */
[----:B------:R-:W-:Y:S04]  /*76b50*/  @P3 STG.E desc[UR32][R10.64], R128 ;  /* 0x000000800a003986 */ /* 0x000fe8000c101920 */
[----:B------:R1:W3:Y:S04]  /*76b60*/  LDS.128 R8, [R0] ;  /* 0x0000000000087984 */ /* 0x0002e80000000c00 */
[----:B-1----:R-:W2:Y:S01]  /*76b70*/  LDL.LU R0, [R1+0x2aac] ;  /* 0x002aac0001007983 */ /* 0x002ea20000300800 */
[----:B------:R-:W-:-:S02]  /*76b80*/  ISETP.GE.AND P4, PT, R40, UR4, PT ;  /* 0x0000000428007c0c */ /* 0x000fc4000bf86270 */
[----:B------:R-:W-:Y:S02]  /*76b90*/  ISETP.LT.AND P0, PT, R248, UR18, !P0 ;  /* 0x00000012f8007c0c */ /* 0x000fe4000c701270 */
[----:B------:R-:W-:Y:S02]  /*76ba0*/  ISETP.LT.AND P1, PT, R226, UR18, !P4 ;  /* 0x00000012e2007c0c */ /* 0x000fe4000e721270 */
[----:B------:R-:W-:Y:S02]  /*76bb0*/  ISETP.LT.AND P6, PT, R68, UR18, !P4 ;  /* 0x0000001244007c0c */ /* 0x000fe4000e7c1270 */
[----:B------:R-:W-:Y:S02]  /*76bc0*/  ISETP.LT.AND P5, PT, R45, UR18, !P4 ;  /* 0x000000122d007c0c */ /* 0x000fe4000e7a1270 */
[----:B------:R-:W-:Y:S01]  /*76bd0*/  ISETP.LT.AND P2, PT, R252, UR18, !P4 ;  /* 0x00000012fc007c0c */ /* 0x000fe2000e741270 */
[----:B------:R-:W-:-:S04]  /*76be0*/  IMAD.WIDE R12, R145, 0x4, R56 ;  /* 0x00000004910c7825 */ /* 0x000fc800078e0238 */
[C---:B----4-:R-:W-:Y:S01]  /*76bf0*/  IMAD.WIDE R14, R71.reuse, 0x4, R30 ;  /* 0x00000004470e7825 */ /* 0x050fe200078e021e */
[----:B------:R1:W-:Y:S03]  /*76c00*/  @P0 STG.E desc[UR32][R12.64], R124 ;  /* 0x0000007c0c000986 */ /* 0x0003e6000c101920 */
[C---:B------:R-:W-:Y:S01]  /*76c10*/  IMAD.WIDE R16, R71.reuse, 0x4, R28 ;  /* 0x0000000447107825 */ /* 0x040fe200078e021c */
[----:B------:R4:W-:Y:S03]  /*76c20*/  @P1 STG.E desc[UR32][R14.64], R96 ;  /* 0x000000600e001986 */ /* 0x0009e6000c101920 */
[----:B------:R-:W-:Y:S01]  /*76c30*/  IMAD.WIDE R18, R71, 0x4, R26 ;  /* 0x0000000447127825 */ /* 0x000fe200078e021a */
[----:B------:R-:W-:Y:S01]  /*76c40*/  ISETP.LT.AND P0, PT, R139, UR18, !P4 ;  /* 0x000000128b007c0c */ /* 0x000fe2000e701270 */
[----:B------:R1:W-:Y:S02]  /*76c50*/  @P6 STG.E desc[UR32][R16.64], R88 ;  /* 0x0000005810006986 */ /* 0x0003e4000c101920 */
[----:B------:R-:W-:Y:S01]  /*76c60*/  IMAD.WIDE R40, R71, 0x4, R24 ;  /* 0x0000000447287825 */ /* 0x000fe200078e0218 */
[----:B------:R-:W-:Y:S01]  /*76c70*/  ISETP.LT.AND P6, PT, R137, UR18, !P4 ;  /* 0x0000001289007c0c */ /* 0x000fe2000e7c1270 */
[----:B------:R3:W-:Y:S01]  /*76c80*/  @P5 STG.E desc[UR32][R18.64], R76 ;  /* 0x0000004c12005986 */ /* 0x0007e2000c101920 */
[----:B------:R-:W-:-:S02]  /*76c90*/  ISETP.LT.AND P5, PT, R171, UR18, !P4 ;  /* 0x00000012ab007c0c */ /* 0x000fc4000e7a1270 */
[----:B------:R-:W-:Y:S01]  /*76ca0*/  ISETP.LT.AND P3, PT, R169, UR18, !P4 ;  /* 0x00000012a9007c0c */ /* 0x000fe2000e761270 */
[----:B------:R3:W-:Y:S01]  /*76cb0*/  @P2 STG.E desc[UR32][R40.64], R80 ;  /* 0x0000005028002986 */ /* 0x0007e2000c101920 */
[----:B------:R-:W-:Y:S01]  /*76cc0*/  ISETP.LT.AND P2, PT, R251, UR18, !P4 ;  /* 0x00000012fb007c0c */ /* 0x000fe2000e741270 */
[----:B------:R-:W-:-:S04]  /*76cd0*/  IMAD.WIDE R42, R71, 0x4, R6 ;  /* 0x00000004472a7825 */ /* 0x000fc800078e0206 */
[C---:B-1----:R-:W-:Y:S01]  /*76ce0*/  IMAD.WIDE R12, R71.reuse, 0x4, R4 ;  /* 0x00000004470c7825 */ /* 0x042fe200078e0204 */
[----:B------:R1:W-:Y:S03]  /*76cf0*/  @P0 STG.E desc[UR32][R42.64], R84 ;  /* 0x000000542a000986 */ /* 0x0003e6000c101920 */
[----:B----4-:R-:W-:Y:S01]  /*76d00*/  IMAD.WIDE R14, R71, 0x4, R2 ;  /* 0x00000004470e7825 */ /* 0x010fe200078e0202 */
[----:B------:R-:W-:-:S03]  /*76d10*/  ISETP.LT.AND P1, PT, R249, UR18, !P4 ;  /* 0x00000012f9007c0c */ /* 0x000fc6000e721270 */
[C---:B------:R-:W-:Y:S01]  /*76d20*/  IMAD.WIDE R16, R71.reuse, 0x4, R36 ;  /* 0x0000000447107825 */ /* 0x040fe200078e0224 */
[----:B------:R4:W-:Y:S03]  /*76d30*/  @P6 STG.E desc[UR32][R12.64], R92 ;  /* 0x0000005c0c006986 */ /* 0x0009e6000c101920 */
[----:B---3--:R-:W-:Y:S01]  /*76d40*/  IMAD.WIDE R18, R71, 0x4, R34 ;  /* 0x0000000447127825 */ /* 0x008fe200078e0222 */
[----:B------:R3:W-:Y:S01]  /*76d50*/  @P5 STG.E desc[UR32][R14.64], R100 ;  /* 0x000000640e005986 */ /* 0x0007e2000c101920 */
[----:B------:R-:W-:-:S03]  /*76d60*/  ISETP.LT.AND P0, PT, R138, UR18, !P4 ;  /* 0x000000128a007c0c */ /* 0x000fc6000e701270 */
[----:B------:R3:W-:Y:S01]  /*76d70*/  @P3 STG.E desc[UR32][R16.64], R108 ;  /* 0x0000006c10003986 */ /* 0x0007e2000c101920 */
[----:B------:R-:W-:-:S03]  /*76d80*/  ISETP.LT.AND P6, PT, R170, UR18, !P4 ;  /* 0x00000012aa007c0c */ /* 0x000fc6000e7c1270 */
[----:B------:R3:W-:Y:S01]  /*76d90*/  @P2 STG.E desc[UR32][R18.64], R64 ;  /* 0x0000004012002986 */ /* 0x0007e2000c101920 */
[----:B------:R-:W-:Y:S01]  /*76da0*/  ISETP.LT.AND P2, PT, R136, UR18, !P4 ;  /* 0x0000001288007c0c */ /* 0x000fe2000e741270 */
[----:B------:R-:W-:Y:S01]  /*76db0*/  IMAD.WIDE R40, R71, 0x4, R32 ;  /* 0x0000000447287825 */ /* 0x000fe200078e0220 */
[----:B------:R-:W-:-:S03]  /*76dc0*/  ISETP.LT.AND P5, PT, R168, UR18, !P4 ;  /* 0x00000012a8007c0c */ /* 0x000fc6000e7a1270 */
[----:B-1----:R-:W-:Y:S01]  /*76dd0*/  IMAD.WIDE R42, R71, 0x4, R38 ;  /* 0x00000004472a7825 */ /* 0x002fe200078e0226 */
[----:B------:R1:W-:Y:S01]  /*76de0*/  @P1 STG.E desc[UR32][R40.64], R116 ;  /* 0x0000007428001986 */ /* 0x0003e2000c101920 */
[----:B------:R-:W-:Y:S02]  /*76df0*/  ISETP.GE.AND P1, PT, R49, UR4, PT ;  /* 0x0000000431007c0c */ /* 0x000fe4000bf26270 */
[----:B----4-:R-:W-:Y:S01]  /*76e00*/  IMAD.WIDE R12, R71, 0x4, R52 ;  /* 0x00000004470c7825 */ /* 0x010fe200078e0234 */
[----:B------:R-:W-:-:S03]  /*76e10*/  ISETP.LT.AND P3, PT, R250, UR18, !P4 ;  /* 0x00000012fa007c0c */ /* 0x000fc6000e761270 */
[C---:B---3--:R-:W-:Y:S01]  /*76e20*/  IMAD.WIDE R14, R71.reuse, 0x4, R54 ;  /* 0x00000004470e7825 */ /* 0x048fe200078e0236 */
[----:B------:R2:W-:Y:S01]  /*76e30*/  @P0 STG.E desc[UR32][R42.64], R112 ;  /* 0x000000702a000986 */ /* 0x0005e2000c101920 */
[----:B------:R-:W-:Y:S02]  /*76e40*/  ISETP.LT.AND P4, PT, R248, UR18, !P4 ;  /* 0x00000012f8007c0c */ /* 0x000fe4000e781270 */
[----:B------:R-:W-:Y:S01]  /*76e50*/  ISETP.LT.AND P0, PT, R226, UR18, !P1 ;  /* 0x00000012e2007c0c */ /* 0x000fe2000cf01270 */
[----:B------:R3:W-:Y:S04]  /*76e60*/  @P2 STG.E desc[UR32][R12.64], R120 ;  /* 0x000000780c002986 */ /* 0x0007e8000c101920 */
[----:B------:R4:W-:Y:S01]  /*76e70*/  @P6 STG.E desc[UR32][R14.64], R104 ;  /* 0x000000680e006986 */ /* 0x0009e2000c101920 */
[----:B------:R-:W-:Y:S01]  /*76e80*/  ISETP.LT.AND P6, PT, R68, UR18, !P1 ;  /* 0x0000001244007c0c */ /* 0x000fe2000cfc1270 */
[----:B------:R-:W-:-:S04]  /*76e90*/  IMAD.WIDE R16, R71, 0x4, R20 ;  /* 0x0000000447107825 */ /* 0x000fc800078e0214 */
[C---:B------:R-:W-:Y:S01]  /*76ea0*/  IMAD.WIDE R18, R71.reuse, 0x4, R22 ;  /* 0x0000000447127825 */ /* 0x040fe200078e0216 */
[----:B------:R2:W-:Y:S03]  /*76eb0*/  @P5 STG.E desc[UR32][R16.64], R72 ;  /* 0x0000004810005986 */ /* 0x0005e6000c101920 */
[----:B-1----:R-:W-:Y:S01]  /*76ec0*/  IMAD.WIDE R40, R71, 0x4, R56 ;  /* 0x0000000447287825 */ /* 0x002fe200078e0238 */
[----:B------:R1:W-:Y:S01]  /*76ed0*/  @P3 STG.E desc[UR32][R18.64], R132 ;  /* 0x0000008412003986 */ /* 0x0003e2000c101920 */
[----:B------:R-:W-:Y:S02]  /*76ee0*/  ISETP.LT.AND P5, PT, R45, UR18, !P1 ;  /* 0x000000122d007c0c */ /* 0x000fe4000cfa1270 */
[----:B------:R-:W-:Y:S01]  /*76ef0*/  ISETP.LT.AND P3, PT, R252, UR18, !P1 ;  /* 0x00000012fc007c0c */ /* 0x000fe2000cf61270 */
[----:B------:R1:W-:Y:S01]  /*76f00*/  @P4 STG.E desc[UR32][R40.64], R8 ;  /* 0x0000000828004986 */ /* 0x0003e2000c101920 */
[----:B------:R-:W-:-:S02]  /*76f10*/  ISETP.LT.AND P2, PT, R139, UR18, !P1 ;  /* 0x000000128b007c0c */ /* 0x000fc4000cf41270 */
[----:B------:R-:W-:Y:S01]  /*76f20*/  ISETP.LT.AND P4, PT, R137, UR18, !P1 ;  /* 0x0000001289007c0c */ /* 0x000fe2000cf81270 */
[----:B--2---:R-:W-:-:S04]  /*76f30*/  IMAD.WIDE R42, R47, 0x4, R30 ;  /* 0x000000042f2a7825 */ /* 0x004fc800078e021e */
[----:B---3--:R-:W-:Y:S01]  /*76f40*/  IMAD.WIDE R12, R47, 0x4, R28 ;  /* 0x000000042f0c7825 */ /* 0x008fe200078e021c */
[----:B------:R2:W-:Y:S01]  /*76f50*/  @P0 STG.E desc[UR32][R42.64], R46 ;  /* 0x0000002e2a000986 */ /* 0x0005e2000c101920 */
[----:B------:R-:W-:-:S03]  /*76f60*/  ISETP.LT.AND P0, PT, R171, UR18, !P1 ;  /* 0x00000012ab007c0c */ /* 0x000fc6000cf01270 */
[----:B------:R3:W-:Y:S01]  /*76f70*/  @P6 STG.E desc[UR32][R12.64], R245 ;  /* 0x000000f50c006986 */ /* 0x0007e2000c101920 */
[----:B------:R-:W-:Y:S01]  /*76f80*/  ISETP.LT.AND P6, PT, R169, UR18, !P1 ;  /* 0x00000012a9007c0c */ /* 0x000fe2000cfc1270 */
[----:B----4-:R-:W-:-:S04]  /*76f90*/  IMAD.WIDE R14, R47, 0x4, R26 ;  /* 0x000000042f0e7825 */ /* 0x010fc800078e021a */
[C---:B------:R-:W-:Y:S01]  /*76fa0*/  IMAD.WIDE R16, R47.reuse, 0x4, R24 ;  /* 0x000000042f107825 */ /* 0x040fe200078e0218 */
[----:B------:R4:W-:Y:S03]  /*76fb0*/  @P5 STG.E desc[UR32][R14.64], R241 ;  /* 0x000000f10e005986 */ /* 0x0009e6000c101920 */
[C---:B-1----:R-:W-:Y:S01]  /*76fc0*/  IMAD.WIDE R18, R47.reuse, 0x4, R6 ;  /* 0x000000042f127825 */ /* 0x042fe200078e0206 */
[----:B------:R1:W-:Y:S03]  /*76fd0*/  @P3 STG.E desc[UR32][R16.64], R237 ;  /* 0x000000ed10003986 */ /* 0x0003e6000c101920 */
[C---:B------:R-:W-:Y:S01]  /*76fe0*/  IMAD.WIDE R40, R47.reuse, 0x4, R4 ;  /* 0x000000042f287825 */ /* 0x040fe200078e0204 */
[----:B------:R1:W-:Y:S03]  /*76ff0*/  @P2 STG.E desc[UR32][R18.64], R233 ;  /* 0x000000e912002986 */ /* 0x0003e6000c101920 */
[C---:B--2---:R-:W-:Y:S01]  /*77000*/  IMAD.WIDE R42, R47.reuse, 0x4, R2 ;  /* 0x000000042f2a7825 */ /* 0x044fe200078e0202 */
[----:B------:R2:W-:Y:S03]  /*77010*/  @P4 STG.E desc[UR32][R40.64], R229 ;  /* 0x000000e528004986 */ /* 0x0005e6000c101920 */
[----:B---3--:R-:W-:Y:S01]  /*77020*/  IMAD.WIDE R12, R47, 0x4, R36 ;  /* 0x000000042f0c7825 */ /* 0x008fe200078e0224 */
[----:B------:R3:W-:Y:S04]  /*77030*/  @P0 STG.E desc[UR32][R42.64], R221 ;  /* 0x000000dd2a000986 */ /* 0x0007e8000c101920 */
[----:B------:R1:W-:Y:S04]  /*77040*/  @P6 STG.E desc[UR32][R12.64], R217 ;  /* 0x000000d90c006986 */ /* 0x0003e8000c101920 */
[----:B------:R-:W3:Y:S01]  /*77050*/  LDL.LU R46, [R1+0x2ac8] ;  /* 0x002ac800012e7983 */ /* 0x000ee20000300800 */
[----:B------:R-:W-:-:S03]  /*77060*/  ISETP.GE.AND P6, PT, R0, UR4, PT ;  /* 0x0000000400007c0c */ /* 0x000fc6000bfc6270 */
[----:B------:R-:W3:Y:S01]  /*77070*/  LDL.LU R0, [R1+0x2aa8] ;  /* 0x002aa80001007983 */ /* 0x000ee20000300800 */
[----:B------:R-:W-:Y:S02]  /*77080*/  ISETP.LT.AND P2, PT, R251, UR18, !P1 ;  /* 0x00000012fb007c0c */ /* 0x000fe4000cf41270 */
[----:B------:R-:W-:Y:S02]  /*77090*/  ISETP.LT.AND P5, PT, R249, UR18, !P1 ;  /* 0x00000012f9007c0c */ /* 0x000fe4000cfa1270 */
[----:B------:R-:W-:Y:S01]  /*770a0*/  ISETP.LT.AND P3, PT, R138, UR18, !P1 ;  /* 0x000000128a007c0c */ /* 0x000fe2000cf61270 */
[----:B----4-:R-:W-:-:S04]  /*770b0*/  IMAD.WIDE R14, R47, 0x4, R34 ;  /* 0x000000042f0e7825 */ /* 0x010fc800078e0222 */
[----:B-1----:R-:W-:Y:S01]  /*770c0*/  IMAD.WIDE R16, R47, 0x4, R32 ;  /* 0x000000042f107825 */ /* 0x002fe200078e0220 */
[----:B------:R-:W-:-:S03]  /*770d0*/  ISETP.LT.AND P4, PT, R136, UR18, !P1 ;  /* 0x0000001288007c0c */ /* 0x000fc6000cf81270 */
[----:B------:R-:W-:Y:S01]  /*770e0*/  IMAD.WIDE R18, R47, 0x4, R38 ;  /* 0x000000042f127825 */ /* 0x000fe200078e0226 */
[----:B------:R1:W-:Y:S01]  /*770f0*/  @P2 STG.E desc[UR32][R14.64], R213 ;  /* 0x000000d50e002986 */ /* 0x0003e2000c101920 */
[----:B------:R-:W-:Y:S02]  /*77100*/  ISETP.LT.AND P0, PT, R170, UR18, !P1 ;  /* 0x00000012aa007c0c */ /* 0x000fe4000cf01270 */
[----:B------:R-:W-:Y:S01]  /*77110*/  ISETP.LT.AND P2, PT, R168, UR18, !P1 ;  /* 0x00000012a8007c0c */ /* 0x000fe2000cf41270 */
[----:B------:R4:W-:Y:S01]  /*77120*/  @P5 STG.E desc[UR32][R16.64], R209 ;  /* 0x000000d110005986 */ /* 0x0009e2000c101920 */
[----:B------:R-:W-:-:S03]  /*77130*/  ISETP.LT.AND P5, PT, R226, UR18, !P6 ;  /* 0x00000012e2007c0c */ /* 0x000fc6000f7a1270 */
[----:B------:R1:W-:Y:S01]  /*77140*/  @P3 STG.E desc[UR32][R18.64], R205 ;  /* 0x000000cd12003986 */ /* 0x0003e2000c101920 */
[----:B------:R-:W-:Y:S02]  /*77150*/  ISETP.LT.AND P3, PT, R250, UR18, !P1 ;  /* 0x00000012fa007c0c */ /* 0x000fe4000cf61270 */
[----:B------:R-:W-:Y:S01]  /*77160*/  ISETP.LT.AND P1, PT, R248, UR18, !P1 ;  /* 0x00000012f8007c0c */ /* 0x000fe2000cf21270 */
[----:B--2---:R-:W-:-:S04]  /*77170*/  IMAD.WIDE R40, R47, 0x4, R52 ;  /* 0x000000042f287825 */ /* 0x004fc800078e0234 */
[C---:B---3--:R-:W-:Y:S01]  /*77180*/  IMAD.WIDE R42, R47.reuse, 0x4, R54 ;  /* 0x000000042f2a7825 */ /* 0x048fe200078e0236 */
[----:B------:R2:W-:Y:S03]  /*77190*/  @P4 STG.E desc[UR32][R40.64], R173 ;  /* 0x000000ad28004986 */ /* 0x0005e6000c101920 */
[C---:B------:R-:W-:Y:S01]  /*771a0*/  IMAD.WIDE R12, R47.reuse, 0x4, R20 ;  /* 0x000000042f0c7825 */ /* 0x040fe200078e0214 */
[----:B------:R3:W-:Y:S03]  /*771b0*/  @P0 STG.E desc[UR32][R42.64], R149 ;  /* 0x000000952a000986 */ /* 0x0007e6000c101920 */
[C---:B-1----:R-:W-:Y:S01]  /*771c0*/  IMAD.WIDE R14, R47.reuse, 0x4, R22 ;  /* 0x000000042f0e7825 */ /* 0x042fe200078e0216 */
[----:B------:R1:W-:Y:S03]  /*771d0*/  @P2 STG.E desc[UR32][R12.64], R141 ;  /* 0x0000008d0c002986 */ /* 0x0003e6000c101920 */
[----:B----4-:R-:W-:Y:S01]  /*771e0*/  IMAD.WIDE R16, R47, 0x4, R56 ;  /* 0x000000042f107825 */ /* 0x010fe200078e0238 */
[----:B------:R4:W-:Y:S03]  /*771f0*/  @P3 STG.E desc[UR32][R14.64], R129 ;  /* 0x000000810e003986 */ /* 0x0009e6000c101920 */
[----:B------:R-:W-:Y:S01]  /*77200*/  IMAD.WIDE R18, R48, 0x4, R30 ;  /* 0x0000000430127825 */ /* 0x000fe200078e021e */
[----:B------:R-:W-:Y:S01]  /*77210*/  ISETP.LT.AND P4, PT, R68, UR18, !P6 ;  /* 0x0000001244007c0c */ /* 0x000fe2000f781270 */
[----:B------:R1:W-:Y:S01]  /*77220*/  @P1 STG.E desc[UR32][R16.64], R125 ;  /* 0x0000007d10001986 */ /* 0x0003e2000c101920 */
[----:B------:R-:W-:-:S03]  /*77230*/  ISETP.LT.AND P0, PT, R45, UR18, !P6 ;  /* 0x000000122d007c0c */ /* 0x000fc6000f701270 */
[----:B------:R1:W-:Y:S01]  /*77240*/  @P5 STG.E desc[UR32][R18.64], R97 ;  /* 0x0000006112005986 */ /* 0x0003e2000c101920 */
[----:B------:R-:W-:Y:S02]  /*77250*/  ISETP.LT.AND P5, PT, R252, UR18, !P6 ;  /* 0x00000012fc007c0c */ /* 0x000fe4000f7a1270 */
[----:B------:R-:W-:Y:S01]  /*77260*/  ISETP.LT.AND P3, PT, R139, UR18, !P6 ;  /* 0x000000128b007c0c */ /* 0x000fe2000f761270 */
[C---:B--2---:R-:W-:Y:S01]  /*77270*/  IMAD.WIDE R40, R48.reuse, 0x4, R28 ;  /* 0x0000000430287825 */ /* 0x044fe200078e021c */
[----:B------:R-:W-:Y:S01]  /*77280*/  ISETP.LT.AND P2, PT, R137, UR18, !P6 ;  /* 0x0000001289007c0c */ /* 0x000fe2000f741270 */
[----:B------:R-:W2:Y:S02]  /*77290*/  LDL.LU R47, [R1+0x9e0] ;  /* 0x0009e000012f7983 */ /* 0x000ea40000300800 */
[----:B---3--:R-:W-:-:S04]  /*772a0*/  IMAD.WIDE R42, R48, 0x4, R26 ;  /* 0x00000004302a7825 */ /* 0x008fc800078e021a */
[C---:B-1----:R-:W-:Y:S01]  /*772b0*/  IMAD.WIDE R12, R48.reuse, 0x4, R24 ;  /* 0x00000004300c7825 */ /* 0x042fe200078e0218 */
[----:B------:R1:W-:Y:S03]  /*772c0*/  @P4 STG.E desc[UR32][R40.64], R89 ;  /* 0x0000005928004986 */ /* 0x0003e6000c101920 */
[C---:B----4-:R-:W-:Y:S01]  /*772d0*/  IMAD.WIDE R14, R48.reuse, 0x4, R6 ;  /* 0x00000004300e7825 */ /* 0x050fe200078e0206 */
[----:B------:R3:W-:Y:S03]  /*772e0*/  @P0 STG.E desc[UR32][R42.64], R77 ;  /* 0x0000004d2a000986 */ /* 0x0007e6000c101920 */
[----:B------:R-:W-:Y:S01]  /*772f0*/  IMAD.WIDE R16, R48, 0x4, R4 ;  /* 0x0000000430107825 */ /* 0x000fe200078e0204 */
[----:B------:R-:W-:Y:S01]  /*77300*/  ISETP.LT.AND P1, PT, R171, UR18, !P6 ;  /* 0x00000012ab007c0c */ /* 0x000fe2000f721270 */
[----:B------:R4:W-:Y:S01]  /*77310*/  @P5 STG.E desc[UR32][R12.64], R81 ;  /* 0x000000510c005986 */ /* 0x0009e2000c101920 */
[----:B------:R-:W-:-:S02]  /*77320*/  ISETP.LT.AND P4, PT, R169, UR18, !P6 ;  /* 0x00000012a9007c0c */ /* 0x000fc4000f781270 */
[----:B------:R-:W-:Y:S01]  /*77330*/  ISETP.LT.AND P0, PT, R251, UR18, !P6 ;  /* 0x00000012fb007c0c */ /* 0x000fe2000f701270 */
[----:B------:R3:W-:Y:S04]  /*77340*/  @P3 STG.E desc[UR32][R14.64], R85 ;  /* 0x000000550e003986 */ /* 0x0007e8000c101920 */
[----:B------:R3:W-:Y:S01]  /*77350*/  @P2 STG.E desc[UR32][R16.64], R93 ;  /* 0x0000005d10002986 */ /* 0x0007e2000c101920 */
[----:B------:R-:W-:Y:S01]  /*77360*/  ISETP.LT.AND P2, PT, R249, UR18, !P6 ;  /* 0x00000012f9007c0c */ /* 0x000fe2000f741270 */
[----:B------:R-:W-:-:S04]  /*77370*/  IMAD.WIDE R18, R48, 0x4, R2 ;  /* 0x0000000430127825 */ /* 0x000fc800078e0202 */
[C---:B-1----:R-:W-:Y:S01]  /*77380*/  IMAD.WIDE R40, R48.reuse, 0x4, R36 ;  /* 0x0000000430287825 */ /* 0x042fe200078e0224 */
[----:B------:R1:W-:Y:S03]  /*77390*/  @P1 STG.E desc[UR32][R18.64], R101 ;  /* 0x0000006512001986 */ /* 0x0003e6000c101920 */
[C---:B---3--:R-:W-:Y:S01]  /*773a0*/  IMAD.WIDE R42, R48.reuse, 0x4, R34 ;  /* 0x00000004302a7825 */ /* 0x048fe200078e0222 */
[----:B------:R3:W-:Y:S03]  /*773b0*/  @P4 STG.E desc[UR32][R40.64], R109 ;  /* 0x0000006d28004986 */ /* 0x0007e6000c101920 */
[----:B----4-:R-:W-:Y:S01]  /*773c0*/  IMAD.WIDE R12, R48, 0x4, R32 ;  /* 0x00000004300c7825 */ /* 0x010fe200078e0220 */
[----:B------:R4:W-:Y:S04]  /*773d0*/  @P0 STG.E desc[UR32][R42.64], R65 ;  /* 0x000000412a000986 */ /* 0x0009e8000c101920 */
[----:B------:R2:W-:Y:S01]  /*773e0*/  @P2 STG.E desc[UR32][R12.64], R117 ;  /* 0x000000750c002986 */ /* 0x0005e2000c101920 */
[----:B------:R-:W-:-:S03]  /*773f0*/  ISETP.GE.AND P2, PT, R0, UR4, PT ;  /* 0x0000000400007c0c */ /* 0x000fc6000bf46270 */
[----:B------:R-:W2:Y:S01]  /*77400*/  LDL.LU R0, [R1+0x2aa4] ;  /* 0x002aa40001007983 */ /* 0x000ea20000300800 */
[----:B------:R-:W-:Y:S02]  /*77410*/  ISETP.LT.AND P1, PT, R138, UR18, !P6 ;  /* 0x000000128a007c0c */ /* 0x000fe4000f721270 */
[----:B------:R-:W-:Y:S02]  /*77420*/  ISETP.LT.AND P5, PT, R136, UR18, !P6 ;  /* 0x0000001288007c0c */ /* 0x000fe4000f7a1270 */
[----:B------:R-:W-:Y:S01]  /*77430*/  ISETP.LT.AND P3, PT, R170, UR18, !P6 ;  /* 0x00000012aa007c0c */ /* 0x000fe2000f761270 */
[----:B------:R-:W-:Y:S01]  /*77440*/  IMAD.WIDE R14, R48, 0x4, R38 ;  /* 0x00000004300e7825 */ /* 0x000fe200078e0226 */
[----:B------:R-:W-:-:S03]  /*77450*/  ISETP.LT.AND P0, PT, R168, UR18, !P6 ;  /* 0x00000012a8007c0c */ /* 0x000fc6000f701270 */
[----:B------:R-:W-:Y:S01]  /*77460*/  IMAD.WIDE R16, R48, 0x4, R52 ;  /* 0x0000000430107825 */ /* 0x000fe200078e0234 */
[----:B------:R-:W-:-:S03]  /*77470*/  ISETP.LT.AND P4, PT, R250, UR18, !P6 ;  /* 0x00000012fa007c0c */ /* 0x000fc6000f781270 */
[----:B-1----:R-:W-:Y:S01]  /*77480*/  IMAD.WIDE R18, R48, 0x4, R54 ;  /* 0x0000000430127825 */ /* 0x002fe200078e0236 */
[----:B------:R1:W-:Y:S01]  /*77490*/  @P1 STG.E desc[UR32][R14.64], R113 ;  /* 0x000000710e001986 */ /* 0x0003e2000c101920 */
[----:B------:R-:W-:-:S03]  /*774a0*/  ISETP.LT.AND P6, PT, R248, UR18, !P6 ;  /* 0x00000012f8007c0c */ /* 0x000fc6000f7c1270 */
[----:B------:R1:W-:Y:S01]  /*774b0*/  @P5 STG.E desc[UR32][R16.64], R121 ;  /* 0x0000007910005986 */ /* 0x0003e2000c101920 */
[----:B------:R-:W-:-:S03]  /*774c0*/  ISETP.LT.AND P5, PT, R226, UR18, !P2 ;  /* 0x00000012e2007c0c */ /* 0x000fc6000d7a1270 */
[----:B------:R1:W-:Y:S01]  /*774d0*/  @P3 STG.E desc[UR32][R18.64], R105 ;  /* 0x0000006912003986 */ /* 0x0003e2000c101920 */
[----:B------:R-:W-:Y:S02]  /*774e0*/  ISETP.LT.AND P3, PT, R68, UR18, !P2 ;  /* 0x0000001244007c0c */ /* 0x000fe4000d761270 */
[----:B------:R-:W-:Y:S01]  /*774f0*/  ISETP.LT.AND P1, PT, R45, UR18, !P2 ;  /* 0x000000122d007c0c */ /* 0x000fe2000d721270 */
[----:B---3--:R-:W-:-:S04]  /*77500*/  IMAD.WIDE R40, R48, 0x4, R20 ;  /* 0x0000000430287825 */ /* 0x008fc800078e0214 */
[C---:B----4-:R-:W-:Y:S01]  /*77510*/  IMAD.WIDE R42, R48.reuse, 0x4, R22 ;  /* 0x00000004302a7825 */ /* 0x050fe200078e0216 */
[----:B------:R-:W-:Y:S03]  /*77520*/  @P0 STG.E desc[UR32][R40.64], R73 ;  /* 0x0000004928000986 */ /* 0x000fe6000c101920 */
[----:B------:R-:W-:Y:S01]  /*77530*/  IMAD.WIDE R48, R48, 0x4, R56 ;  /* 0x0000000430307825 */ /* 0x000fe200078e0238 */
[----:B------:R-:W-:Y:S01]  /*77540*/  @P4 STG.E desc[UR32][R42.64], R133 ;  /* 0x000000852a004986 */ /* 0x000fe2000c101920 */
[----:B------:R-:W-:Y:S02]  /*77550*/  ISETP.LT.AND P4, PT, R252, UR18, !P2 ;  /* 0x00000012fc007c0c */ /* 0x000fe4000d781270 */
[----:B------:R-:W-:Y:S01]  /*77560*/  ISETP.LT.AND P0, PT, R139, UR18, !P2 ;  /* 0x000000128b007c0c */ /* 0x000fe2000d701270 */
[----:B------:R-:W-:Y:S01]  /*77570*/  @P6 STG.E desc[UR32][R48.64], R9 ;  /* 0x0000000930006986 */ /* 0x000fe2000c101920 */
[----:B------:R-:W-:Y:S01]  /*77580*/  ISETP.LT.AND P6, PT, R137, UR18, !P2 ;  /* 0x0000001289007c0c */ /* 0x000fe2000d7c1270 */
[----:B--2---:R-:W-:-:S04]  /*77590*/  IMAD.WIDE R12, R47, 0x4, R30 ;  /* 0x000000042f0c7825 */ /* 0x004fc800078e021e */
[C---:B-1----:R-:W-:Y:S01]  /*775a0*/  IMAD.WIDE R14, R47.reuse, 0x4, R28 ;  /* 0x000000042f0e7825 */ /* 0x042fe200078e021c */
[----:B------:R1:W-:Y:S03]  /*775b0*/  @P5 STG.E desc[UR32][R12.64], R44 ;  /* 0x0000002c0c005986 */ /* 0x0003e6000c101920 */
[----:B------:R-:W-:Y:S01]  /*775c0*/  IMAD.WIDE R16, R47, 0x4, R26 ;  /* 0x000000042f107825 */ /* 0x000fe200078e021a */
[----:B------:R2:W-:Y:S01]  /*775d0*/  @P3 STG.E desc[UR32][R14.64], R246 ;  /* 0x000000f60e003986 */ /* 0x0005e2000c101920 */
[----:B------:R-:W-:Y:S02]  /*775e0*/  ISETP.LT.AND P5, PT, R171, UR18, !P2 ;  /* 0x00000012ab007c0c */ /* 0x000fe4000d7a1270 */
[----:B------:R-:W-:Y:S01]  /*775f0*/  ISETP.LT.AND P3, PT, R169, UR18, !P2 ;  /* 0x00000012a9007c0c */ /* 0x000fe2000d761270 */
[----:B------:R3:W-:Y:S01]  /*77600*/  @P1 STG.E desc[UR32][R16.64], R242 ;  /* 0x000000f210001986 */ /* 0x0007e2000c101920 */
[----:B------:R-:W-:Y:S01]  /*77610*/  ISETP.LT.AND P1, PT, R251, UR18, !P2 ;  /* 0x00000012fb007c0c */ /* 0x000fe2000d721270 */
[----:B------:R-:W-:-:S02]  /*77620*/  IMAD.WIDE R18, R47, 0x4, R24 ;  /* 0x000000042f127825 */ /* 0x000fc400078e0218 */
[----:B-1----:R-:W4:Y:S02]  /*77630*/  LDL.LU R44, [R1+0x2ac4] ;  /* 0x002ac400012c7983 */ /* 0x002f240000300800 */
[----:B------:R-:W-:-:S04]  /*77640*/  IMAD.WIDE R40, R47, 0x4, R6 ;  /* 0x000000042f287825 */ /* 0x000fc800078e0206 */
[C---:B------:R-:W-:Y:S01]  /*77650*/  IMAD.WIDE R8, R47.reuse, 0x4, R4 ;  /* 0x000000042f087825 */ /* 0x040fe200078e0204 */
        /* <DEDUP_REMOVED lines=8> */
[----:B------:R1:W-:Y:S01]  /*776e0*/  @P1 STG.E desc[UR32][R16.64], R214 ;  /* 0x000000d610001986 */ /* 0x0003e2000c101920 */
[----:B------:R-:W-:-:S03]  /*776f0*/  ISETP.GE.AND P1, PT, R0, UR4, PT ;  /* 0x0000000400007c0c */ /* 0x000fc6000bf26270 */
[----:B------:R-:W4:Y:S01]  /*77700*/  LDL.LU R0, [R1+0x2aa0] ;  /* 0x002aa00001007983 */ /* 0x000f220000300800 */
[----:B------:R-:W-:Y:S02]  /*77710*/  ISETP.LT.AND P4, PT, R249, UR18, !P2 ;  /* 0x00000012f9007c0c */ /* 0x000fe4000d781270 */
[----:B------:R-:W-:Y:S01]  /*77720*/  ISETP.LT.AND P0, PT, R138, UR18, !P2 ;  /* 0x000000128a007c0c */ /* 0x000fe2000d701270 */
[C---:B-1----:R-:W-:Y:S01]  /*77730*/  IMAD.WIDE R18, R47.reuse, 0x4, R32 ;  /* 0x000000042f127825 */ /* 0x042fe200078e0220 */
[----:B------:R-:W-:Y:S02]  /*77740*/  ISETP.LT.AND P3, PT, R136, UR18, !P2 ;  /* 0x0000001288007c0c */ /* 0x000fe4000d761270 */
[----:B------:R-:W-:Y:S01]  /*77750*/  ISETP.LT.AND P6, PT, R170, UR18, !P2 ;  /* 0x00000012aa007c0c */ /* 0x000fe2000d7c1270 */
[----:B------:R-:W-:Y:S01]  /*77760*/  IMAD.WIDE R40, R47, 0x4, R38 ;  /* 0x000000042f287825 */ /* 0x000fe200078e0226 */
[----:B------:R-:W-:-:S05]  /*77770*/  ISETP.LT.AND P5, PT, R168, UR18, !P2 ;  /* 0x00000012a8007c0c */ /* 0x000fca000d7a1270 */
[----:B------:R1:W-:Y:S01]  /*77780*/  @P4 STG.E desc[UR32][R18.64], R210 ;  /* 0x000000d212004986 */ /* 0x0003e2000c101920 */
[----:B--2---:R-:W-:-:S03]  /*77790*/  IMAD.WIDE R8, R47, 0x4, R52 ;  /* 0x000000042f087825 */ /* 0x004fc600078e0234 */
[----:B------:R2:W-:Y:S01]  /*777a0*/  @P0 STG.E desc[UR32][R40.64], R206 ;  /* 0x000000ce28000986 */ /* 0x0005e2000c101920 */
[----:B------:R-:W-:Y:S02]  /*777b0*/  ISETP.LT.AND P0, PT, R250, UR18, !P2 ;  /* 0x00000012fa007c0c */ /* 0x000fe4000d701270 */
[----:B------:R-:W-:Y:S01]  /*777c0*/  ISETP.LT.AND P2, PT, R248, UR18, !P2 ;  /* 0x00000012f8007c0c */ /* 0x000fe2000d741270 */
[C---:B---3--:R-:W-:Y:S01]  /*777d0*/  IMAD.WIDE R12, R47.reuse, 0x4, R54 ;  /* 0x000000042f0c7825 */ /* 0x048fe200078e0236 */
[----:B------:R3:W-:Y:S03]  /*777e0*/  @P3 STG.E desc[UR32][R8.64], R174 ;  /* 0x000000ae08003986 */ /* 0x0007e6000c101920 */
[----:B------:R-:W-:Y:S01]  /*777f0*/  IMAD.WIDE R14, R47, 0x4, R20 ;  /* 0x000000042f0e7825 */ /* 0x000fe200078e0214 */
[----:B------:R2:W-:Y:S01]  /*77800*/  @P6 STG.E desc[UR32][R12.64], R150 ;  /* 0x000000960c006986 */ /* 0x0005e2000c101920 */
[----:B------:R-:W-:-:S02]  /*77810*/  ISETP.LT.AND P4, PT, R226, UR18, !P1 ;  /* 0x00000012e2007c0c */ /* 0x000fc4000cf81270 */
[C---:B------:R-:W-:Y:S01]  /*77820*/  IMAD.WIDE R16, R47.reuse, 0x4, R22 ;  /* 0x000000042f107825 */ /* 0x040fe200078e0216 */
[----:B------:R3:W-:Y:S01]  /*77830*/  @P5 STG.E desc[UR32][R14.64], R142 ;  /* 0x0000008e0e005986 */ /* 0x0007e2000c101920 */
[----:B------:R-:W-:Y:S02]  /*77840*/  ISETP.LT.AND P5, PT, R68, UR18, !P1 ;  /* 0x0000001244007c0c */ /* 0x000fe4000cfa1270 */
[----:B-1----:R-:W-:Y:S01]  /*77850*/  IMAD.WIDE R18, R47, 0x4, R56 ;  /* 0x000000042f127825 */ /* 0x002fe200078e0238 */
[----:B------:R-:W-:Y:S01]  /*77860*/  ISETP.LT.AND P3, PT, R45, UR18, !P1 ;  /* 0x000000122d007c0c */ /* 0x000fe2000cf61270 */
[----:B------:R1:W-:Y:S01]  /*77870*/  @P0 STG.E desc[UR32][R16.64], R130 ;  /* 0x0000008210000986 */ /* 0x0003e2000c101920 */
[----:B------:R-:W-:-:S03]  /*77880*/  ISETP.LT.AND P6, PT, R252, UR18, !P1 ;  /* 0x00000012fc007c0c */ /* 0x000fc6000cfc1270 */
[----:B------:R1:W-:Y:S01]  /*77890*/  @P2 STG.E desc[UR32][R18.64], R126 ;  /* 0x0000007e12002986 */ /* 0x0003e2000c101920 */
[----:B------:R-:W-:Y:S01]  /*778a0*/  ISETP.LT.AND P2, PT, R139, UR18, !P1 ;  /* 0x000000128b007c0c */ /* 0x000fe2000cf41270 */
[----:B--2---:R-:W-:-:S04]  /*778b0*/  IMAD.WIDE R40, R46, 0x4, R30 ;  /* 0x000000042e287825 */ /* 0x004fc800078e021e */
[C---:B---3--:R-:W-:Y:S01]  /*778c0*/  IMAD.WIDE R8, R46.reuse, 0x4, R28 ;  /* 0x000000042e087825 */ /* 0x048fe200078e021c */
[----:B------:R2:W-:Y:S03]  /*778d0*/  @P4 STG.E desc[UR32][R40.64], R98 ;  /* 0x0000006228004986 */ /* 0x0005e6000c101920 */
[----:B------:R-:W-:Y:S01]  /*778e0*/  IMAD.WIDE R12, R46, 0x4, R26 ;  /* 0x000000042e0c7825 */ /* 0x000fe200078e021a */
[----:B------:R-:W-:-:S03]  /*778f0*/  ISETP.LT.AND P0, PT, R137, UR18, !P1 ;  /* 0x0000001289007c0c */ /* 0x000fc6000cf01270 */
[C---:B------:R-:W-:Y:S01]  /*77900*/  IMAD.WIDE R14, R46.reuse, 0x4, R24 ;  /* 0x000000042e0e7825 */ /* 0x040fe200078e0218 */
[----:B------:R3:W-:Y:S01]  /*77910*/  @P5 STG.E desc[UR32][R8.64], R90 ;  /* 0x0000005a08005986 */ /* 0x0007e2000c101920 */
[----:B------:R-:W-:Y:S02]  /*77920*/  ISETP.LT.AND P4, PT, R171, UR18, !P1 ;  /* 0x00000012ab007c0c */ /* 0x000fe4000cf81270 */
[----:B-1----:R-:W-:Y:S01]  /*77930*/  IMAD.WIDE R16, R46, 0x4, R6 ;  /* 0x000000042e107825 */ /* 0x002fe200078e0206 */
[----:B------:R1:W-:Y:S01]  /*77940*/  @P3 STG.E desc[UR32][R12.64], R78 ;  /* 0x0000004e0c003986 */ /* 0x0003e2000c101920 */
[----:B------:R-:W-:-:S03]  /*77950*/  ISETP.LT.AND P5, PT, R169, UR18, !P1 ;  /* 0x00000012a9007c0c */ /* 0x000fc6000cfa1270 */
[----:B------:R1:W-:Y:S01]  /*77960*/  @P6 STG.E desc[UR32][R14.64], R82 ;  /* 0x000000520e006986 */ /* 0x0003e2000c101920 */
[----:B------:R-:W-:Y:S02]  /*77970*/  ISETP.LT.AND P6, PT, R251, UR18, !P1 ;  /* 0x00000012fb007c0c */ /* 0x000fe4000cfc1270 */
[----:B------:R-:W-:Y:S01]  /*77980*/  ISETP.LT.AND P3, PT, R249, UR18, !P1 ;  /* 0x00000012f9007c0c */ /* 0x000fe2000cf61270 */
[----:B------:R1:W-:Y:S01]  /*77990*/  @P2 STG.E desc[UR32][R16.64], R86 ;  /* 0x0000005610002986 */ /* 0x0003e2000c101920 */
[----:B------:R-:W-:Y:S01]  /*779a0*/  ISETP.LT.AND P2, PT, R138, UR18, !P1 ;  /* 0x000000128a007c0c */ /* 0x000fe2000cf41270 */
[----:B------:R-:W-:-:S04]  /*779b0*/  IMAD.WIDE R18, R46, 0x4, R4 ;  /* 0x000000042e127825 */ /* 0x000fc800078e0204 */
[C---:B--2---:R-:W-:Y:S01]  /*779c0*/  IMAD.WIDE R40, R46.reuse, 0x4, R2 ;  /* 0x000000042e287825 */ /* 0x044fe200078e0202 */
[----:B------:R2:W-:Y:S03]  /*779d0*/  @P0 STG.E desc[UR32][R18.64], R94 ;  /* 0x0000005e12000986 */ /* 0x0005e6000c101920 */
[C---:B------:R-:W-:Y:S01]  /*779e0*/  IMAD.WIDE R42, R46.reuse, 0x4, R36 ;  /* 0x000000042e2a7825 */ /* 0x040fe200078e0224 */
[----:B------:R2:W-:Y:S03]  /*779f0*/  @P4 STG.E desc[UR32][R40.64], R102 ;  /* 0x0000006628004986 */ /* 0x0005e6000c101920 */
[C---:B---3--:R-:W-:Y:S01]  /*77a00*/  IMAD.WIDE R8, R46.reuse, 0x4, R34 ;  /* 0x000000042e087825 */ /* 0x048fe200078e0222 */
[----:B------:R-:W-:Y:S03]  /*77a10*/  @P5 STG.E desc[UR32][R42.64], R110 ;  /* 0x0000006e2a005986 */ /* 0x000fe6000c101920 */
[----:B-1----:R-:W-:Y:S01]  /*77a20*/  IMAD.WIDE R12, R46, 0x4, R32 ;  /* 0x000000042e0c7825 */ /* 0x002fe200078e0220 */
[----:B------:R-:W-:Y:S01]  /*77a30*/  ISETP.LT.AND P4, PT, R136, UR18, !P1 ;  /* 0x0000001288007c0c */ /* 0x000fe2000cf81270 */
[----:B------:R1:W-:Y:S02]  /*77a40*/  @P6 STG.E desc[UR32][R8.64], R66 ;  /* 0x0000004208006986 */ /* 0x0003e4000c101920 */
[----:B------:R-:W-:Y:S01]  /*77a50*/  IMAD.WIDE R14, R46, 0x4, R38 ;  /* 0x000000042e0e7825 */ /* 0x000fe200078e0226 */
[----:B------:R-:W-:Y:S01]  /*77a60*/  ISETP.LT.AND P5, PT, R170, UR18, !P1 ;  /* 0x00000012aa007c0c */ /* 0x000fe2000cfa1270 */
[----:B------:R4:W-:Y:S01]  /*77a70*/  @P3 STG.E desc[UR32][R12.64], R118 ;  /* 0x000000760c003986 */ /* 0x0009e2000c101920 */
[----:B------:R-:W-:-:S02]  /*77a80*/  ISETP.LT.AND P6, PT, R168, UR18, !P1 ;  /* 0x00000012a8007c0c */ /* 0x000fc4000cfc1270 */
[----:B------:R-:W-:Y:S01]  /*77a90*/  ISETP.LT.AND P3, PT, R250, UR18, !P1 ;  /* 0x00000012fa007c0c */ /* 0x000fe2000cf61270 */
[----:B------:R-:W-:Y:S01]  /*77aa0*/  @P2 STG.E desc[UR32][R14.64], R114 ;  /* 0x000000720e002986 */ /* 0x000fe2000c101920 */
[----:B------:R-:W-:Y:S01]  /*77ab0*/  ISETP.LT.AND P1, PT, R248, UR18, !P1 ;  /* 0x00000012f8007c0c */ /* 0x000fe2000cf21270 */
[----:B------:R-:W-:-:S04]  /*77ac0*/  IMAD.WIDE R16, R46, 0x4, R52 ;  /* 0x000000042e107825 */ /* 0x000fc800078e0234 */
[C---:B--2---:R-:W-:Y:S01]  /*77ad0*/  IMAD.WIDE R18, R46.reuse, 0x4, R54 ;  /* 0x000000042e127825 */ /* 0x044fe200078e0236 */
[----:B------:R-:W-:Y:S03]  /*77ae0*/  @P4 STG.E desc[UR32][R16.64], R122 ;  /* 0x0000007a10004986 */ /* 0x000fe6000c101920 */
[C---:B------:R-:W-:Y:S01]  /*77af0*/  IMAD.WIDE R40, R46.reuse, 0x4, R20 ;  /* 0x000000042e287825 */ /* 0x040fe200078e0214 */
[----:B------:R-:W-:Y:S03]  /*77b00*/  @P5 STG.E desc[UR32][R18.64], R106 ;  /* 0x0000006a12005986 */ /* 0x000fe6000c101920 */
[C---:B-1----:R-:W-:Y:S01]  /*77b10*/  IMAD.WIDE R8, R46.reuse, 0x4, R22 ;  /* 0x000000042e087825 */ /* 0x042fe200078e0216 */
[----:B------:R-:W-:Y:S03]  /*77b20*/  @P6 STG.E desc[UR32][R40.64], R74 ;  /* 0x0000004a28006986 */ /* 0x000fe6000c101920 */
[----:B------:R-:W-:Y:S01]  /*77b30*/  IMAD.WIDE R46, R46, 0x4, R56 ;  /* 0x000000042e2e7825 */ /* 0x000fe200078e0238 */
[----:B------:R-:W-:Y:S03]  /*77b40*/  @P3 STG.E desc[UR32][R8.64], R134 ;  /* 0x0000008608003986 */ /* 0x000fe6000c101920 */
[----:B----4-:R-:W-:Y:S01]  /*77b50*/  IMAD.WIDE R12, R44, 0x4, R30 ;  /* 0x000000042c0c7825 */ /* 0x010fe200078e021e */
[----:B------:R-:W-:Y:S01]  /*77b60*/  @P1 STG.E desc[UR32][R46.64], R10 ;  /* 0x0000000a2e001986 */ /* 0x000fe2000c101920 */
[----:B------:R-:W-:-:S03]  /*77b70*/  ISETP.GE.AND P0, PT, R0, UR4, PT ;  /* 0x0000000400007c0c */ /* 0x000fc6000bf06270 */
[----:B------:R-:W2:Y:S01]  /*77b80*/  LDL.LU R0, [R1+0x2a9c] ;  /* 0x002a9c0001007983 */ /* 0x000ea20000300800 */
[----:B------:R-:W-:-:S13]  /*77b90*/  ISETP.LT.AND P2, PT, R226, UR18, !P0 ;  /* 0x00000012e2007c0c */ /* 0x000fda000c741270 */
[----:B------:R1:W-:Y:S04]  /*77ba0*/  @P2 STG.E desc[UR32][R12.64], R144 ;  /* 0x000000900c002986 */ /* 0x0003e8000c101920 */
[----:B-1----:R-:W3:Y:S01]  /*77bb0*/  LDL.LU R144, [R1+0x2ac0] ;  /* 0x002ac00001907983 */ /* 0x002ee20000300800 */
[----:B------:R-:W-:Y:S02]  /*77bc0*/  ISETP.LT.AND P5, PT, R68, UR18, !P0 ;  /* 0x0000001244007c0c */ /* 0x000fe4000c7a1270 */
[----:B------:R-:W-:Y:S01]  /*77bd0*/  ISETP.LT.AND P4, PT, R45, UR18, !P0 ;  /* 0x000000122d007c0c */ /* 0x000fe2000c781270 */
[----:B------:R-:W-:Y:S01]  /*77be0*/  IMAD.WIDE R14, R44, 0x4, R28 ;  /* 0x000000042c0e7825 */ /* 0x000fe200078e021c */
[----:B------:R-:W-:Y:S02]  /*77bf0*/  ISETP.LT.AND P6, PT, R252, UR18, !P0 ;  /* 0x00000012fc007c0c */ /* 0x000fe4000c7c1270 */
[----:B------:R-:W-:Y:S01]  /*77c00*/  ISETP.LT.AND P1, PT, R139, UR18, !P0 ;  /* 0x000000128b007c0c */ /* 0x000fe2000c721270 */
[----:B------:R-:W-:Y:S01]  /*77c10*/  IMAD.WIDE R16, R44, 0x4, R26 ;  /* 0x000000042c107825 */ /* 0x000fe200078e021a */
[----:B------:R-:W-:-:S02]  /*77c20*/  ISETP.LT.AND P3, PT, R137, UR18, !P0 ;  /* 0x0000001289007c0c */ /* 0x000fc4000c761270 */
[----:B------:R-:W-:-:S03]  /*77c30*/  ISETP.LT.AND P2, PT, R171, UR18, !P0 ;  /* 0x00000012ab007c0c */ /* 0x000fc6000c741270 */
[----:B------:R1:W-:Y:S01]  /*77c40*/  @P5 STG.E desc[UR32][R14.64], R247 ;  /* 0x000000f70e005986 */ /* 0x0003e2000c101920 */
[----:B------:R-:W-:-:S03]  /*77c50*/  IMAD.WIDE R18, R44, 0x4, R24 ;  /* 0x000000042c127825 */ /* 0x000fc600078e0218 */
[----:B------:R4:W-:Y:S01]  /*77c60*/  @P4 STG.E desc[UR32][R16.64], R243 ;  /* 0x000000f310004986 */ /* 0x0009e2000c101920 */
[----:B------:R-:W-:Y:S01]  /*77c70*/  ISETP.LT.AND P4, PT, R169, UR18, !P0 ;  /* 0x00000012a9007c0c */ /* 0x000fe2000c781270 */
[----:B------:R-:W-:-:S04]  /*77c80*/  IMAD.WIDE R40, R44, 0x4, R6 ;  /* 0x000000042c287825 */ /* 0x000fc800078e0206 */
[C---:B------:R-:W-:Y:S01]  /*77c90*/  IMAD.WIDE R8, R44.reuse, 0x4, R4 ;  /* 0x000000042c087825 */ /* 0x040fe200078e0204 */
[----:B------:R4:W-:Y:S01]  /*77ca0*/  @P6 STG.E desc[UR32][R18.64], R239 ;  /* 0x000000ef12006986 */ /* 0x0009e2000c101920 */
[----:B------:R-:W-:Y:S02]  /*77cb0*/  ISETP.LT.AND P5, PT, R251, UR18, !P0 ;  /* 0x00000012fb007c0c */ /* 0x000fe4000c7a1270 */
[C---:B------:R-:W-:Y:S01]  /*77cc0*/  IMAD.WIDE R12, R44.reuse, 0x4, R2 ;  /* 0x000000042c0c7825 */ /* 0x040fe200078e0202 */
[----:B------:R4:W-:Y:S01]  /*77cd0*/  @P1 STG.E desc[UR32][R40.64], R235 ;  /* 0x000000eb28001986 */ /* 0x0009e2000c101920 */
[----:B------:R-:W-:Y:S02]  /*77ce0*/  ISETP.LT.AND P6, PT, R249, UR18, !P0 ;  /* 0x00000012f9007c0c */ /* 0x000fe4000c7c1270 */
[----:B-1----:R-:W-:Y:S01]  /*77cf0*/  IMAD.WIDE R14, R44, 0x4, R36 ;  /* 0x000000042c0e7825 */ /* 0x002fe200078e0224 */
[----:B------:R1:W-:Y:S01]  /*77d00*/  @P3 STG.E desc[UR32][R8.64], R231 ;  /* 0x000000e708003986 */ /* 0x0003e2000c101920 */
[----:B------:R-:W-:-:S03]  /*77d10*/  ISETP.LT.AND P3, PT, R138, UR18, !P0 ;  /* 0x000000128a007c0c */ /* 0x000fc6000c761270 */
[----:B------:R1:W-:Y:S01]  /*77d20*/  @P2 STG.E desc[UR32][R12.64], R223 ;  /* 0x000000df0c002986 */ /* 0x0003e2000c101920 */
[----:B------:R-:W-:-:S03]  /*77d30*/  ISETP.LT.AND P2, PT, R136, UR18, !P0 ;  /* 0x0000001288007c0c */ /* 0x000fc6000c741270 */
[----:B------:R1:W-:Y:S01]  /*77d40*/  @P4 STG.E desc[UR32][R14.64], R219 ;  /* 0x000000db0e004986 */ /* 0x0003e2000c101920 */
[----:B------:R-:W-:Y:S01]  /*77d50*/  ISETP.LT.AND P4, PT, R170, UR18, !P0 ;  /* 0x00000012aa007c0c */ /* 0x000fe2000c781270 */
[----:B----4-:R-:W-:-:S04]  /*77d60*/  IMAD.WIDE R16, R44, 0x4, R34 ;  /* 0x000000042c107825 */ /* 0x010fc800078e0222 */
[C---:B------:R-:W-:Y:S01]  /*77d70*/  IMAD.WIDE R18, R44.reuse, 0x4, R32 ;  /* 0x000000042c127825 */ /* 0x040fe200078e0220 */
[----:B------:R4:W-:Y:S03]  /*77d80*/  @P5 STG.E desc[UR32][R16.64], R215 ;  /* 0x000000d710005986 */ /* 0x0009e6000c101920 */
[----:B------:R-:W-:Y:S01]  /*77d90*/  IMAD.WIDE R40, R44, 0x4, R38 ;  /* 0x000000042c287825 */ /* 0x000fe200078e0226 */
[----:B------:R2:W-:Y:S01]  /*77da0*/  @P6 STG.E desc[UR32][R18.64], R211 ;  /* 0x000000d312006986 */ /* 0x0005e2000c101920 */
[----:B------:R-:W-:Y:S02]  /*77db0*/  ISETP.LT.AND P5, PT, R168, UR18, !P0 ;  /* 0x00000012a8007c0c */ /* 0x000fe4000c7a1270 */
[----:B-1----:R-:W-:Y:S01]  /*77dc0*/  IMAD.WIDE R8, R44, 0x4, R52 ;  /* 0x000000042c087825 */ /* 0x002fe200078e0234 */
[----:B------:R1:W-:Y:S01]  /*77dd0*/  @P3 STG.E desc[UR32][R40.64], R207 ;  /* 0x000000cf28003986 */ /* 0x0003e2000c101920 */
[----:B------:R-:W-:-:S02]  /*77de0*/  ISETP.LT.AND P3, PT, R250, UR18, !P0 ;  /* 0x00000012fa007c0c */ /* 0x000fc4000c761270 */
[----:B------:R-:W-:Y:S01]  /*77df0*/  IMAD.WIDE R12, R44, 0x4, R54 ;  /* 0x000000042c0c7825 */ /* 0x000fe200078e0236 */
[----:B------:R-:W-:Y:S01]  /*77e00*/  ISETP.LT.AND P0, PT, R248, UR18, !P0 ;  /* 0x00000012f8007c0c */ /* 0x000fe2000c701270 */
[----:B------:R1:W-:Y:S04]  /*77e10*/  @P2 STG.E desc[UR32][R8.64], R175 ;  /* 0x000000af08002986 */ /* 0x0003e8000c101920 */
[----:B------:R1:W-:Y:S01]  /*77e20*/  @P4 STG.E desc[UR32][R12.64], R151 ;  /* 0x000000970c004986 */ /* 0x0003e2000c101920 */
[----:B------:R-:W-:-:S04]  /*77e30*/  IMAD.WIDE R14, R44, 0x4, R20 ;  /* 0x000000042c0e7825 */ /* 0x000fc800078e0214 */
[----:B----4-:R-:W-:Y:S01]  /*77e40*/  IMAD.WIDE R16, R44, 0x4, R22 ;  /* 0x000000042c107825 */ /* 0x010fe200078e0216 */
[----:B------:R1:W-:Y:S04]  /*77e50*/  @P5 STG.E desc[UR32][R14.64], R143 ;  /* 0x0000008f0e005986 */ /* 0x0003e8000c101920 */
[----:B------:R1:W-:Y:S01]  /*77e60*/  @P3 STG.E desc[UR32][R16.64], R131 ;  /* 0x0000008310003986 */ /* 0x0003e2000c101920 */
[----:B--2---:R-:W-:-:S04]  /*77e70*/  ISETP.GE.AND P1, PT, R0, UR4, PT ;  /* 0x0000000400007c0c */ /* 0x004fc8000bf26270 */
[----:B------:R-:W-:Y:S02]  /*77e80*/  ISETP.LT.AND P6, PT, R226, UR18, !P1 ;  /* 0x00000012e2007c0c */ /* 0x000fe4000cfc1270 */
[----:B------:R-:W-:Y:S02]  /*77e90*/  ISETP.LT.AND P2, PT, R68, UR18, !P1 ;  /* 0x0000001244007c0c */ /* 0x000fe4000cf41270 */
[----:B------:R-:W-:Y:S01]  /*77ea0*/  ISETP.LT.AND P4, PT, R45, UR18, !P1 ;  /* 0x000000122d007c0c */ /* 0x000fe2000cf81270 */
[----:B------:R-:W-:Y:S01]  /*77eb0*/  IMAD.WIDE R44, R44, 0x4, R56 ;  /* 0x000000042c2c7825 */ /* 0x000fe200078e0238 */
[----:B------:R-:W-:Y:S02]  /*77ec0*/  ISETP.LT.AND P5, PT, R252, UR18, !P1 ;  /* 0x00000012fc007c0c */ /* 0x000fe4000cfa1270 */
[----:B------:R-:W-:Y:S02]  /*77ed0*/  ISETP.LT.AND P3, PT, R139, UR18, !P1 ;  /* 0x000000128b007c0c */ /* 0x000fe4000cf61270 */
[----:B------:R1:W-:Y:S01]  /*77ee0*/  @P0 STG.E desc[UR32][R44.64], R127 ;  /* 0x0000007f2c000986 */ /* 0x0003e2000c101920 */
[----:B------:R-:W-:Y:S01]  /*77ef0*/  ISETP.LT.AND P0, PT, R137, UR18, !P1 ;  /* 0x0000001289007c0c */ /* 0x000fe2000cf01270 */
[----:B---3--:R-:W-:-:S04]  /*77f00*/  IMAD.WIDE R30, R144, 0x4, R30 ;  /* 0x00000004901e7825 */ /* 0x008fc800078e021e */
[C---:B------:R-:W-:Y:S01]  /*77f10*/  IMAD.WIDE R28, R144.reuse, 0x4, R28 ;  /* 0x00000004901c7825 */ /* 0x040fe200078e021c */
[----:B------:R1:W-:Y:S03]  /*77f20*/  @P6 STG.E desc[UR32][R30.64], R99 ;  /* 0x000000631e006986 */ /* 0x0003e6000c101920 */
[----:B------:R-:W-:Y:S01]  /*77f30*/  IMAD.WIDE R26, R144, 0x4, R26 ;  /* 0x00000004901a7825 */ /* 0x000fe200078e021a */
[----:B------:R-:W-:Y:S01]  /*77f40*/  ISETP.LT.AND P6, PT, R171, UR18, !P1 ;  /* 0x00000012ab007c0c */ /* 0x000fe2000cfc1270 */
[----:B------:R1:W-:Y:S01]  /*77f50*/  @P2 STG.E desc[UR32][R28.64], R91 ;  /* 0x0000005b1c002986 */ /* 0x0003e2000c101920 */
[----:B------:R-:W-:-:S03]  /*77f60*/  ISETP.LT.AND P2, PT, R169, UR18, !P1 ;  /* 0x00000012a9007c0c */ /* 0x000fc6000cf41270 */
[----:B------:R1:W-:Y:S01]  /*77f70*/  @P4 STG.E desc[UR32][R26.64], R79 ;  /* 0x0000004f1a004986 */ /* 0x0003e2000c101920 */
[----:B------:R-:W-:Y:S01]  /*77f80*/  ISETP.LT.AND P4, PT, R251, UR18, !P1 ;  /* 0x00000012fb007c0c */ /* 0x000fe2000cf81270 */
[----:B------:R-:W-:-:S04]  /*77f90*/  IMAD.WIDE R24, R144, 0x4, R24 ;  /* 0x0000000490187825 */ /* 0x000fc800078e0218 */
[C---:B------:R-:W-:Y:S01]  /*77fa0*/  IMAD.WIDE R6, R144.reuse, 0x4, R6 ;  /* 0x0000000490067825 */ /* 0x040fe200078e0206 */
[----:B------:R1:W-:Y:S03]  /*77fb0*/  @P5 STG.E desc[UR32][R24.64], R83 ;  /* 0x0000005318005986 */ /* 0x0003e6000c101920 */
[----:B------:R-:W-:Y:S01]  /*77fc0*/  IMAD.WIDE R4, R144, 0x4, R4 ;  /* 0x0000000490047825 */ /* 0x000fe200078e0204 */
[----:B------:R-:W-:-:S03]  /*77fd0*/  ISETP.LT.AND P5, PT, R249, UR18, !P1 ;  /* 0x00000012f9007c0c */ /* 0x000fc6000cfa1270 */
        /* <DEDUP_REMOVED lines=8> */
[----:B------:R-:W-:-:S03]  /*78060*/  ISETP.LT.AND P6, PT, R170, UR18, !P1 ;  /* 0x00000012aa007c0c */ /* 0x000fc6000cfc1270 */
[----:B------:R1:W-:Y:S01]  /*78070*/  @P2 STG.E desc[UR32][R36.64], R111 ;  /* 0x0000006f24002986 */ /* 0x0003e2000c101920 */
[----:B------:R-:W-:-:S03]  /*78080*/  ISETP.LT.AND P2, PT, R168, UR18, !P1 ;  /* 0x00000012a8007c0c */ /* 0x000fc6000cf41270 */
[----:B------:R1:W-:Y:S01]  /*78090*/  @P4 STG.E desc[UR32][R34.64], R67 ;  /* 0x0000004322004986 */ /* 0x0003e2000c101920 */
[----:B------:R-:W-:Y:S02]  /*780a0*/  ISETP.LT.AND P4, PT, R250, UR18, !P1 ;  /* 0x00000012fa007c0c */ /* 0x000fe4000cf81270 */
        /* <DEDUP_REMOVED lines=8> */
[C---:B------:R-:W-:Y:S01]  /*78130*/  IMAD.WIDE R20, R144.reuse, 0x4, R20 ;  /* 0x0000000490147825 */ /* 0x040fe200078e0214 */
[----:B------:R1:W-:Y:S03]  /*78140*/  @P6 STG.E desc[UR32][R54.64], R107 ;  /* 0x0000006b36006986 */ /* 0x0003e6000c101920 */
[C---:B------:R-:W-:Y:S01]  /*78150*/  IMAD.WIDE R22, R144.reuse, 0x4, R22 ;  /* 0x0000000490167825 */ /* 0x040fe200078e0216 */
[----:B------:R1:W-:Y:S04]  /*78160*/  @P2 STG.E desc[UR32][R20.64], R75 ;  /* 0x0000004b14002986 */ /* 0x0003e8000c101920 */
[----:B------:R1:W-:Y:S01]  /*78170*/  @P4 STG.E desc[UR32][R22.64], R135 ;  /* 0x0000008716004986 */ /* 0x0003e2000c101920 */
[----:B------:R-:W-:Y:S01]  /*78180*/  IMAD.WIDE R56, R144, 0x4, R56 ;  /* 0x0000000490387825 */ /* 0x000fe200078e0238 */
[----:B------:R-:W-:Y:S06]  /*78190*/  @!P1 EXIT ;  /* 0x000000000000994d */ /* 0x000fec0003800000 */
[----:B------:R-:W-:Y:S01]  /*781a0*/  STG.E desc[UR32][R56.64], R11 ;  /* 0x0000000b38007986 */ /* 0x000fe2000c101920 */
[----:B------:R-:W-:Y:S05]  /*781b0*/  EXIT ;  /* 0x000000000000794d */ /* 0x000fea0003800000 */
.L_x_2:
[----:B------:R-:W-:-:S00]  /*781c0*/  BRA `(.L_x_2) ;  /* 0xfffffffc00fc7947 */ /* 0x000fc0000383ffff */
[----:B------:R-:W-:-:S00]  /*781d0*/  NOP ;  /* 0x0000000000007918 */ /* 0x000fc00000000000 */
        /* <DEDUP_REMOVED lines=10> */
.L_x_3:


//--------------------- .nv.shared.matmul_kernel  --------------------------
	.section	.nv.shared.matmul_kernel,"aw",@nobits
	.sectionflags	@""
	.align	16
	.zero		1024


//--------------------- .nv.shared.reserved.0     --------------------------
	.section	.nv.shared.reserved.0,"aw",@nobits
	.weak		__nv_reservedSMEM_offset_0_alias
	.size		__nv_reservedSMEM_offset_0_alias, 0, 64
	.other		__nv_reservedSMEM_offset_0_alias,@"STO_CUDA_RESERVED_SHARED STV_DEFAULT"
__nv_reservedSMEM_offset_0_alias:
	.zero		0
	.zero		64


//--------------------- .nv.constant0.matmul_kernel --------------------------
	.section	.nv.constant0.matmul_kernel,"a",@progbits
	.sectionflags	@""
	.align	4
.nv.constant0.matmul_kernel:
	.zero		976


//--------------------- SYMBOLS --------------------------

	.type		.nv.reservedSmem.offset0,@object
	.size		.nv.reservedSmem.offset0,0x4
	.type		.nv.reservedSmem.cap,@object
	.size		.nv.reservedSmem.cap,0x4
